//
// Generated by NVIDIA NVVM Compiler
//
// Compiler Build ID: CL-36424714
// Cuda compilation tools, release 13.0, V13.0.88
// Based on NVVM 20.0.0
//

.version 9.0
.target sm_100
.address_size 64

	// .globl	gemm_4bit_kernel_f32
// _ZZ26gemm_4bit_tiled_kernel_f32E6x_tile has been demoted
// _ZZ26gemm_4bit_tiled_kernel_f32E6w_tile has been demoted
// _ZZ39gemm_ternary_multibase_tiled_kernel_f32E6x_tile has been demoted
// _ZZ39gemm_ternary_multibase_tiled_kernel_f32E8s_shared has been demoted

.visible .entry gemm_4bit_kernel_f32(
	.param .u64 .ptr .align 1 gemm_4bit_kernel_f32_param_0,
	.param .u64 .ptr .align 1 gemm_4bit_kernel_f32_param_1,
	.param .u64 .ptr .align 1 gemm_4bit_kernel_f32_param_2,
	.param .u64 .ptr .align 1 gemm_4bit_kernel_f32_param_3,
	.param .u32 gemm_4bit_kernel_f32_param_4,
	.param .u32 gemm_4bit_kernel_f32_param_5,
	.param .u32 gemm_4bit_kernel_f32_param_6,
	.param .u32 gemm_4bit_kernel_f32_param_7
)
{
	.reg .pred 	%p<18>;
	.reg .b16 	%rs<29>;
	.reg .b32 	%r<94>;
	.reg .b32 	%f<100>;
	.reg .b64 	%rd<63>;

	ld.param.u64 	%rd15, [gemm_4bit_kernel_f32_param_0];
	ld.param.u64 	%rd18, [gemm_4bit_kernel_f32_param_1];
	ld.param.u64 	%rd16, [gemm_4bit_kernel_f32_param_2];
	ld.param.u64 	%rd17, [gemm_4bit_kernel_f32_param_3];
	ld.param.u32 	%r20, [gemm_4bit_kernel_f32_param_4];
	ld.param.u32 	%r17, [gemm_4bit_kernel_f32_param_5];
	ld.param.u32 	%r18, [gemm_4bit_kernel_f32_param_6];
	ld.param.u32 	%r19, [gemm_4bit_kernel_f32_param_7];
	cvta.to.global.u64 	%rd1, %rd18;
	mov.u32 	%r21, %ctaid.x;
	mov.u32 	%r22, %ntid.x;
	mov.u32 	%r23, %tid.x;
	mad.lo.s32 	%r1, %r21, %r22, %r23;
	mov.u32 	%r2, %ctaid.y;
	setp.ge.s32 	%p1, %r1, %r18;
	setp.ge.s32 	%p2, %r2, %r20;
	or.pred  	%p3, %p2, %p1;
	@%p3 bra 	$L__BB0_24;
	cvta.to.global.u64 	%rd2, %rd16;
	cvta.to.global.u64 	%rd3, %rd15;
	shr.u32 	%r24, %r17, 31;
	add.s32 	%r25, %r17, %r24;
	shr.s32 	%r3, %r25, 1;
	mul.lo.s32 	%r26, %r3, %r1;
	cvt.s64.s32 	%rd4, %r26;
	setp.lt.s32 	%p4, %r17, 2;
	mov.f32 	%f88, 0f00000000;
	@%p4 bra 	$L__BB0_23;
	mul.lo.s32 	%r28, %r17, %r2;
	mul.wide.s32 	%rd19, %r28, 4;
	add.s64 	%rd5, %rd3, %rd19;
	add.s32 	%r29, %r17, %r19;
	add.s32 	%r30, %r29, -1;
	div.s32 	%r31, %r30, %r19;
	mul.lo.s32 	%r32, %r31, %r1;
	mul.wide.s32 	%rd20, %r32, 4;
	add.s64 	%rd6, %rd2, %rd20;
	add.s32 	%r33, %r3, -1;
	and.b32  	%r4, %r3, 3;
	setp.lt.u32 	%p5, %r33, 3;
	mov.f32 	%f88, 0f00000000;
	mov.b32 	%r93, 0;
	@%p5 bra 	$L__BB0_13;
	and.b32  	%r93, %r3, 1073741820;
	neg.s32 	%r90, %r93;
	add.s64 	%rd21, %rd4, %rd1;
	add.s64 	%rd62, %rd21, 1;
	mov.f32 	%f88, 0f00000000;
	mov.b32 	%r91, 3;
$L__BB0_4:
	.pragma "nounroll";
	ld.global.nc.u8 	%rs3, [%rd62+-1];
	cvt.u16.u8 	%rs4, %rs3;
	add.s32 	%r35, %r91, -3;
	add.s32 	%r36, %r91, -2;
	div.s32 	%r37, %r35, %r19;
	div.s32 	%r38, %r36, %r19;
	mul.wide.s32 	%rd22, %r37, 4;
	add.s64 	%rd23, %rd6, %rd22;
	ld.global.nc.f32 	%f36, [%rd23];
	mul.wide.s32 	%rd24, %r38, 4;
	add.s64 	%rd25, %rd6, %rd24;
	ld.global.nc.f32 	%f37, [%rd25];
	and.b16  	%rs5, %rs4, 15;
	cvt.u32.u16 	%r39, %rs5;
	add.s32 	%r40, %r39, -8;
	cvt.rn.f32.s32 	%f38, %r40;
	mul.f32 	%f39, %f36, %f38;
	shr.u16 	%rs6, %rs4, 4;
	cvt.u32.u16 	%r41, %rs6;
	add.s32 	%r42, %r41, -8;
	cvt.rn.f32.s32 	%f40, %r42;
	mul.f32 	%f2, %f37, %f40;
	mul.wide.u32 	%rd26, %r35, 4;
	add.s64 	%rd9, %rd5, %rd26;
	ld.global.nc.f32 	%f41, [%rd9];
	fma.rn.f32 	%f89, %f41, %f39, %f88;
	setp.ge.s32 	%p6, %r36, %r17;
	@%p6 bra 	$L__BB0_6;
	ld.global.nc.f32 	%f42, [%rd9+4];
	fma.rn.f32 	%f89, %f2, %f42, %f89;
$L__BB0_6:
	ld.global.nc.u8 	%rs7, [%rd62];
	cvt.u16.u8 	%rs1, %rs7;
	add.s32 	%r43, %r91, -1;
	div.s32 	%r44, %r43, %r19;
	mul.wide.s32 	%rd27, %r44, 4;
	add.s64 	%rd28, %rd6, %rd27;
	ld.global.nc.f32 	%f43, [%rd28];
	and.b16  	%rs8, %rs1, 15;
	cvt.u32.u16 	%r45, %rs8;
	add.s32 	%r46, %r45, -8;
	cvt.rn.f32.s32 	%f44, %r46;
	mul.f32 	%f45, %f43, %f44;
	ld.global.nc.f32 	%f46, [%rd9+8];
	fma.rn.f32 	%f90, %f46, %f45, %f89;
	setp.ge.s32 	%p7, %r91, %r17;
	@%p7 bra 	$L__BB0_8;
	div.s32 	%r47, %r91, %r19;
	mul.wide.s32 	%rd29, %r47, 4;
	add.s64 	%rd30, %rd6, %rd29;
	ld.global.nc.f32 	%f47, [%rd30];
	ld.global.nc.f32 	%f48, [%rd9+12];
	shr.u16 	%rs9, %rs1, 4;
	cvt.u32.u16 	%r48, %rs9;
	add.s32 	%r49, %r48, -8;
	cvt.rn.f32.s32 	%f49, %r49;
	mul.f32 	%f50, %f47, %f49;
	fma.rn.f32 	%f90, %f50, %f48, %f90;
$L__BB0_8:
	ld.global.nc.u8 	%rs10, [%rd62+1];
	cvt.u16.u8 	%rs11, %rs10;
	add.s32 	%r50, %r91, 1;
	add.s32 	%r51, %r91, 2;
	div.s32 	%r52, %r50, %r19;
	div.s32 	%r53, %r51, %r19;
	mul.wide.s32 	%rd31, %r52, 4;
	add.s64 	%rd32, %rd6, %rd31;
	ld.global.nc.f32 	%f51, [%rd32];
	mul.wide.s32 	%rd33, %r53, 4;
	add.s64 	%rd34, %rd6, %rd33;
	ld.global.nc.f32 	%f52, [%rd34];
	and.b16  	%rs12, %rs11, 15;
	cvt.u32.u16 	%r54, %rs12;
	add.s32 	%r55, %r54, -8;
	cvt.rn.f32.s32 	%f53, %r55;
	mul.f32 	%f54, %f51, %f53;
	shr.u16 	%rs13, %rs11, 4;
	cvt.u32.u16 	%r56, %rs13;
	add.s32 	%r57, %r56, -8;
	cvt.rn.f32.s32 	%f55, %r57;
	mul.f32 	%f9, %f52, %f55;
	ld.global.nc.f32 	%f56, [%rd9+16];
	fma.rn.f32 	%f91, %f56, %f54, %f90;
	setp.ge.s32 	%p8, %r51, %r17;
	@%p8 bra 	$L__BB0_10;
	ld.global.nc.f32 	%f57, [%rd9+20];
	fma.rn.f32 	%f91, %f9, %f57, %f91;
$L__BB0_10:
	add.s32 	%r58, %r91, 4;
	ld.global.nc.u8 	%rs14, [%rd62+2];
	cvt.u16.u8 	%rs15, %rs14;
	add.s32 	%r59, %r91, 3;
	div.s32 	%r60, %r59, %r19;
	div.s32 	%r61, %r58, %r19;
	mul.wide.s32 	%rd35, %r60, 4;
	add.s64 	%rd36, %rd6, %rd35;
	ld.global.nc.f32 	%f58, [%rd36];
	mul.wide.s32 	%rd37, %r61, 4;
	add.s64 	%rd38, %rd6, %rd37;
	ld.global.nc.f32 	%f59, [%rd38];
	and.b16  	%rs16, %rs15, 15;
	cvt.u32.u16 	%r62, %rs16;
	add.s32 	%r63, %r62, -8;
	cvt.rn.f32.s32 	%f60, %r63;
	mul.f32 	%f61, %f58, %f60;
	shr.u16 	%rs17, %rs15, 4;
	cvt.u32.u16 	%r64, %rs17;
	add.s32 	%r65, %r64, -8;
	cvt.rn.f32.s32 	%f62, %r65;
	mul.f32 	%f13, %f59, %f62;
	ld.global.nc.f32 	%f63, [%rd9+24];
	fma.rn.f32 	%f88, %f63, %f61, %f91;
	setp.ge.s32 	%p9, %r58, %r17;
	@%p9 bra 	$L__BB0_12;
	ld.global.nc.f32 	%f64, [%rd9+28];
	fma.rn.f32 	%f88, %f13, %f64, %f88;
$L__BB0_12:
	add.s32 	%r91, %r91, 8;
	add.s32 	%r90, %r90, 4;
	add.s64 	%rd62, %rd62, 4;
	setp.ne.s32 	%p10, %r90, 0;
	@%p10 bra 	$L__BB0_4;
$L__BB0_13:
	setp.eq.s32 	%p11, %r4, 0;
	@%p11 bra 	$L__BB0_23;
	setp.eq.s32 	%p12, %r4, 1;
	@%p12 bra 	$L__BB0_20;
	cvt.u64.u32 	%rd39, %r93;
	add.s64 	%rd40, %rd39, %rd4;
	add.s64 	%rd11, %rd1, %rd40;
	ld.global.nc.u8 	%rs18, [%rd11];
	cvt.u16.u8 	%rs2, %rs18;
	shl.b32 	%r12, %r93, 1;
	or.b32  	%r13, %r12, 1;
	div.s32 	%r66, %r12, %r19;
	mul.wide.s32 	%rd41, %r66, 4;
	add.s64 	%rd42, %rd6, %rd41;
	ld.global.nc.f32 	%f66, [%rd42];
	and.b16  	%rs19, %rs2, 15;
	cvt.u32.u16 	%r67, %rs19;
	add.s32 	%r68, %r67, -8;
	cvt.rn.f32.s32 	%f67, %r68;
	mul.f32 	%f68, %f66, %f67;
	mul.wide.u32 	%rd43, %r12, 4;
	add.s64 	%rd12, %rd5, %rd43;
	ld.global.nc.f32 	%f69, [%rd12];
	fma.rn.f32 	%f95, %f69, %f68, %f88;
	setp.ge.s32 	%p13, %r13, %r17;
	@%p13 bra 	$L__BB0_17;
	div.s32 	%r69, %r13, %r19;
	mul.wide.s32 	%rd44, %r69, 4;
	add.s64 	%rd45, %rd6, %rd44;
	ld.global.nc.f32 	%f70, [%rd45];
	ld.global.nc.f32 	%f71, [%rd12+4];
	shr.u16 	%rs20, %rs2, 4;
	cvt.u32.u16 	%r70, %rs20;
	add.s32 	%r71, %r70, -8;
	cvt.rn.f32.s32 	%f72, %r71;
	mul.f32 	%f73, %f70, %f72;
	fma.rn.f32 	%f95, %f73, %f71, %f95;
$L__BB0_17:
	sub.s32 	%r14, %r13, %r93;
	ld.global.nc.u8 	%rs21, [%rd11+1];
	cvt.u16.u8 	%rs22, %rs21;
	shl.b32 	%r72, %r14, 1;
	add.s32 	%r73, %r12, 3;
	div.s32 	%r74, %r72, %r19;
	div.s32 	%r75, %r73, %r19;
	mul.wide.s32 	%rd46, %r74, 4;
	add.s64 	%rd47, %rd6, %rd46;
	ld.global.nc.f32 	%f74, [%rd47];
	mul.wide.s32 	%rd48, %r75, 4;
	add.s64 	%rd49, %rd6, %rd48;
	ld.global.nc.f32 	%f75, [%rd49];
	and.b16  	%rs23, %rs22, 15;
	cvt.u32.u16 	%r76, %rs23;
	add.s32 	%r77, %r76, -8;
	cvt.rn.f32.s32 	%f76, %r77;
	mul.f32 	%f77, %f74, %f76;
	shr.u16 	%rs24, %rs22, 4;
	cvt.u32.u16 	%r78, %rs24;
	add.s32 	%r79, %r78, -8;
	cvt.rn.f32.s32 	%f78, %r79;
	mul.f32 	%f22, %f75, %f78;
	mul.wide.u32 	%rd50, %r72, 4;
	add.s64 	%rd13, %rd5, %rd50;
	ld.global.nc.f32 	%f79, [%rd13];
	fma.rn.f32 	%f88, %f79, %f77, %f95;
	setp.ge.s32 	%p14, %r73, %r17;
	@%p14 bra 	$L__BB0_19;
	ld.global.nc.f32 	%f80, [%rd13+4];
	fma.rn.f32 	%f88, %f22, %f80, %f88;
$L__BB0_19:
	add.s32 	%r93, %r14, 1;
$L__BB0_20:
	and.b32  	%r80, %r3, 1;
	setp.eq.b32 	%p15, %r80, 1;
	not.pred 	%p16, %p15;
	@%p16 bra 	$L__BB0_23;
	cvt.u64.u32 	%rd51, %r93;
	add.s64 	%rd52, %rd51, %rd4;
	add.s64 	%rd53, %rd1, %rd52;
	ld.global.nc.u8 	%rs25, [%rd53];
	cvt.u16.u8 	%rs26, %rs25;
	shl.b32 	%r81, %r93, 1;
	or.b32  	%r82, %r81, 1;
	div.s32 	%r83, %r81, %r19;
	div.s32 	%r84, %r82, %r19;
	mul.wide.s32 	%rd54, %r83, 4;
	add.s64 	%rd55, %rd6, %rd54;
	ld.global.nc.f32 	%f81, [%rd55];
	mul.wide.s32 	%rd56, %r84, 4;
	add.s64 	%rd57, %rd6, %rd56;
	ld.global.nc.f32 	%f82, [%rd57];
	and.b16  	%rs27, %rs26, 15;
	cvt.u32.u16 	%r85, %rs27;
	add.s32 	%r86, %r85, -8;
	cvt.rn.f32.s32 	%f83, %r86;
	mul.f32 	%f84, %f81, %f83;
	shr.u16 	%rs28, %rs26, 4;
	cvt.u32.u16 	%r87, %rs28;
	add.s32 	%r88, %r87, -8;
	cvt.rn.f32.s32 	%f85, %r88;
	mul.f32 	%f28, %f82, %f85;
	mul.wide.u32 	%rd58, %r81, 4;
	add.s64 	%rd14, %rd5, %rd58;
	ld.global.nc.f32 	%f86, [%rd14];
	fma.rn.f32 	%f88, %f86, %f84, %f88;
	setp.ge.s32 	%p17, %r82, %r17;
	@%p17 bra 	$L__BB0_23;
	ld.global.nc.f32 	%f87, [%rd14+4];
	fma.rn.f32 	%f88, %f28, %f87, %f88;
$L__BB0_23:
	mad.lo.s32 	%r89, %r18, %r2, %r1;
	cvta.to.global.u64 	%rd59, %rd17;
	mul.wide.s32 	%rd60, %r89, 4;
	add.s64 	%rd61, %rd59, %rd60;
	st.global.f32 	[%rd61], %f88;
$L__BB0_24:
	ret;

}
	// .globl	gemm_4bit_tiled_kernel_f32
.visible .entry gemm_4bit_tiled_kernel_f32(
	.param .u64 .ptr .align 1 gemm_4bit_tiled_kernel_f32_param_0,
	.param .u64 .ptr .align 1 gemm_4bit_tiled_kernel_f32_param_1,
	.param .u64 .ptr .align 1 gemm_4bit_tiled_kernel_f32_param_2,
	.param .u64 .ptr .align 1 gemm_4bit_tiled_kernel_f32_param_3,
	.param .u32 gemm_4bit_tiled_kernel_f32_param_4,
	.param .u32 gemm_4bit_tiled_kernel_f32_param_5,
	.param .u32 gemm_4bit_tiled_kernel_f32_param_6,
	.param .u32 gemm_4bit_tiled_kernel_f32_param_7
)
{
	.reg .pred 	%p<21>;
	.reg .b16 	%rs<5>;
	.reg .b32 	%r<68>;
	.reg .b32 	%f<20>;
	.reg .b64 	%rd<22>;
	// demoted variable
	.shared .align 4 .b8 _ZZ26gemm_4bit_tiled_kernel_f32E6x_tile[256];
	// demoted variable
	.shared .align 4 .b8 _ZZ26gemm_4bit_tiled_kernel_f32E6w_tile[4096];
	ld.param.u64 	%rd6, [gemm_4bit_tiled_kernel_f32_param_0];
	ld.param.u64 	%rd7, [gemm_4bit_tiled_kernel_f32_param_1];
	ld.param.u64 	%rd8, [gemm_4bit_tiled_kernel_f32_param_2];
	ld.param.u64 	%rd9, [gemm_4bit_tiled_kernel_f32_param_3];
	ld.param.u32 	%r28, [gemm_4bit_tiled_kernel_f32_param_4];
	ld.param.u32 	%r25, [gemm_4bit_tiled_kernel_f32_param_5];
	ld.param.u32 	%r26, [gemm_4bit_tiled_kernel_f32_param_6];
	ld.param.u32 	%r27, [gemm_4bit_tiled_kernel_f32_param_7];
	mov.u32 	%r29, %ctaid.x;
	shl.b32 	%r30, %r29, 4;
	mov.u32 	%r1, %tid.x;
	add.s32 	%r2, %r30, %r1;
	mov.u32 	%r3, %ctaid.y;
	setp.ge.s32 	%p1, %r3, %r28;
	@%p1 bra 	$L__BB1_18;
	shr.u32 	%r31, %r25, 31;
	add.s32 	%r32, %r25, %r31;
	shr.s32 	%r4, %r32, 1;
	setp.lt.s32 	%p2, %r25, 1;
	mov.f32 	%f18, 0f00000000;
	@%p2 bra 	$L__BB1_16;
	mul.lo.s32 	%r5, %r25, %r3;
	mul.lo.s32 	%r34, %r4, %r2;
	cvt.s64.s32 	%rd1, %r34;
	add.s32 	%r35, %r25, %r27;
	add.s32 	%r36, %r35, -1;
	div.s32 	%r37, %r36, %r27;
	mul.lo.s32 	%r38, %r37, %r2;
	cvt.s64.s32 	%rd2, %r38;
	shl.b32 	%r39, %r1, 8;
	mov.u32 	%r40, _ZZ26gemm_4bit_tiled_kernel_f32E6w_tile;
	add.s32 	%r6, %r40, %r39;
	cvta.to.global.u64 	%rd3, %rd7;
	cvta.to.global.u64 	%rd4, %rd8;
	cvta.to.global.u64 	%rd5, %rd6;
	mov.f32 	%f18, 0f00000000;
	mov.b32 	%r61, 0;
$L__BB1_3:
	setp.gt.u32 	%p3, %r1, 63;
	add.s32 	%r42, %r1, %r61;
	setp.ge.s32 	%p4, %r42, %r25;
	or.pred  	%p5, %p3, %p4;
	@%p5 bra 	$L__BB1_6;
	add.s32 	%r8, %r61, %r5;
	mov.u32 	%r62, %r1;
$L__BB1_5:
	add.s32 	%r43, %r8, %r62;
	mul.wide.u32 	%rd10, %r43, 4;
	add.s64 	%rd11, %rd5, %rd10;
	ld.global.nc.f32 	%f9, [%rd11];
	shl.b32 	%r44, %r62, 2;
	mov.u32 	%r45, _ZZ26gemm_4bit_tiled_kernel_f32E6x_tile;
	add.s32 	%r46, %r45, %r44;
	st.shared.f32 	[%r46], %f9;
	add.s32 	%r10, %r62, 16;
	setp.lt.u32 	%p6, %r62, 48;
	add.s32 	%r47, %r10, %r61;
	setp.lt.s32 	%p7, %r47, %r25;
	and.pred  	%p8, %p6, %p7;
	mov.u32 	%r62, %r10;
	@%p8 bra 	$L__BB1_5;
$L__BB1_6:
	setp.ge.s32 	%p9, %r2, %r26;
	@%p9 bra 	$L__BB1_12;
	mov.b32 	%r63, 0;
$L__BB1_8:
	mov.u32 	%r11, %r63;
	add.s32 	%r12, %r11, %r61;
	shr.u32 	%r13, %r12, 1;
	setp.ge.s32 	%p10, %r13, %r4;
	@%p10 bra 	$L__BB1_11;
	cvt.u64.u32 	%rd12, %r13;
	add.s64 	%rd13, %rd12, %rd1;
	add.s64 	%rd14, %rd3, %rd13;
	ld.global.nc.u8 	%rs2, [%rd14];
	cvt.u16.u8 	%rs1, %rs2;
	div.s32 	%r49, %r12, %r27;
	cvt.s64.s32 	%rd15, %r49;
	add.s64 	%rd16, %rd15, %rd2;
	shl.b64 	%rd17, %rd16, 2;
	add.s64 	%rd18, %rd4, %rd17;
	ld.global.nc.f32 	%f2, [%rd18];
	and.b16  	%rs3, %rs1, 15;
	cvt.u32.u16 	%r50, %rs3;
	add.s32 	%r51, %r50, -8;
	cvt.rn.f32.s32 	%f10, %r51;
	mul.f32 	%f11, %f2, %f10;
	shl.b32 	%r52, %r11, 2;
	add.s32 	%r14, %r6, %r52;
	st.shared.f32 	[%r14], %f11;
	add.s32 	%r53, %r12, 1;
	setp.ge.s32 	%p11, %r53, %r25;
	@%p11 bra 	$L__BB1_11;
	shr.u16 	%rs4, %rs1, 4;
	cvt.u32.u16 	%r54, %rs4;
	add.s32 	%r55, %r54, -8;
	cvt.rn.f32.s32 	%f12, %r55;
	mul.f32 	%f13, %f2, %f12;
	st.shared.f32 	[%r14+4], %f13;
$L__BB1_11:
	add.s32 	%r63, %r11, 2;
	setp.lt.u32 	%p12, %r11, 62;
	add.s32 	%r56, %r12, 2;
	setp.lt.s32 	%p13, %r56, %r25;
	and.pred  	%p14, %p12, %p13;
	@%p14 bra 	$L__BB1_8;
$L__BB1_12:
	setp.ge.s32 	%p15, %r2, %r26;
	bar.sync 	0;
	@%p15 bra 	$L__BB1_15;
	mov.b32 	%r67, 1;
	mov.u32 	%r64, _ZZ26gemm_4bit_tiled_kernel_f32E6x_tile;
	mov.u32 	%r65, %r6;
	mov.u32 	%r66, %r61;
$L__BB1_14:
	add.s32 	%r59, %r67, -1;
	ld.shared.f32 	%f14, [%r64];
	ld.shared.f32 	%f15, [%r65];
	fma.rn.f32 	%f18, %f14, %f15, %f18;
	setp.lt.u32 	%p16, %r59, 63;
	add.s32 	%r66, %r66, 1;
	setp.lt.s32 	%p17, %r66, %r25;
	and.pred  	%p18, %p16, %p17;
	add.s32 	%r67, %r67, 1;
	add.s32 	%r65, %r65, 4;
	add.s32 	%r64, %r64, 4;
	@%p18 bra 	$L__BB1_14;
$L__BB1_15:
	bar.sync 	0;
	add.s32 	%r61, %r61, 64;
	setp.lt.s32 	%p19, %r61, %r25;
	@%p19 bra 	$L__BB1_3;
$L__BB1_16:
	setp.ge.s32 	%p20, %r2, %r26;
	@%p20 bra 	$L__BB1_18;
	mad.lo.s32 	%r60, %r26, %r3, %r2;
	cvta.to.global.u64 	%rd19, %rd9;
	mul.wide.s32 	%rd20, %r60, 4;
	add.s64 	%rd21, %rd19, %rd20;
	st.global.f32 	[%rd21], %f18;
$L__BB1_18:
	ret;

}
	// .globl	gemm_ternary_multibase_kernel_f32
.visible .entry gemm_ternary_multibase_kernel_f32(
	.param .u64 .ptr .align 1 gemm_ternary_multibase_kernel_f32_param_0,
	.param .u64 .ptr .align 1 gemm_ternary_multibase_kernel_f32_param_1,
	.param .u64 .ptr .align 1 gemm_ternary_multibase_kernel_f32_param_2,
	.param .u64 .ptr .align 1 gemm_ternary_multibase_kernel_f32_param_3,
	.param .u32 gemm_ternary_multibase_kernel_f32_param_4,
	.param .u32 gemm_ternary_multibase_kernel_f32_param_5,
	.param .u32 gemm_ternary_multibase_kernel_f32_param_6,
	.param .u32 gemm_ternary_multibase_kernel_f32_param_7,
	.param .u32 gemm_ternary_multibase_kernel_f32_param_8
)
{
	.local .align 16 .b8 	__local_depot2[32];
	.reg .b64 	%SP;
	.reg .b64 	%SPL;
	.reg .pred 	%p<24>;
	.reg .b16 	%rs<57>;
	.reg .b32 	%r<101>;
	.reg .b32 	%f<137>;
	.reg .b64 	%rd<33>;

	mov.u64 	%SPL, __local_depot2;
	ld.param.u64 	%rd10, [gemm_ternary_multibase_kernel_f32_param_1];
	ld.param.u64 	%rd11, [gemm_ternary_multibase_kernel_f32_param_2];
	ld.param.u32 	%r25, [gemm_ternary_multibase_kernel_f32_param_4];
	ld.param.u32 	%r21, [gemm_ternary_multibase_kernel_f32_param_5];
	ld.param.u32 	%r22, [gemm_ternary_multibase_kernel_f32_param_6];
	ld.param.u32 	%r23, [gemm_ternary_multibase_kernel_f32_param_7];
	ld.param.u32 	%r24, [gemm_ternary_multibase_kernel_f32_param_8];
	cvta.to.global.u64 	%rd1, %rd11;
	cvta.to.global.u64 	%rd2, %rd10;
	add.u64 	%rd3, %SPL, 0;
	mov.u32 	%r26, %ctaid.x;
	mov.u32 	%r27, %ntid.x;
	mov.u32 	%r28, %tid.x;
	mad.lo.s32 	%r1, %r26, %r27, %r28;
	mov.u32 	%r2, %ctaid.y;
	setp.ge.s32 	%p1, %r1, %r22;
	setp.ge.s32 	%p2, %r2, %r25;
	or.pred  	%p3, %p2, %p1;
	@%p3 bra 	$L__BB2_29;
	setp.lt.s32 	%p4, %r24, 1;
	@%p4 bra 	$L__BB2_10;
	add.s32 	%r29, %r24, -1;
	min.u32 	%r30, %r29, 7;
	add.s32 	%r3, %r30, 1;
	ld.global.nc.f32 	%f20, [%rd1];
	st.local.f32 	[%rd3], %f20;
	setp.eq.s32 	%p5, %r29, 0;
	@%p5 bra 	$L__BB2_10;
	ld.global.nc.f32 	%f21, [%rd1+4];
	st.local.f32 	[%rd3+4], %f21;
	setp.eq.s32 	%p6, %r3, 2;
	@%p6 bra 	$L__BB2_10;
	ld.global.nc.f32 	%f22, [%rd1+8];
	st.local.f32 	[%rd3+8], %f22;
	setp.eq.s32 	%p7, %r3, 3;
	@%p7 bra 	$L__BB2_10;
	ld.global.nc.f32 	%f23, [%rd1+12];
	st.local.f32 	[%rd3+12], %f23;
	setp.eq.s32 	%p8, %r3, 4;
	@%p8 bra 	$L__BB2_10;
	ld.global.nc.f32 	%f24, [%rd1+16];
	st.local.f32 	[%rd3+16], %f24;
	setp.eq.s32 	%p9, %r3, 5;
	@%p9 bra 	$L__BB2_10;
	ld.global.nc.f32 	%f25, [%rd1+20];
	st.local.f32 	[%rd3+20], %f25;
	setp.eq.s32 	%p10, %r3, 6;
	@%p10 bra 	$L__BB2_10;
	ld.global.nc.f32 	%f26, [%rd1+24];
	st.local.f32 	[%rd3+24], %f26;
	setp.eq.s32 	%p11, %r3, 7;
	@%p11 bra 	$L__BB2_10;
	ld.global.nc.f32 	%f27, [%rd1+28];
	st.local.f32 	[%rd3+28], %f27;
$L__BB2_10:
	setp.lt.s32 	%p12, %r23, 1;
	mov.f32 	%f135, 0f00000000;
	@%p12 bra 	$L__BB2_28;
	setp.lt.s32 	%p13, %r24, 1;
	@%p13 bra 	$L__BB2_28;
	and.b32  	%r4, %r24, 3;
	and.b32  	%r5, %r24, 2147483644;
	and.b32  	%r6, %r24, 1;
	neg.s32 	%r7, %r5;
	mul.lo.s32 	%r32, %r21, %r2;
	cvt.s64.s32 	%rd4, %r32;
	mul.lo.s32 	%r8, %r23, %r1;
	mov.f32 	%f135, 0f00000000;
	mov.b32 	%r96, 0;
$L__BB2_13:
	ld.param.u64 	%rd30, [gemm_ternary_multibase_kernel_f32_param_0];
	shl.b32 	%r10, %r96, 2;
	setp.ge.s32 	%p14, %r10, %r21;
	cvt.u64.u32 	%rd13, %r10;
	add.s64 	%rd14, %rd4, %rd13;
	cvta.to.global.u64 	%rd15, %rd30;
	shl.b64 	%rd16, %rd14, 2;
	add.s64 	%rd5, %rd15, %rd16;
	mov.f32 	%f127, 0f00000000;
	@%p14 bra 	$L__BB2_15;
	ld.global.nc.f32 	%f127, [%rd5];
$L__BB2_15:
	add.s32 	%r11, %r10, 1;
	setp.ge.s32 	%p15, %r11, %r21;
	mov.f32 	%f128, 0f00000000;
	@%p15 bra 	$L__BB2_17;
	ld.global.nc.f32 	%f128, [%rd5+4];
$L__BB2_17:
	add.s32 	%r33, %r10, 2;
	setp.ge.s32 	%p16, %r33, %r21;
	mov.f32 	%f129, 0f00000000;
	@%p16 bra 	$L__BB2_19;
	ld.global.nc.f32 	%f129, [%rd5+8];
$L__BB2_19:
	add.s32 	%r34, %r10, 3;
	setp.ge.s32 	%p17, %r34, %r21;
	mov.f32 	%f131, 0f00000000;
	@%p17 bra 	$L__BB2_21;
	ld.global.nc.f32 	%f131, [%rd5+12];
$L__BB2_21:
	setp.lt.u32 	%p18, %r24, 4;
	add.s32 	%r36, %r96, %r8;
	mul.lo.s32 	%r16, %r36, %r24;
	mov.b32 	%r100, 0;
	mov.u32 	%r97, %r16;
	mov.u64 	%rd32, %rd3;
	mov.u32 	%r98, %r7;
	@%p18 bra 	$L__BB2_22;
	bra.uni 	$L__BB2_30;
$L__BB2_22:
	setp.eq.s32 	%p20, %r4, 0;
	@%p20 bra 	$L__BB2_27;
	setp.eq.s32 	%p21, %r4, 1;
	@%p21 bra 	$L__BB2_25;
	add.s32 	%r69, %r100, %r16;
	cvt.s64.s32 	%rd19, %r69;
	add.s64 	%rd20, %rd2, %rd19;
	ld.global.nc.u8 	%rs33, [%rd20];
	cvt.u16.u8 	%rs34, %rs33;
	and.b16  	%rs35, %rs34, 3;
	cvt.u32.u16 	%r70, %rs35;
	add.s32 	%r71, %r70, -1;
	cvt.rn.f32.s32 	%f88, %r71;
	shr.u16 	%rs36, %rs34, 2;
	and.b16  	%rs37, %rs36, 3;
	cvt.u32.u16 	%r72, %rs37;
	add.s32 	%r73, %r72, -1;
	cvt.rn.f32.s32 	%f89, %r73;
	shr.u16 	%rs38, %rs34, 4;
	and.b16  	%rs39, %rs38, 3;
	cvt.u32.u16 	%r74, %rs39;
	add.s32 	%r75, %r74, -1;
	cvt.rn.f32.s32 	%f90, %r75;
	shr.u16 	%rs40, %rs34, 6;
	cvt.u32.u16 	%r76, %rs40;
	add.s32 	%r77, %r76, -1;
	cvt.rn.f32.s32 	%f91, %r77;
	mul.wide.u32 	%rd21, %r100, 4;
	add.s64 	%rd22, %rd3, %rd21;
	ld.local.f32 	%f92, [%rd22];
	mul.f32 	%f93, %f127, %f88;
	fma.rn.f32 	%f94, %f92, %f93, %f135;
	mul.f32 	%f95, %f128, %f89;
	fma.rn.f32 	%f96, %f92, %f95, %f94;
	mul.f32 	%f97, %f129, %f90;
	fma.rn.f32 	%f98, %f92, %f97, %f96;
	mul.f32 	%f99, %f131, %f91;
	fma.rn.f32 	%f100, %f92, %f99, %f98;
	ld.global.nc.u8 	%rs41, [%rd20+1];
	cvt.u16.u8 	%rs42, %rs41;
	and.b16  	%rs43, %rs42, 3;
	cvt.u32.u16 	%r78, %rs43;
	add.s32 	%r79, %r78, -1;
	cvt.rn.f32.s32 	%f101, %r79;
	shr.u16 	%rs44, %rs42, 2;
	and.b16  	%rs45, %rs44, 3;
	cvt.u32.u16 	%r80, %rs45;
	add.s32 	%r81, %r80, -1;
	cvt.rn.f32.s32 	%f102, %r81;
	shr.u16 	%rs46, %rs42, 4;
	and.b16  	%rs47, %rs46, 3;
	cvt.u32.u16 	%r82, %rs47;
	add.s32 	%r83, %r82, -1;
	cvt.rn.f32.s32 	%f103, %r83;
	shr.u16 	%rs48, %rs42, 6;
	cvt.u32.u16 	%r84, %rs48;
	add.s32 	%r85, %r84, -1;
	cvt.rn.f32.s32 	%f104, %r85;
	ld.local.f32 	%f105, [%rd22+4];
	mul.f32 	%f106, %f127, %f101;
	fma.rn.f32 	%f107, %f105, %f106, %f100;
	mul.f32 	%f108, %f128, %f102;
	fma.rn.f32 	%f109, %f105, %f108, %f107;
	mul.f32 	%f110, %f129, %f103;
	fma.rn.f32 	%f111, %f105, %f110, %f109;
	mul.f32 	%f112, %f131, %f104;
	fma.rn.f32 	%f135, %f105, %f112, %f111;
	add.s32 	%r100, %r100, 2;
$L__BB2_25:
	setp.eq.s32 	%p22, %r6, 0;
	@%p22 bra 	$L__BB2_27;
	add.s32 	%r86, %r100, %r16;
	cvt.s64.s32 	%rd23, %r86;
	add.s64 	%rd24, %rd2, %rd23;
	ld.global.nc.u8 	%rs49, [%rd24];
	cvt.u16.u8 	%rs50, %rs49;
	and.b16  	%rs51, %rs50, 3;
	cvt.u32.u16 	%r87, %rs51;
	add.s32 	%r88, %r87, -1;
	cvt.rn.f32.s32 	%f113, %r88;
	shr.u16 	%rs52, %rs50, 2;
	and.b16  	%rs53, %rs52, 3;
	cvt.u32.u16 	%r89, %rs53;
	add.s32 	%r90, %r89, -1;
	cvt.rn.f32.s32 	%f114, %r90;
	shr.u16 	%rs54, %rs50, 4;
	and.b16  	%rs55, %rs54, 3;
	cvt.u32.u16 	%r91, %rs55;
	add.s32 	%r92, %r91, -1;
	cvt.rn.f32.s32 	%f115, %r92;
	shr.u16 	%rs56, %rs50, 6;
	cvt.u32.u16 	%r93, %rs56;
	add.s32 	%r94, %r93, -1;
	cvt.rn.f32.s32 	%f116, %r94;
	mul.wide.u32 	%rd25, %r100, 4;
	add.s64 	%rd26, %rd3, %rd25;
	ld.local.f32 	%f117, [%rd26];
	mul.f32 	%f118, %f127, %f113;
	fma.rn.f32 	%f119, %f117, %f118, %f135;
	mul.f32 	%f120, %f128, %f114;
	fma.rn.f32 	%f121, %f117, %f120, %f119;
	mul.f32 	%f122, %f129, %f115;
	fma.rn.f32 	%f123, %f117, %f122, %f121;
	mul.f32 	%f124, %f131, %f116;
	fma.rn.f32 	%f135, %f117, %f124, %f123;
$L__BB2_27:
	mad.lo.s32 	%r96, %r96, -3, %r11;
	setp.ne.s32 	%p23, %r96, %r23;
	@%p23 bra 	$L__BB2_13;
$L__BB2_28:
	ld.param.u64 	%rd31, [gemm_ternary_multibase_kernel_f32_param_3];
	mad.lo.s32 	%r95, %r22, %r2, %r1;
	cvta.to.global.u64 	%rd27, %rd31;
	mul.wide.s32 	%rd28, %r95, 4;
	add.s64 	%rd29, %rd27, %rd28;
	st.global.f32 	[%rd29], %f135;
$L__BB2_29:
	ret;
$L__BB2_30:
	.pragma "nounroll";
	cvt.s64.s32 	%rd17, %r97;
	add.s64 	%rd18, %rd2, %rd17;
	ld.global.nc.u8 	%rs1, [%rd18];
	cvt.u16.u8 	%rs2, %rs1;
	and.b16  	%rs3, %rs2, 3;
	cvt.u32.u16 	%r37, %rs3;
	add.s32 	%r38, %r37, -1;
	cvt.rn.f32.s32 	%f36, %r38;
	shr.u16 	%rs4, %rs2, 2;
	and.b16  	%rs5, %rs4, 3;
	cvt.u32.u16 	%r39, %rs5;
	add.s32 	%r40, %r39, -1;
	cvt.rn.f32.s32 	%f37, %r40;
	shr.u16 	%rs6, %rs2, 4;
	and.b16  	%rs7, %rs6, 3;
	cvt.u32.u16 	%r41, %rs7;
	add.s32 	%r42, %r41, -1;
	cvt.rn.f32.s32 	%f38, %r42;
	shr.u16 	%rs8, %rs2, 6;
	cvt.u32.u16 	%r43, %rs8;
	add.s32 	%r44, %r43, -1;
	cvt.rn.f32.s32 	%f39, %r44;
	ld.local.v4.f32 	{%f40, %f41, %f42, %f43}, [%rd32];
	mul.f32 	%f44, %f127, %f36;
	fma.rn.f32 	%f45, %f40, %f44, %f135;
	mul.f32 	%f46, %f128, %f37;
	fma.rn.f32 	%f47, %f40, %f46, %f45;
	mul.f32 	%f48, %f129, %f38;
	fma.rn.f32 	%f49, %f40, %f48, %f47;
	mul.f32 	%f50, %f131, %f39;
	fma.rn.f32 	%f51, %f40, %f50, %f49;
	ld.global.nc.u8 	%rs9, [%rd18+1];
	cvt.u16.u8 	%rs10, %rs9;
	and.b16  	%rs11, %rs10, 3;
	cvt.u32.u16 	%r45, %rs11;
	add.s32 	%r46, %r45, -1;
	cvt.rn.f32.s32 	%f52, %r46;
	shr.u16 	%rs12, %rs10, 2;
	and.b16  	%rs13, %rs12, 3;
	cvt.u32.u16 	%r47, %rs13;
	add.s32 	%r48, %r47, -1;
	cvt.rn.f32.s32 	%f53, %r48;
	shr.u16 	%rs14, %rs10, 4;
	and.b16  	%rs15, %rs14, 3;
	cvt.u32.u16 	%r49, %rs15;
	add.s32 	%r50, %r49, -1;
	cvt.rn.f32.s32 	%f54, %r50;
	shr.u16 	%rs16, %rs10, 6;
	cvt.u32.u16 	%r51, %rs16;
	add.s32 	%r52, %r51, -1;
	cvt.rn.f32.s32 	%f55, %r52;
	mul.f32 	%f56, %f127, %f52;
	fma.rn.f32 	%f57, %f41, %f56, %f51;
	mul.f32 	%f58, %f128, %f53;
	fma.rn.f32 	%f59, %f41, %f58, %f57;
	mul.f32 	%f60, %f129, %f54;
	fma.rn.f32 	%f61, %f41, %f60, %f59;
	mul.f32 	%f62, %f131, %f55;
	fma.rn.f32 	%f63, %f41, %f62, %f61;
	ld.global.nc.u8 	%rs17, [%rd18+2];
	cvt.u16.u8 	%rs18, %rs17;
	and.b16  	%rs19, %rs18, 3;
	cvt.u32.u16 	%r53, %rs19;
	add.s32 	%r54, %r53, -1;
	cvt.rn.f32.s32 	%f64, %r54;
	shr.u16 	%rs20, %rs18, 2;
	and.b16  	%rs21, %rs20, 3;
	cvt.u32.u16 	%r55, %rs21;
	add.s32 	%r56, %r55, -1;
	cvt.rn.f32.s32 	%f65, %r56;
	shr.u16 	%rs22, %rs18, 4;
	and.b16  	%rs23, %rs22, 3;
	cvt.u32.u16 	%r57, %rs23;
	add.s32 	%r58, %r57, -1;
	cvt.rn.f32.s32 	%f66, %r58;
	shr.u16 	%rs24, %rs18, 6;
	cvt.u32.u16 	%r59, %rs24;
	add.s32 	%r60, %r59, -1;
	cvt.rn.f32.s32 	%f67, %r60;
	mul.f32 	%f68, %f127, %f64;
	fma.rn.f32 	%f69, %f42, %f68, %f63;
	mul.f32 	%f70, %f128, %f65;
	fma.rn.f32 	%f71, %f42, %f70, %f69;
	mul.f32 	%f72, %f129, %f66;
	fma.rn.f32 	%f73, %f42, %f72, %f71;
	mul.f32 	%f74, %f131, %f67;
	fma.rn.f32 	%f75, %f42, %f74, %f73;
	ld.global.nc.u8 	%rs25, [%rd18+3];
	cvt.u16.u8 	%rs26, %rs25;
	and.b16  	%rs27, %rs26, 3;
	cvt.u32.u16 	%r61, %rs27;
	add.s32 	%r62, %r61, -1;
	cvt.rn.f32.s32 	%f76, %r62;
	shr.u16 	%rs28, %rs26, 2;
	and.b16  	%rs29, %rs28, 3;
	cvt.u32.u16 	%r63, %rs29;
	add.s32 	%r64, %r63, -1;
	cvt.rn.f32.s32 	%f77, %r64;
	shr.u16 	%rs30, %rs26, 4;
	and.b16  	%rs31, %rs30, 3;
	cvt.u32.u16 	%r65, %rs31;
	add.s32 	%r66, %r65, -1;
	cvt.rn.f32.s32 	%f78, %r66;
	shr.u16 	%rs32, %rs26, 6;
	cvt.u32.u16 	%r67, %rs32;
	add.s32 	%r68, %r67, -1;
	cvt.rn.f32.s32 	%f79, %r68;
	mul.f32 	%f80, %f127, %f76;
	fma.rn.f32 	%f81, %f43, %f80, %f75;
	mul.f32 	%f82, %f128, %f77;
	fma.rn.f32 	%f83, %f43, %f82, %f81;
	mul.f32 	%f84, %f129, %f78;
	fma.rn.f32 	%f85, %f43, %f84, %f83;
	mul.f32 	%f86, %f131, %f79;
	fma.rn.f32 	%f135, %f43, %f86, %f85;
	add.s32 	%r98, %r98, 4;
	add.s64 	%rd32, %rd32, 16;
	add.s32 	%r97, %r97, 4;
	setp.eq.s32 	%p19, %r98, 0;
	mov.u32 	%r100, %r5;
	@%p19 bra 	$L__BB2_22;
	bra.uni 	$L__BB2_30;

}
	// .globl	gemm_4bit_vectorized_kernel_f32
.visible .entry gemm_4bit_vectorized_kernel_f32(
	.param .u64 .ptr .align 1 gemm_4bit_vectorized_kernel_f32_param_0,
	.param .u64 .ptr .align 1 gemm_4bit_vectorized_kernel_f32_param_1,
	.param .u64 .ptr .align 1 gemm_4bit_vectorized_kernel_f32_param_2,
	.param .u64 .ptr .align 1 gemm_4bit_vectorized_kernel_f32_param_3,
	.param .u32 gemm_4bit_vectorized_kernel_f32_param_4,
	.param .u32 gemm_4bit_vectorized_kernel_f32_param_5,
	.param .u32 gemm_4bit_vectorized_kernel_f32_param_6,
	.param .u32 gemm_4bit_vectorized_kernel_f32_param_7
)
{
	.reg .pred 	%p<27>;
	.reg .b16 	%rs<109>;
	.reg .b32 	%r<239>;
	.reg .b32 	%f<284>;
	.reg .b64 	%rd<80>;

	ld.param.u64 	%rd9, [gemm_4bit_vectorized_kernel_f32_param_0];
	ld.param.u64 	%rd10, [gemm_4bit_vectorized_kernel_f32_param_1];
	ld.param.u64 	%rd11, [gemm_4bit_vectorized_kernel_f32_param_2];
	ld.param.u32 	%r42, [gemm_4bit_vectorized_kernel_f32_param_4];
	ld.param.u32 	%r39, [gemm_4bit_vectorized_kernel_f32_param_5];
	ld.param.u32 	%r40, [gemm_4bit_vectorized_kernel_f32_param_6];
	ld.param.u32 	%r41, [gemm_4bit_vectorized_kernel_f32_param_7];
	mov.u32 	%r43, %ctaid.x;
	mov.u32 	%r44, %ntid.x;
	mov.u32 	%r45, %tid.x;
	mad.lo.s32 	%r1, %r43, %r44, %r45;
	mov.u32 	%r2, %ctaid.y;
	setp.ge.s32 	%p1, %r1, %r40;
	setp.ge.s32 	%p2, %r2, %r42;
	or.pred  	%p3, %p2, %p1;
	@%p3 bra 	$L__BB3_42;
	cvta.to.global.u64 	%rd13, %rd9;
	cvta.to.global.u64 	%rd14, %rd10;
	cvta.to.global.u64 	%rd15, %rd11;
	shr.u32 	%r46, %r39, 31;
	add.s32 	%r47, %r39, %r46;
	shr.s32 	%r48, %r47, 1;
	add.s32 	%r49, %r39, %r41;
	add.s32 	%r50, %r49, -1;
	div.s32 	%r51, %r50, %r41;
	mul.lo.s32 	%r52, %r39, %r2;
	mul.wide.s32 	%rd16, %r52, 4;
	add.s64 	%rd1, %rd13, %rd16;
	mul.lo.s32 	%r53, %r48, %r1;
	cvt.s64.s32 	%rd17, %r53;
	add.s64 	%rd2, %rd14, %rd17;
	mul.lo.s32 	%r54, %r51, %r1;
	mul.wide.s32 	%rd18, %r54, 4;
	add.s64 	%rd3, %rd15, %rd18;
	shr.s32 	%r55, %r39, 31;
	shr.u32 	%r56, %r55, 29;
	add.s32 	%r57, %r39, %r56;
	shr.s32 	%r3, %r57, 3;
	setp.lt.s32 	%p4, %r39, 8;
	mov.f32 	%f283, 0f00000000;
	@%p4 bra 	$L__BB3_18;
	add.s32 	%r59, %r3, -1;
	setp.lt.u32 	%p5, %r59, 3;
	mov.f32 	%f283, 0f00000000;
	mov.b32 	%r233, 0;
	@%p5 bra 	$L__BB3_13;
	and.b32  	%r62, %r3, 268435452;
	neg.s32 	%r231, %r62;
	mov.f32 	%f283, 0f00000000;
	mov.b32 	%r230, 16;
	mov.b32 	%r228, 0;
	mov.u32 	%r229, %r228;
$L__BB3_4:
	.pragma "nounroll";
	mul.wide.u32 	%rd19, %r228, 16;
	add.s64 	%rd4, %rd1, %rd19;
	ld.global.nc.v4.f32 	{%f85, %f86, %f87, %f88}, [%rd4];
	ld.global.nc.v4.f32 	{%f2, %f3, %f4, %f5}, [%rd4+16];
	cvt.u64.u32 	%rd20, %r229;
	add.s64 	%rd5, %rd2, %rd20;
	ld.global.nc.u8 	%rs11, [%rd5];
	cvt.u16.u8 	%rs12, %rs11;
	ld.global.nc.u8 	%rs13, [%rd5+1];
	cvt.u16.u8 	%rs14, %rs13;
	ld.global.nc.u8 	%rs15, [%rd5+2];
	cvt.u16.u8 	%rs1, %rs15;
	ld.global.nc.u8 	%rs16, [%rd5+3];
	cvt.u16.u8 	%rs2, %rs16;
	add.s32 	%r63, %r230, -16;
	div.s32 	%r64, %r63, %r41;
	mul.wide.s32 	%rd21, %r64, 4;
	add.s64 	%rd22, %rd3, %rd21;
	ld.global.nc.f32 	%f263, [%rd22];
	and.b16  	%rs17, %rs12, 15;
	cvt.u32.u16 	%r65, %rs17;
	add.s32 	%r66, %r65, -8;
	cvt.rn.f32.s32 	%f89, %r66;
	shr.u16 	%rs18, %rs12, 4;
	cvt.u32.u16 	%r67, %rs18;
	add.s32 	%r68, %r67, -8;
	cvt.rn.f32.s32 	%f90, %r68;
	and.b16  	%rs19, %rs14, 15;
	cvt.u32.u16 	%r69, %rs19;
	add.s32 	%r70, %r69, -8;
	cvt.rn.f32.s32 	%f91, %r70;
	shr.u16 	%rs20, %rs14, 4;
	cvt.u32.u16 	%r71, %rs20;
	add.s32 	%r72, %r71, -8;
	cvt.rn.f32.s32 	%f92, %r72;
	mul.f32 	%f93, %f263, %f89;
	fma.rn.f32 	%f94, %f85, %f93, %f283;
	mul.f32 	%f95, %f263, %f90;
	fma.rn.f32 	%f96, %f86, %f95, %f94;
	mul.f32 	%f97, %f263, %f91;
	fma.rn.f32 	%f98, %f87, %f97, %f96;
	mul.f32 	%f99, %f263, %f92;
	fma.rn.f32 	%f7, %f88, %f99, %f98;
	add.s32 	%r73, %r230, -12;
	div.s32 	%r9, %r73, %r41;
	setp.eq.s32 	%p6, %r9, %r64;
	@%p6 bra 	$L__BB3_6;
	mul.wide.s32 	%rd23, %r9, 4;
	add.s64 	%rd24, %rd3, %rd23;
	ld.global.nc.f32 	%f263, [%rd24];
$L__BB3_6:
	and.b16  	%rs21, %rs1, 240;
	cvt.u32.u16 	%r74, %rs1;
	and.b32  	%r75, %r74, 15;
	add.s32 	%r76, %r75, -8;
	cvt.rn.f32.s32 	%f100, %r76;
	shr.u16 	%rs22, %rs21, 4;
	cvt.u32.u16 	%r77, %rs22;
	add.s32 	%r78, %r77, -8;
	cvt.rn.f32.s32 	%f101, %r78;
	and.b16  	%rs23, %rs2, 240;
	cvt.u32.u16 	%r79, %rs2;
	and.b32  	%r80, %r79, 15;
	add.s32 	%r81, %r80, -8;
	cvt.rn.f32.s32 	%f102, %r81;
	shr.u16 	%rs24, %rs23, 4;
	cvt.u32.u16 	%r82, %rs24;
	add.s32 	%r83, %r82, -8;
	cvt.rn.f32.s32 	%f103, %r83;
	mul.f32 	%f104, %f263, %f100;
	fma.rn.f32 	%f105, %f2, %f104, %f7;
	mul.f32 	%f106, %f263, %f101;
	fma.rn.f32 	%f107, %f3, %f106, %f105;
	mul.f32 	%f108, %f263, %f102;
	fma.rn.f32 	%f109, %f4, %f108, %f107;
	mul.f32 	%f110, %f263, %f103;
	fma.rn.f32 	%f111, %f5, %f110, %f109;
	ld.global.nc.v4.f32 	{%f112, %f113, %f114, %f115}, [%rd4+32];
	ld.global.nc.v4.f32 	{%f10, %f11, %f12, %f13}, [%rd4+48];
	ld.global.nc.u8 	%rs25, [%rd5+4];
	cvt.u16.u8 	%rs26, %rs25;
	ld.global.nc.u8 	%rs27, [%rd5+5];
	cvt.u16.u8 	%rs28, %rs27;
	ld.global.nc.u8 	%rs29, [%rd5+6];
	cvt.u16.u8 	%rs3, %rs29;
	ld.global.nc.u8 	%rs30, [%rd5+7];
	cvt.u16.u8 	%rs4, %rs30;
	add.s32 	%r84, %r230, -8;
	div.s32 	%r85, %r84, %r41;
	mul.wide.s32 	%rd25, %r85, 4;
	add.s64 	%rd26, %rd3, %rd25;
	ld.global.nc.f32 	%f264, [%rd26];
	and.b16  	%rs31, %rs26, 15;
	cvt.u32.u16 	%r86, %rs31;
	add.s32 	%r87, %r86, -8;
	cvt.rn.f32.s32 	%f116, %r87;
	shr.u16 	%rs32, %rs26, 4;
	cvt.u32.u16 	%r88, %rs32;
	add.s32 	%r89, %r88, -8;
	cvt.rn.f32.s32 	%f117, %r89;
	and.b16  	%rs33, %rs28, 15;
	cvt.u32.u16 	%r90, %rs33;
	add.s32 	%r91, %r90, -8;
	cvt.rn.f32.s32 	%f118, %r91;
	shr.u16 	%rs34, %rs28, 4;
	cvt.u32.u16 	%r92, %rs34;
	add.s32 	%r93, %r92, -8;
	cvt.rn.f32.s32 	%f119, %r93;
	mul.f32 	%f120, %f264, %f116;
	fma.rn.f32 	%f121, %f112, %f120, %f111;
	mul.f32 	%f122, %f264, %f117;
	fma.rn.f32 	%f123, %f113, %f122, %f121;
	mul.f32 	%f124, %f264, %f118;
	fma.rn.f32 	%f125, %f114, %f124, %f123;
	mul.f32 	%f126, %f264, %f119;
	fma.rn.f32 	%f15, %f115, %f126, %f125;
	add.s32 	%r94, %r230, -4;
	div.s32 	%r10, %r94, %r41;
	setp.eq.s32 	%p7, %r10, %r85;
	@%p7 bra 	$L__BB3_8;
	mul.wide.s32 	%rd27, %r10, 4;
	add.s64 	%rd28, %rd3, %rd27;
	ld.global.nc.f32 	%f264, [%rd28];
$L__BB3_8:
	and.b16  	%rs35, %rs3, 240;
	cvt.u32.u16 	%r95, %rs3;
	and.b32  	%r96, %r95, 15;
	add.s32 	%r97, %r96, -8;
	cvt.rn.f32.s32 	%f127, %r97;
	shr.u16 	%rs36, %rs35, 4;
	cvt.u32.u16 	%r98, %rs36;
	add.s32 	%r99, %r98, -8;
	cvt.rn.f32.s32 	%f128, %r99;
	and.b16  	%rs37, %rs4, 240;
	cvt.u32.u16 	%r100, %rs4;
	and.b32  	%r101, %r100, 15;
	add.s32 	%r102, %r101, -8;
	cvt.rn.f32.s32 	%f129, %r102;
	shr.u16 	%rs38, %rs37, 4;
	cvt.u32.u16 	%r103, %rs38;
	add.s32 	%r104, %r103, -8;
	cvt.rn.f32.s32 	%f130, %r104;
	mul.f32 	%f131, %f264, %f127;
	fma.rn.f32 	%f132, %f10, %f131, %f15;
	mul.f32 	%f133, %f264, %f128;
	fma.rn.f32 	%f134, %f11, %f133, %f132;
	mul.f32 	%f135, %f264, %f129;
	fma.rn.f32 	%f136, %f12, %f135, %f134;
	mul.f32 	%f137, %f264, %f130;
	fma.rn.f32 	%f138, %f13, %f137, %f136;
	ld.global.nc.v4.f32 	{%f139, %f140, %f141, %f142}, [%rd4+64];
	ld.global.nc.v4.f32 	{%f18, %f19, %f20, %f21}, [%rd4+80];
	ld.global.nc.u8 	%rs39, [%rd5+8];
	cvt.u16.u8 	%rs40, %rs39;
	ld.global.nc.u8 	%rs41, [%rd5+9];
	cvt.u16.u8 	%rs42, %rs41;
	ld.global.nc.u8 	%rs43, [%rd5+10];
	cvt.u16.u8 	%rs5, %rs43;
	ld.global.nc.u8 	%rs44, [%rd5+11];
	cvt.u16.u8 	%rs6, %rs44;
	add.s32 	%r11, %r230, 12;
	div.s32 	%r105, %r230, %r41;
	mul.wide.s32 	%rd29, %r105, 4;
	add.s64 	%rd30, %rd3, %rd29;
	ld.global.nc.f32 	%f265, [%rd30];
	and.b16  	%rs45, %rs40, 15;
	cvt.u32.u16 	%r106, %rs45;
	add.s32 	%r107, %r106, -8;
	cvt.rn.f32.s32 	%f143, %r107;
	shr.u16 	%rs46, %rs40, 4;
	cvt.u32.u16 	%r108, %rs46;
	add.s32 	%r109, %r108, -8;
	cvt.rn.f32.s32 	%f144, %r109;
	and.b16  	%rs47, %rs42, 15;
	cvt.u32.u16 	%r110, %rs47;
	add.s32 	%r111, %r110, -8;
	cvt.rn.f32.s32 	%f145, %r111;
	shr.u16 	%rs48, %rs42, 4;
	cvt.u32.u16 	%r112, %rs48;
	add.s32 	%r113, %r112, -8;
	cvt.rn.f32.s32 	%f146, %r113;
	mul.f32 	%f147, %f265, %f143;
	fma.rn.f32 	%f148, %f139, %f147, %f138;
	mul.f32 	%f149, %f265, %f144;
	fma.rn.f32 	%f150, %f140, %f149, %f148;
	mul.f32 	%f151, %f265, %f145;
	fma.rn.f32 	%f152, %f141, %f151, %f150;
	mul.f32 	%f153, %f265, %f146;
	fma.rn.f32 	%f23, %f142, %f153, %f152;
	add.s32 	%r114, %r230, 4;
	div.s32 	%r12, %r114, %r41;
	setp.eq.s32 	%p8, %r12, %r105;
	@%p8 bra 	$L__BB3_10;
	mul.wide.s32 	%rd31, %r12, 4;
	add.s64 	%rd32, %rd3, %rd31;
	ld.global.nc.f32 	%f265, [%rd32];
$L__BB3_10:
	and.b16  	%rs49, %rs5, 240;
	cvt.u32.u16 	%r115, %rs5;
	and.b32  	%r116, %r115, 15;
	add.s32 	%r117, %r116, -8;
	cvt.rn.f32.s32 	%f154, %r117;
	shr.u16 	%rs50, %rs49, 4;
	cvt.u32.u16 	%r118, %rs50;
	add.s32 	%r119, %r118, -8;
	cvt.rn.f32.s32 	%f155, %r119;
	and.b16  	%rs51, %rs6, 240;
	cvt.u32.u16 	%r120, %rs6;
	and.b32  	%r121, %r120, 15;
	add.s32 	%r122, %r121, -8;
	cvt.rn.f32.s32 	%f156, %r122;
	shr.u16 	%rs52, %rs51, 4;
	cvt.u32.u16 	%r123, %rs52;
	add.s32 	%r124, %r123, -8;
	cvt.rn.f32.s32 	%f157, %r124;
	mul.f32 	%f158, %f265, %f154;
	fma.rn.f32 	%f159, %f18, %f158, %f23;
	mul.f32 	%f160, %f265, %f155;
	fma.rn.f32 	%f161, %f19, %f160, %f159;
	mul.f32 	%f162, %f265, %f156;
	fma.rn.f32 	%f163, %f20, %f162, %f161;
	mul.f32 	%f164, %f265, %f157;
	fma.rn.f32 	%f165, %f21, %f164, %f163;
	ld.global.nc.v4.f32 	{%f166, %f167, %f168, %f169}, [%rd4+96];
	ld.global.nc.v4.f32 	{%f26, %f27, %f28, %f29}, [%rd4+112];
	ld.global.nc.u8 	%rs53, [%rd5+12];
	cvt.u16.u8 	%rs54, %rs53;
	ld.global.nc.u8 	%rs55, [%rd5+13];
	cvt.u16.u8 	%rs56, %rs55;
	ld.global.nc.u8 	%rs57, [%rd5+14];
	cvt.u16.u8 	%rs7, %rs57;
	ld.global.nc.u8 	%rs58, [%rd5+15];
	cvt.u16.u8 	%rs8, %rs58;
	add.s32 	%r125, %r230, 8;
	div.s32 	%r126, %r125, %r41;
	mul.wide.s32 	%rd33, %r126, 4;
	add.s64 	%rd34, %rd3, %rd33;
	ld.global.nc.f32 	%f266, [%rd34];
	and.b16  	%rs59, %rs54, 15;
	cvt.u32.u16 	%r127, %rs59;
	add.s32 	%r128, %r127, -8;
	cvt.rn.f32.s32 	%f170, %r128;
	shr.u16 	%rs60, %rs54, 4;
	cvt.u32.u16 	%r129, %rs60;
	add.s32 	%r130, %r129, -8;
	cvt.rn.f32.s32 	%f171, %r130;
	and.b16  	%rs61, %rs56, 15;
	cvt.u32.u16 	%r131, %rs61;
	add.s32 	%r132, %r131, -8;
	cvt.rn.f32.s32 	%f172, %r132;
	shr.u16 	%rs62, %rs56, 4;
	cvt.u32.u16 	%r133, %rs62;
	add.s32 	%r134, %r133, -8;
	cvt.rn.f32.s32 	%f173, %r134;
	mul.f32 	%f174, %f266, %f170;
	fma.rn.f32 	%f175, %f166, %f174, %f165;
	mul.f32 	%f176, %f266, %f171;
	fma.rn.f32 	%f177, %f167, %f176, %f175;
	mul.f32 	%f178, %f266, %f172;
	fma.rn.f32 	%f179, %f168, %f178, %f177;
	mul.f32 	%f180, %f266, %f173;
	fma.rn.f32 	%f31, %f169, %f180, %f179;
	div.s32 	%r13, %r11, %r41;
	setp.eq.s32 	%p9, %r13, %r126;
	@%p9 bra 	$L__BB3_12;
	mul.wide.s32 	%rd35, %r13, 4;
	add.s64 	%rd36, %rd3, %rd35;
	ld.global.nc.f32 	%f266, [%rd36];
$L__BB3_12:
	and.b32  	%r233, %r3, 268435452;
	and.b16  	%rs63, %rs7, 240;
	cvt.u32.u16 	%r135, %rs7;
	and.b32  	%r136, %r135, 15;
	add.s32 	%r137, %r136, -8;
	cvt.rn.f32.s32 	%f181, %r137;
	shr.u16 	%rs64, %rs63, 4;
	cvt.u32.u16 	%r138, %rs64;
	add.s32 	%r139, %r138, -8;
	cvt.rn.f32.s32 	%f182, %r139;
	and.b16  	%rs65, %rs8, 240;
	cvt.u32.u16 	%r140, %rs8;
	and.b32  	%r141, %r140, 15;
	add.s32 	%r142, %r141, -8;
	cvt.rn.f32.s32 	%f183, %r142;
	shr.u16 	%rs66, %rs65, 4;
	cvt.u32.u16 	%r143, %rs66;
	add.s32 	%r144, %r143, -8;
	cvt.rn.f32.s32 	%f184, %r144;
	mul.f32 	%f185, %f266, %f181;
	fma.rn.f32 	%f186, %f26, %f185, %f31;
	mul.f32 	%f187, %f266, %f182;
	fma.rn.f32 	%f188, %f27, %f187, %f186;
	mul.f32 	%f189, %f266, %f183;
	fma.rn.f32 	%f190, %f28, %f189, %f188;
	mul.f32 	%f191, %f266, %f184;
	fma.rn.f32 	%f283, %f29, %f191, %f190;
	add.s32 	%r231, %r231, 4;
	add.s32 	%r230, %r230, 32;
	add.s32 	%r229, %r229, 16;
	add.s32 	%r228, %r228, 8;
	setp.ne.s32 	%p10, %r231, 0;
	@%p10 bra 	$L__BB3_4;
$L__BB3_13:
	and.b32  	%r20, %r3, 3;
	setp.eq.s32 	%p11, %r20, 0;
	@%p11 bra 	$L__BB3_18;
	mov.b32 	%r234, 0;
$L__BB3_15:
	.pragma "nounroll";
	shl.b32 	%r146, %r233, 1;
	mul.wide.u32 	%rd37, %r146, 16;
	add.s64 	%rd38, %rd1, %rd37;
	ld.global.nc.v4.f32 	{%f192, %f193, %f194, %f195}, [%rd38];
	ld.global.nc.v4.f32 	{%f38, %f39, %f40, %f41}, [%rd38+16];
	shl.b32 	%r147, %r233, 2;
	cvt.u64.u32 	%rd39, %r147;
	add.s64 	%rd40, %rd2, %rd39;
	ld.global.nc.u8 	%rs67, [%rd40];
	cvt.u16.u8 	%rs68, %rs67;
	ld.global.nc.u8 	%rs69, [%rd40+1];
	cvt.u16.u8 	%rs70, %rs69;
	ld.global.nc.u8 	%rs71, [%rd40+2];
	cvt.u16.u8 	%rs9, %rs71;
	ld.global.nc.u8 	%rs72, [%rd40+3];
	cvt.u16.u8 	%rs10, %rs72;
	shl.b32 	%r148, %r233, 3;
	div.s32 	%r149, %r148, %r41;
	mul.wide.s32 	%rd41, %r149, 4;
	add.s64 	%rd42, %rd3, %rd41;
	ld.global.nc.f32 	%f270, [%rd42];
	and.b16  	%rs73, %rs68, 15;
	cvt.u32.u16 	%r150, %rs73;
	add.s32 	%r151, %r150, -8;
	cvt.rn.f32.s32 	%f196, %r151;
	shr.u16 	%rs74, %rs68, 4;
	cvt.u32.u16 	%r152, %rs74;
	add.s32 	%r153, %r152, -8;
	cvt.rn.f32.s32 	%f197, %r153;
	and.b16  	%rs75, %rs70, 15;
	cvt.u32.u16 	%r154, %rs75;
	add.s32 	%r155, %r154, -8;
	cvt.rn.f32.s32 	%f198, %r155;
	shr.u16 	%rs76, %rs70, 4;
	cvt.u32.u16 	%r156, %rs76;
	add.s32 	%r157, %r156, -8;
	cvt.rn.f32.s32 	%f199, %r157;
	mul.f32 	%f200, %f270, %f196;
	fma.rn.f32 	%f201, %f192, %f200, %f283;
	mul.f32 	%f202, %f270, %f197;
	fma.rn.f32 	%f203, %f193, %f202, %f201;
	mul.f32 	%f204, %f270, %f198;
	fma.rn.f32 	%f205, %f194, %f204, %f203;
	mul.f32 	%f206, %f270, %f199;
	fma.rn.f32 	%f43, %f195, %f206, %f205;
	or.b32  	%r158, %r148, 4;
	div.s32 	%r23, %r158, %r41;
	setp.eq.s32 	%p12, %r23, %r149;
	@%p12 bra 	$L__BB3_17;
	mul.wide.s32 	%rd43, %r23, 4;
	add.s64 	%rd44, %rd3, %rd43;
	ld.global.nc.f32 	%f270, [%rd44];
$L__BB3_17:
	and.b16  	%rs77, %rs9, 240;
	cvt.u32.u16 	%r159, %rs9;
	and.b32  	%r160, %r159, 15;
	add.s32 	%r161, %r160, -8;
	cvt.rn.f32.s32 	%f207, %r161;
	shr.u16 	%rs78, %rs77, 4;
	cvt.u32.u16 	%r162, %rs78;
	add.s32 	%r163, %r162, -8;
	cvt.rn.f32.s32 	%f208, %r163;
	and.b16  	%rs79, %rs10, 240;
	cvt.u32.u16 	%r164, %rs10;
	and.b32  	%r165, %r164, 15;
	add.s32 	%r166, %r165, -8;
	cvt.rn.f32.s32 	%f209, %r166;
	shr.u16 	%rs80, %rs79, 4;
	cvt.u32.u16 	%r167, %rs80;
	add.s32 	%r168, %r167, -8;
	cvt.rn.f32.s32 	%f210, %r168;
	mul.f32 	%f211, %f270, %f207;
	fma.rn.f32 	%f212, %f38, %f211, %f43;
	mul.f32 	%f213, %f270, %f208;
	fma.rn.f32 	%f214, %f39, %f213, %f212;
	mul.f32 	%f215, %f270, %f209;
	fma.rn.f32 	%f216, %f40, %f215, %f214;
	mul.f32 	%f217, %f270, %f210;
	fma.rn.f32 	%f283, %f41, %f217, %f216;
	add.s32 	%r233, %r233, 1;
	add.s32 	%r234, %r234, 1;
	setp.ne.s32 	%p13, %r234, %r20;
	@%p13 bra 	$L__BB3_15;
$L__BB3_18:
	shl.b32 	%r238, %r3, 3;
	setp.ge.s32 	%p14, %r238, %r39;
	@%p14 bra 	$L__BB3_41;
	not.b32 	%r169, %r238;
	add.s32 	%r27, %r39, %r169;
	shr.u32 	%r170, %r27, 1;
	add.s32 	%r28, %r170, 1;
	setp.lt.u32 	%p15, %r27, 6;
	@%p15 bra 	$L__BB3_31;
	add.s32 	%r236, %r238, 3;
	and.b32  	%r171, %r28, -4;
	neg.s32 	%r235, %r171;
$L__BB3_21:
	.pragma "nounroll";
	add.s32 	%r172, %r236, -3;
	shr.s32 	%r173, %r172, 1;
	cvt.s64.s32 	%rd45, %r173;
	add.s64 	%rd46, %rd2, %rd45;
	ld.global.nc.u8 	%rs81, [%rd46];
	cvt.u16.u8 	%rs82, %rs81;
	div.s32 	%r174, %r172, %r41;
	mul.wide.s32 	%rd47, %r174, 4;
	add.s64 	%rd48, %rd3, %rd47;
	ld.global.nc.f32 	%f219, [%rd48];
	and.b16  	%rs83, %rs82, 15;
	cvt.u32.u16 	%r175, %rs83;
	add.s32 	%r176, %r175, -8;
	cvt.rn.f32.s32 	%f220, %r176;
	mul.f32 	%f221, %f219, %f220;
	shr.u16 	%rs84, %rs82, 4;
	cvt.u32.u16 	%r177, %rs84;
	add.s32 	%r178, %r177, -8;
	cvt.rn.f32.s32 	%f222, %r178;
	mul.f32 	%f49, %f219, %f222;
	mul.wide.s32 	%rd49, %r172, 4;
	add.s64 	%rd6, %rd1, %rd49;
	ld.global.nc.f32 	%f223, [%rd6];
	fma.rn.f32 	%f273, %f223, %f221, %f283;
	add.s32 	%r179, %r236, -2;
	setp.ge.s32 	%p16, %r179, %r39;
	@%p16 bra 	$L__BB3_23;
	ld.global.nc.f32 	%f224, [%rd6+4];
	fma.rn.f32 	%f273, %f224, %f49, %f273;
$L__BB3_23:
	add.s32 	%r180, %r236, -1;
	shr.s32 	%r181, %r180, 1;
	cvt.s64.s32 	%rd50, %r181;
	add.s64 	%rd51, %rd2, %rd50;
	ld.global.nc.u8 	%rs85, [%rd51];
	cvt.u16.u8 	%rs86, %rs85;
	div.s32 	%r182, %r180, %r41;
	mul.wide.s32 	%rd52, %r182, 4;
	add.s64 	%rd53, %rd3, %rd52;
	ld.global.nc.f32 	%f225, [%rd53];
	and.b16  	%rs87, %rs86, 15;
	cvt.u32.u16 	%r183, %rs87;
	add.s32 	%r184, %r183, -8;
	cvt.rn.f32.s32 	%f226, %r184;
	mul.f32 	%f227, %f225, %f226;
	shr.u16 	%rs88, %rs86, 4;
	cvt.u32.u16 	%r185, %rs88;
	add.s32 	%r186, %r185, -8;
	cvt.rn.f32.s32 	%f228, %r186;
	mul.f32 	%f53, %f225, %f228;
	ld.global.nc.f32 	%f229, [%rd6+8];
	fma.rn.f32 	%f274, %f229, %f227, %f273;
	setp.ge.s32 	%p17, %r236, %r39;
	@%p17 bra 	$L__BB3_25;
	ld.global.nc.f32 	%f230, [%rd6+12];
	fma.rn.f32 	%f274, %f230, %f53, %f274;
$L__BB3_25:
	add.s32 	%r187, %r236, 1;
	shr.s32 	%r188, %r187, 1;
	cvt.s64.s32 	%rd54, %r188;
	add.s64 	%rd55, %rd2, %rd54;
	ld.global.nc.u8 	%rs89, [%rd55];
	cvt.u16.u8 	%rs90, %rs89;
	div.s32 	%r189, %r187, %r41;
	mul.wide.s32 	%rd56, %r189, 4;
	add.s64 	%rd57, %rd3, %rd56;
	ld.global.nc.f32 	%f231, [%rd57];
	and.b16  	%rs91, %rs90, 15;
	cvt.u32.u16 	%r190, %rs91;
	add.s32 	%r191, %r190, -8;
	cvt.rn.f32.s32 	%f232, %r191;
	mul.f32 	%f233, %f231, %f232;
	shr.u16 	%rs92, %rs90, 4;
	cvt.u32.u16 	%r192, %rs92;
	add.s32 	%r193, %r192, -8;
	cvt.rn.f32.s32 	%f234, %r193;
	mul.f32 	%f57, %f231, %f234;
	ld.global.nc.f32 	%f235, [%rd6+16];
	fma.rn.f32 	%f275, %f235, %f233, %f274;
	add.s32 	%r194, %r236, 2;
	setp.ge.s32 	%p18, %r194, %r39;
	@%p18 bra 	$L__BB3_27;
	ld.global.nc.f32 	%f236, [%rd6+20];
	fma.rn.f32 	%f275, %f236, %f57, %f275;
$L__BB3_27:
	add.s32 	%r195, %r236, 3;
	shr.s32 	%r196, %r195, 1;
	cvt.s64.s32 	%rd58, %r196;
	add.s64 	%rd59, %rd2, %rd58;
	ld.global.nc.u8 	%rs93, [%rd59];
	cvt.u16.u8 	%rs94, %rs93;
	div.s32 	%r197, %r195, %r41;
	mul.wide.s32 	%rd60, %r197, 4;
	add.s64 	%rd61, %rd3, %rd60;
	ld.global.nc.f32 	%f237, [%rd61];
	and.b16  	%rs95, %rs94, 15;
	cvt.u32.u16 	%r198, %rs95;
	add.s32 	%r199, %r198, -8;
	cvt.rn.f32.s32 	%f238, %r199;
	mul.f32 	%f239, %f237, %f238;
	shr.u16 	%rs96, %rs94, 4;
	cvt.u32.u16 	%r200, %rs96;
	add.s32 	%r201, %r200, -8;
	cvt.rn.f32.s32 	%f240, %r201;
	mul.f32 	%f61, %f237, %f240;
	ld.global.nc.f32 	%f241, [%rd6+24];
	fma.rn.f32 	%f283, %f241, %f239, %f275;
	add.s32 	%r202, %r236, 4;
	setp.ge.s32 	%p19, %r202, %r39;
	@%p19 bra 	$L__BB3_29;
	ld.global.nc.f32 	%f242, [%rd6+28];
	fma.rn.f32 	%f283, %f242, %f61, %f283;
$L__BB3_29:
	add.s32 	%r236, %r236, 8;
	add.s32 	%r235, %r235, 4;
	setp.ne.s32 	%p20, %r235, 0;
	@%p20 bra 	$L__BB3_21;
	add.s32 	%r238, %r236, -3;
$L__BB3_31:
	and.b32  	%r203, %r28, 3;
	setp.eq.s32 	%p21, %r203, 0;
	@%p21 bra 	$L__BB3_41;
	setp.eq.s32 	%p22, %r203, 1;
	@%p22 bra 	$L__BB3_38;
	shr.s32 	%r204, %r238, 1;
	cvt.s64.s32 	%rd62, %r204;
	add.s64 	%rd63, %rd2, %rd62;
	ld.global.nc.u8 	%rs97, [%rd63];
	cvt.u16.u8 	%rs98, %rs97;
	div.s32 	%r205, %r238, %r41;
	mul.wide.s32 	%rd64, %r205, 4;
	add.s64 	%rd65, %rd3, %rd64;
	ld.global.nc.f32 	%f244, [%rd65];
	and.b16  	%rs99, %rs98, 15;
	cvt.u32.u16 	%r206, %rs99;
	add.s32 	%r207, %r206, -8;
	cvt.rn.f32.s32 	%f245, %r207;
	mul.f32 	%f246, %f244, %f245;
	shr.u16 	%rs100, %rs98, 4;
	cvt.u32.u16 	%r208, %rs100;
	add.s32 	%r209, %r208, -8;
	cvt.rn.f32.s32 	%f247, %r209;
	mul.f32 	%f67, %f244, %f247;
	mul.wide.s32 	%rd66, %r238, 4;
	add.s64 	%rd7, %rd1, %rd66;
	ld.global.nc.f32 	%f248, [%rd7];
	fma.rn.f32 	%f279, %f248, %f246, %f283;
	add.s32 	%r210, %r238, 1;
	setp.ge.s32 	%p23, %r210, %r39;
	@%p23 bra 	$L__BB3_35;
	ld.global.nc.f32 	%f249, [%rd7+4];
	fma.rn.f32 	%f279, %f249, %f67, %f279;
$L__BB3_35:
	add.s32 	%r211, %r238, 2;
	shr.s32 	%r212, %r211, 1;
	cvt.s64.s32 	%rd67, %r212;
	add.s64 	%rd68, %rd2, %rd67;
	ld.global.nc.u8 	%rs101, [%rd68];
	cvt.u16.u8 	%rs102, %rs101;
	div.s32 	%r213, %r211, %r41;
	mul.wide.s32 	%rd69, %r213, 4;
	add.s64 	%rd70, %rd3, %rd69;
	ld.global.nc.f32 	%f250, [%rd70];
	and.b16  	%rs103, %rs102, 15;
	cvt.u32.u16 	%r214, %rs103;
	add.s32 	%r215, %r214, -8;
	cvt.rn.f32.s32 	%f251, %r215;
	mul.f32 	%f252, %f250, %f251;
	shr.u16 	%rs104, %rs102, 4;
	cvt.u32.u16 	%r216, %rs104;
	add.s32 	%r217, %r216, -8;
	cvt.rn.f32.s32 	%f253, %r217;
	mul.f32 	%f71, %f250, %f253;
	ld.global.nc.f32 	%f254, [%rd7+8];
	fma.rn.f32 	%f283, %f254, %f252, %f279;
	add.s32 	%r218, %r238, 3;
	setp.ge.s32 	%p24, %r218, %r39;
	@%p24 bra 	$L__BB3_37;
	ld.global.nc.f32 	%f255, [%rd7+12];
	fma.rn.f32 	%f283, %f255, %f71, %f283;
$L__BB3_37:
	add.s32 	%r238, %r238, 4;
$L__BB3_38:
	and.b32  	%r219, %r27, 2;
	setp.ne.s32 	%p25, %r219, 0;
	@%p25 bra 	$L__BB3_41;
	shr.s32 	%r220, %r238, 1;
	cvt.s64.s32 	%rd71, %r220;
	add.s64 	%rd72, %rd2, %rd71;
	ld.global.nc.u8 	%rs105, [%rd72];
	cvt.u16.u8 	%rs106, %rs105;
	div.s32 	%r221, %r238, %r41;
	mul.wide.s32 	%rd73, %r221, 4;
	add.s64 	%rd74, %rd3, %rd73;
	ld.global.nc.f32 	%f256, [%rd74];
	and.b16  	%rs107, %rs106, 15;
	cvt.u32.u16 	%r222, %rs107;
	add.s32 	%r223, %r222, -8;
	cvt.rn.f32.s32 	%f257, %r223;
	mul.f32 	%f258, %f256, %f257;
	shr.u16 	%rs108, %rs106, 4;
	cvt.u32.u16 	%r224, %rs108;
	add.s32 	%r225, %r224, -8;
	cvt.rn.f32.s32 	%f259, %r225;
	mul.f32 	%f77, %f256, %f259;
	mul.wide.s32 	%rd75, %r238, 4;
	add.s64 	%rd8, %rd1, %rd75;
	ld.global.nc.f32 	%f260, [%rd8];
	fma.rn.f32 	%f283, %f260, %f258, %f283;
	add.s32 	%r226, %r238, 1;
	setp.ge.s32 	%p26, %r226, %r39;
	@%p26 bra 	$L__BB3_41;
	ld.global.nc.f32 	%f261, [%rd8+4];
	fma.rn.f32 	%f283, %f261, %f77, %f283;
$L__BB3_41:
	ld.param.u64 	%rd79, [gemm_4bit_vectorized_kernel_f32_param_3];
	mad.lo.s32 	%r227, %r40, %r2, %r1;
	cvta.to.global.u64 	%rd76, %rd79;
	mul.wide.s32 	%rd77, %r227, 4;
	add.s64 	%rd78, %rd76, %rd77;
	st.global.f32 	[%rd78], %f283;
$L__BB3_42:
	ret;

}
	// .globl	gemm_ternary_multibase_vectorized_kernel_f32
.visible .entry gemm_ternary_multibase_vectorized_kernel_f32(
	.param .u64 .ptr .align 1 gemm_ternary_multibase_vectorized_kernel_f32_param_0,
	.param .u64 .ptr .align 1 gemm_ternary_multibase_vectorized_kernel_f32_param_1,
	.param .u64 .ptr .align 1 gemm_ternary_multibase_vectorized_kernel_f32_param_2,
	.param .u64 .ptr .align 1 gemm_ternary_multibase_vectorized_kernel_f32_param_3,
	.param .u32 gemm_ternary_multibase_vectorized_kernel_f32_param_4,
	.param .u32 gemm_ternary_multibase_vectorized_kernel_f32_param_5,
	.param .u32 gemm_ternary_multibase_vectorized_kernel_f32_param_6,
	.param .u32 gemm_ternary_multibase_vectorized_kernel_f32_param_7,
	.param .u32 gemm_ternary_multibase_vectorized_kernel_f32_param_8
)
{
	.reg .pred 	%p<52>;
	.reg .b16 	%rs<321>;
	.reg .b32 	%r<373>;
	.reg .b32 	%f<557>;
	.reg .b64 	%rd<51>;

	ld.param.u64 	%rd20, [gemm_ternary_multibase_vectorized_kernel_f32_param_0];
	ld.param.u64 	%rd22, [gemm_ternary_multibase_vectorized_kernel_f32_param_1];
	ld.param.u64 	%rd23, [gemm_ternary_multibase_vectorized_kernel_f32_param_2];
	ld.param.u32 	%r28, [gemm_ternary_multibase_vectorized_kernel_f32_param_4];
	ld.param.u32 	%r24, [gemm_ternary_multibase_vectorized_kernel_f32_param_5];
	ld.param.u32 	%r25, [gemm_ternary_multibase_vectorized_kernel_f32_param_6];
	ld.param.u32 	%r27, [gemm_ternary_multibase_vectorized_kernel_f32_param_8];
	cvta.to.global.u64 	%rd1, %rd23;
	cvta.to.global.u64 	%rd2, %rd22;
	cvta.to.global.u64 	%rd3, %rd20;
	mov.u32 	%r29, %ctaid.x;
	mov.u32 	%r30, %ntid.x;
	mov.u32 	%r31, %tid.x;
	mad.lo.s32 	%r1, %r29, %r30, %r31;
	mov.u32 	%r2, %ctaid.y;
	setp.ge.s32 	%p1, %r1, %r25;
	setp.ge.s32 	%p2, %r2, %r28;
	or.pred  	%p3, %p2, %p1;
	@%p3 bra 	$L__BB4_58;
	setp.lt.s32 	%p4, %r27, 1;
	@%p4 bra 	$L__BB4_10;
	add.s32 	%r32, %r27, -1;
	min.u32 	%r33, %r32, 7;
	add.s32 	%r3, %r33, 1;
	ld.global.nc.f32 	%f546, [%rd1];
	setp.eq.s32 	%p5, %r32, 0;
	@%p5 bra 	$L__BB4_10;
	ld.global.nc.f32 	%f545, [%rd1+4];
	setp.eq.s32 	%p6, %r3, 2;
	@%p6 bra 	$L__BB4_10;
	ld.global.nc.f32 	%f544, [%rd1+8];
	setp.eq.s32 	%p7, %r3, 3;
	@%p7 bra 	$L__BB4_10;
	ld.global.nc.f32 	%f543, [%rd1+12];
	setp.eq.s32 	%p8, %r3, 4;
	@%p8 bra 	$L__BB4_10;
	ld.global.nc.f32 	%f542, [%rd1+16];
	setp.eq.s32 	%p9, %r3, 5;
	@%p9 bra 	$L__BB4_10;
	ld.global.nc.f32 	%f541, [%rd1+20];
	setp.eq.s32 	%p10, %r3, 6;
	@%p10 bra 	$L__BB4_10;
	ld.global.nc.f32 	%f540, [%rd1+24];
	setp.eq.s32 	%p11, %r3, 7;
	@%p11 bra 	$L__BB4_10;
	ld.global.nc.f32 	%f539, [%rd1+28];
$L__BB4_10:
	ld.param.u32 	%r363, [gemm_ternary_multibase_vectorized_kernel_f32_param_7];
	mul.lo.s32 	%r4, %r24, %r2;
	mul.lo.s32 	%r34, %r363, %r1;
	mul.lo.s32 	%r35, %r34, %r27;
	cvt.s64.s32 	%rd4, %r35;
	mov.f32 	%f555, 0f00000000;
	min.s32 	%r36, %r363, %r27;
	setp.lt.s32 	%p12, %r36, 1;
	@%p12 bra 	$L__BB4_57;
	ld.param.u32 	%r364, [gemm_ternary_multibase_vectorized_kernel_f32_param_7];
	add.s32 	%r5, %r27, -1;
	min.u32 	%r38, %r5, 7;
	add.s32 	%r6, %r38, 1;
	and.b32  	%r7, %r364, 3;
	setp.lt.u32 	%p13, %r364, 4;
	mov.f32 	%f555, 0f00000000;
	mov.b32 	%r371, 0;
	@%p13 bra 	$L__BB4_46;
	ld.param.u32 	%r365, [gemm_ternary_multibase_vectorized_kernel_f32_param_7];
	and.b32  	%r39, %r365, 2147483644;
	neg.s32 	%r370, %r39;
	shl.b32 	%r368, %r27, 1;
	mul.lo.s32 	%r367, %r27, 3;
	mul.wide.s32 	%rd24, %r4, 4;
	add.s64 	%rd25, %rd24, %rd3;
	add.s64 	%rd48, %rd25, 32;
	add.s64 	%rd26, %rd4, %rd2;
	add.s64 	%rd47, %rd26, 3;
	mov.f32 	%f555, 0f00000000;
	mov.u32 	%r369, %r27;
$L__BB4_13:
	.pragma "nounroll";
	setp.eq.s32 	%p14, %r5, 0;
	ld.global.nc.v4.f32 	{%f18, %f19, %f20, %f21}, [%rd48+-32];
	ld.global.nc.u8 	%rs1, [%rd47+-3];
	cvt.u16.u8 	%rs2, %rs1;
	and.b16  	%rs3, %rs2, 3;
	cvt.u32.u16 	%r40, %rs3;
	add.s32 	%r41, %r40, -1;
	cvt.rn.f32.s32 	%f99, %r41;
	shr.u16 	%rs4, %rs2, 2;
	and.b16  	%rs5, %rs4, 3;
	cvt.u32.u16 	%r42, %rs5;
	add.s32 	%r43, %r42, -1;
	cvt.rn.f32.s32 	%f100, %r43;
	shr.u16 	%rs6, %rs2, 4;
	and.b16  	%rs7, %rs6, 3;
	cvt.u32.u16 	%r44, %rs7;
	add.s32 	%r45, %r44, -1;
	cvt.rn.f32.s32 	%f101, %r45;
	shr.u16 	%rs8, %rs2, 6;
	cvt.u32.u16 	%r46, %rs8;
	add.s32 	%r47, %r46, -1;
	cvt.rn.f32.s32 	%f102, %r47;
	mul.f32 	%f103, %f18, %f99;
	fma.rn.f32 	%f104, %f103, %f546, %f555;
	mul.f32 	%f105, %f19, %f100;
	fma.rn.f32 	%f106, %f105, %f546, %f104;
	mul.f32 	%f107, %f20, %f101;
	fma.rn.f32 	%f108, %f107, %f546, %f106;
	mul.f32 	%f109, %f21, %f102;
	fma.rn.f32 	%f551, %f109, %f546, %f108;
	@%p14 bra 	$L__BB4_21;
	setp.eq.s32 	%p15, %r6, 2;
	ld.global.nc.u8 	%rs9, [%rd47+-2];
	cvt.u16.u8 	%rs10, %rs9;
	and.b16  	%rs11, %rs10, 3;
	cvt.u32.u16 	%r48, %rs11;
	add.s32 	%r49, %r48, -1;
	cvt.rn.f32.s32 	%f110, %r49;
	shr.u16 	%rs12, %rs10, 2;
	and.b16  	%rs13, %rs12, 3;
	cvt.u32.u16 	%r50, %rs13;
	add.s32 	%r51, %r50, -1;
	cvt.rn.f32.s32 	%f111, %r51;
	shr.u16 	%rs14, %rs10, 4;
	and.b16  	%rs15, %rs14, 3;
	cvt.u32.u16 	%r52, %rs15;
	add.s32 	%r53, %r52, -1;
	cvt.rn.f32.s32 	%f112, %r53;
	shr.u16 	%rs16, %rs10, 6;
	cvt.u32.u16 	%r54, %rs16;
	add.s32 	%r55, %r54, -1;
	cvt.rn.f32.s32 	%f113, %r55;
	mul.f32 	%f114, %f18, %f110;
	fma.rn.f32 	%f115, %f114, %f545, %f551;
	mul.f32 	%f116, %f19, %f111;
	fma.rn.f32 	%f117, %f116, %f545, %f115;
	mul.f32 	%f118, %f20, %f112;
	fma.rn.f32 	%f119, %f118, %f545, %f117;
	mul.f32 	%f120, %f21, %f113;
	fma.rn.f32 	%f551, %f120, %f545, %f119;
	@%p15 bra 	$L__BB4_21;
	setp.eq.s32 	%p16, %r6, 3;
	ld.global.nc.u8 	%rs17, [%rd47+-1];
	cvt.u16.u8 	%rs18, %rs17;
	and.b16  	%rs19, %rs18, 3;
	cvt.u32.u16 	%r56, %rs19;
	add.s32 	%r57, %r56, -1;
	cvt.rn.f32.s32 	%f121, %r57;
	shr.u16 	%rs20, %rs18, 2;
	and.b16  	%rs21, %rs20, 3;
	cvt.u32.u16 	%r58, %rs21;
	add.s32 	%r59, %r58, -1;
	cvt.rn.f32.s32 	%f122, %r59;
	shr.u16 	%rs22, %rs18, 4;
	and.b16  	%rs23, %rs22, 3;
	cvt.u32.u16 	%r60, %rs23;
	add.s32 	%r61, %r60, -1;
	cvt.rn.f32.s32 	%f123, %r61;
	shr.u16 	%rs24, %rs18, 6;
	cvt.u32.u16 	%r62, %rs24;
	add.s32 	%r63, %r62, -1;
	cvt.rn.f32.s32 	%f124, %r63;
	mul.f32 	%f125, %f18, %f121;
	fma.rn.f32 	%f126, %f125, %f544, %f551;
	mul.f32 	%f127, %f19, %f122;
	fma.rn.f32 	%f128, %f127, %f544, %f126;
	mul.f32 	%f129, %f20, %f123;
	fma.rn.f32 	%f130, %f129, %f544, %f128;
	mul.f32 	%f131, %f21, %f124;
	fma.rn.f32 	%f551, %f131, %f544, %f130;
	@%p16 bra 	$L__BB4_21;
	setp.eq.s32 	%p17, %r6, 4;
	ld.global.nc.u8 	%rs25, [%rd47];
	cvt.u16.u8 	%rs26, %rs25;
	and.b16  	%rs27, %rs26, 3;
	cvt.u32.u16 	%r64, %rs27;
	add.s32 	%r65, %r64, -1;
	cvt.rn.f32.s32 	%f132, %r65;
	shr.u16 	%rs28, %rs26, 2;
	and.b16  	%rs29, %rs28, 3;
	cvt.u32.u16 	%r66, %rs29;
	add.s32 	%r67, %r66, -1;
	cvt.rn.f32.s32 	%f133, %r67;
	shr.u16 	%rs30, %rs26, 4;
	and.b16  	%rs31, %rs30, 3;
	cvt.u32.u16 	%r68, %rs31;
	add.s32 	%r69, %r68, -1;
	cvt.rn.f32.s32 	%f134, %r69;
	shr.u16 	%rs32, %rs26, 6;
	cvt.u32.u16 	%r70, %rs32;
	add.s32 	%r71, %r70, -1;
	cvt.rn.f32.s32 	%f135, %r71;
	mul.f32 	%f136, %f18, %f132;
	fma.rn.f32 	%f137, %f136, %f543, %f551;
	mul.f32 	%f138, %f19, %f133;
	fma.rn.f32 	%f139, %f138, %f543, %f137;
	mul.f32 	%f140, %f20, %f134;
	fma.rn.f32 	%f141, %f140, %f543, %f139;
	mul.f32 	%f142, %f21, %f135;
	fma.rn.f32 	%f551, %f142, %f543, %f141;
	@%p17 bra 	$L__BB4_21;
	setp.eq.s32 	%p18, %r6, 5;
	ld.global.nc.u8 	%rs33, [%rd47+1];
	cvt.u16.u8 	%rs34, %rs33;
	and.b16  	%rs35, %rs34, 3;
	cvt.u32.u16 	%r72, %rs35;
	add.s32 	%r73, %r72, -1;
	cvt.rn.f32.s32 	%f143, %r73;
	shr.u16 	%rs36, %rs34, 2;
	and.b16  	%rs37, %rs36, 3;
	cvt.u32.u16 	%r74, %rs37;
	add.s32 	%r75, %r74, -1;
	cvt.rn.f32.s32 	%f144, %r75;
	shr.u16 	%rs38, %rs34, 4;
	and.b16  	%rs39, %rs38, 3;
	cvt.u32.u16 	%r76, %rs39;
	add.s32 	%r77, %r76, -1;
	cvt.rn.f32.s32 	%f145, %r77;
	shr.u16 	%rs40, %rs34, 6;
	cvt.u32.u16 	%r78, %rs40;
	add.s32 	%r79, %r78, -1;
	cvt.rn.f32.s32 	%f146, %r79;
	mul.f32 	%f147, %f18, %f143;
	fma.rn.f32 	%f148, %f147, %f542, %f551;
	mul.f32 	%f149, %f19, %f144;
	fma.rn.f32 	%f150, %f149, %f542, %f148;
	mul.f32 	%f151, %f20, %f145;
	fma.rn.f32 	%f152, %f151, %f542, %f150;
	mul.f32 	%f153, %f21, %f146;
	fma.rn.f32 	%f551, %f153, %f542, %f152;
	@%p18 bra 	$L__BB4_21;
	setp.eq.s32 	%p19, %r6, 6;
	ld.global.nc.u8 	%rs41, [%rd47+2];
	cvt.u16.u8 	%rs42, %rs41;
	and.b16  	%rs43, %rs42, 3;
	cvt.u32.u16 	%r80, %rs43;
	add.s32 	%r81, %r80, -1;
	cvt.rn.f32.s32 	%f154, %r81;
	shr.u16 	%rs44, %rs42, 2;
	and.b16  	%rs45, %rs44, 3;
	cvt.u32.u16 	%r82, %rs45;
	add.s32 	%r83, %r82, -1;
	cvt.rn.f32.s32 	%f155, %r83;
	shr.u16 	%rs46, %rs42, 4;
	and.b16  	%rs47, %rs46, 3;
	cvt.u32.u16 	%r84, %rs47;
	add.s32 	%r85, %r84, -1;
	cvt.rn.f32.s32 	%f156, %r85;
	shr.u16 	%rs48, %rs42, 6;
	cvt.u32.u16 	%r86, %rs48;
	add.s32 	%r87, %r86, -1;
	cvt.rn.f32.s32 	%f157, %r87;
	mul.f32 	%f158, %f18, %f154;
	fma.rn.f32 	%f159, %f158, %f541, %f551;
	mul.f32 	%f160, %f19, %f155;
	fma.rn.f32 	%f161, %f160, %f541, %f159;
	mul.f32 	%f162, %f20, %f156;
	fma.rn.f32 	%f163, %f162, %f541, %f161;
	mul.f32 	%f164, %f21, %f157;
	fma.rn.f32 	%f551, %f164, %f541, %f163;
	@%p19 bra 	$L__BB4_21;
	setp.eq.s32 	%p20, %r6, 7;
	ld.global.nc.u8 	%rs49, [%rd47+3];
	cvt.u16.u8 	%rs50, %rs49;
	and.b16  	%rs51, %rs50, 3;
	cvt.u32.u16 	%r88, %rs51;
	add.s32 	%r89, %r88, -1;
	cvt.rn.f32.s32 	%f165, %r89;
	shr.u16 	%rs52, %rs50, 2;
	and.b16  	%rs53, %rs52, 3;
	cvt.u32.u16 	%r90, %rs53;
	add.s32 	%r91, %r90, -1;
	cvt.rn.f32.s32 	%f166, %r91;
	shr.u16 	%rs54, %rs50, 4;
	and.b16  	%rs55, %rs54, 3;
	cvt.u32.u16 	%r92, %rs55;
	add.s32 	%r93, %r92, -1;
	cvt.rn.f32.s32 	%f167, %r93;
	shr.u16 	%rs56, %rs50, 6;
	cvt.u32.u16 	%r94, %rs56;
	add.s32 	%r95, %r94, -1;
	cvt.rn.f32.s32 	%f168, %r95;
	mul.f32 	%f169, %f18, %f165;
	fma.rn.f32 	%f170, %f169, %f540, %f551;
	mul.f32 	%f171, %f19, %f166;
	fma.rn.f32 	%f172, %f171, %f540, %f170;
	mul.f32 	%f173, %f20, %f167;
	fma.rn.f32 	%f174, %f173, %f540, %f172;
	mul.f32 	%f175, %f21, %f168;
	fma.rn.f32 	%f551, %f175, %f540, %f174;
	@%p20 bra 	$L__BB4_21;
	ld.global.nc.u8 	%rs57, [%rd47+4];
	cvt.u16.u8 	%rs58, %rs57;
	and.b16  	%rs59, %rs58, 3;
	cvt.u32.u16 	%r96, %rs59;
	add.s32 	%r97, %r96, -1;
	cvt.rn.f32.s32 	%f176, %r97;
	shr.u16 	%rs60, %rs58, 2;
	and.b16  	%rs61, %rs60, 3;
	cvt.u32.u16 	%r98, %rs61;
	add.s32 	%r99, %r98, -1;
	cvt.rn.f32.s32 	%f177, %r99;
	shr.u16 	%rs62, %rs58, 4;
	and.b16  	%rs63, %rs62, 3;
	cvt.u32.u16 	%r100, %rs63;
	add.s32 	%r101, %r100, -1;
	cvt.rn.f32.s32 	%f178, %r101;
	shr.u16 	%rs64, %rs58, 6;
	cvt.u32.u16 	%r102, %rs64;
	add.s32 	%r103, %r102, -1;
	cvt.rn.f32.s32 	%f179, %r103;
	mul.f32 	%f180, %f18, %f176;
	fma.rn.f32 	%f181, %f180, %f539, %f551;
	mul.f32 	%f182, %f19, %f177;
	fma.rn.f32 	%f183, %f182, %f539, %f181;
	mul.f32 	%f184, %f20, %f178;
	fma.rn.f32 	%f185, %f184, %f539, %f183;
	mul.f32 	%f186, %f21, %f179;
	fma.rn.f32 	%f551, %f186, %f539, %f185;
$L__BB4_21:
	ld.global.nc.v4.f32 	{%f65, %f66, %f67, %f68}, [%rd48+-16];
	cvt.u64.u32 	%rd27, %r369;
	add.s64 	%rd28, %rd27, %rd4;
	add.s64 	%rd13, %rd2, %rd28;
	ld.global.nc.u8 	%rs65, [%rd13];
	cvt.u16.u8 	%rs66, %rs65;
	and.b16  	%rs67, %rs66, 3;
	cvt.u32.u16 	%r104, %rs67;
	add.s32 	%r105, %r104, -1;
	cvt.rn.f32.s32 	%f187, %r105;
	shr.u16 	%rs68, %rs66, 2;
	and.b16  	%rs69, %rs68, 3;
	cvt.u32.u16 	%r106, %rs69;
	add.s32 	%r107, %r106, -1;
	cvt.rn.f32.s32 	%f188, %r107;
	shr.u16 	%rs70, %rs66, 4;
	and.b16  	%rs71, %rs70, 3;
	cvt.u32.u16 	%r108, %rs71;
	add.s32 	%r109, %r108, -1;
	cvt.rn.f32.s32 	%f189, %r109;
	shr.u16 	%rs72, %rs66, 6;
	cvt.u32.u16 	%r110, %rs72;
	add.s32 	%r111, %r110, -1;
	cvt.rn.f32.s32 	%f190, %r111;
	mul.f32 	%f191, %f65, %f187;
	fma.rn.f32 	%f192, %f191, %f546, %f551;
	mul.f32 	%f193, %f66, %f188;
	fma.rn.f32 	%f194, %f193, %f546, %f192;
	mul.f32 	%f195, %f67, %f189;
	fma.rn.f32 	%f196, %f195, %f546, %f194;
	mul.f32 	%f197, %f68, %f190;
	fma.rn.f32 	%f548, %f197, %f546, %f196;
	@%p14 bra 	$L__BB4_29;
	setp.eq.s32 	%p22, %r6, 2;
	ld.global.nc.u8 	%rs73, [%rd13+1];
	cvt.u16.u8 	%rs74, %rs73;
	and.b16  	%rs75, %rs74, 3;
	cvt.u32.u16 	%r112, %rs75;
	add.s32 	%r113, %r112, -1;
	cvt.rn.f32.s32 	%f198, %r113;
	shr.u16 	%rs76, %rs74, 2;
	and.b16  	%rs77, %rs76, 3;
	cvt.u32.u16 	%r114, %rs77;
	add.s32 	%r115, %r114, -1;
	cvt.rn.f32.s32 	%f199, %r115;
	shr.u16 	%rs78, %rs74, 4;
	and.b16  	%rs79, %rs78, 3;
	cvt.u32.u16 	%r116, %rs79;
	add.s32 	%r117, %r116, -1;
	cvt.rn.f32.s32 	%f200, %r117;
	shr.u16 	%rs80, %rs74, 6;
	cvt.u32.u16 	%r118, %rs80;
	add.s32 	%r119, %r118, -1;
	cvt.rn.f32.s32 	%f201, %r119;
	mul.f32 	%f202, %f65, %f198;
	fma.rn.f32 	%f203, %f202, %f545, %f548;
	mul.f32 	%f204, %f66, %f199;
	fma.rn.f32 	%f205, %f204, %f545, %f203;
	mul.f32 	%f206, %f67, %f200;
	fma.rn.f32 	%f207, %f206, %f545, %f205;
	mul.f32 	%f208, %f68, %f201;
	fma.rn.f32 	%f548, %f208, %f545, %f207;
	@%p22 bra 	$L__BB4_29;
	setp.eq.s32 	%p23, %r6, 3;
	ld.global.nc.u8 	%rs81, [%rd13+2];
	cvt.u16.u8 	%rs82, %rs81;
	and.b16  	%rs83, %rs82, 3;
	cvt.u32.u16 	%r120, %rs83;
	add.s32 	%r121, %r120, -1;
	cvt.rn.f32.s32 	%f209, %r121;
	shr.u16 	%rs84, %rs82, 2;
	and.b16  	%rs85, %rs84, 3;
	cvt.u32.u16 	%r122, %rs85;
	add.s32 	%r123, %r122, -1;
	cvt.rn.f32.s32 	%f210, %r123;
	shr.u16 	%rs86, %rs82, 4;
	and.b16  	%rs87, %rs86, 3;
	cvt.u32.u16 	%r124, %rs87;
	add.s32 	%r125, %r124, -1;
	cvt.rn.f32.s32 	%f211, %r125;
	shr.u16 	%rs88, %rs82, 6;
	cvt.u32.u16 	%r126, %rs88;
	add.s32 	%r127, %r126, -1;
	cvt.rn.f32.s32 	%f212, %r127;
	mul.f32 	%f213, %f65, %f209;
	fma.rn.f32 	%f214, %f213, %f544, %f548;
	mul.f32 	%f215, %f66, %f210;
	fma.rn.f32 	%f216, %f215, %f544, %f214;
	mul.f32 	%f217, %f67, %f211;
	fma.rn.f32 	%f218, %f217, %f544, %f216;
	mul.f32 	%f219, %f68, %f212;
	fma.rn.f32 	%f548, %f219, %f544, %f218;
	@%p23 bra 	$L__BB4_29;
	setp.eq.s32 	%p24, %r6, 4;
	ld.global.nc.u8 	%rs89, [%rd13+3];
	cvt.u16.u8 	%rs90, %rs89;
	and.b16  	%rs91, %rs90, 3;
	cvt.u32.u16 	%r128, %rs91;
	add.s32 	%r129, %r128, -1;
	cvt.rn.f32.s32 	%f220, %r129;
	shr.u16 	%rs92, %rs90, 2;
	and.b16  	%rs93, %rs92, 3;
	cvt.u32.u16 	%r130, %rs93;
	add.s32 	%r131, %r130, -1;
	cvt.rn.f32.s32 	%f221, %r131;
	shr.u16 	%rs94, %rs90, 4;
	and.b16  	%rs95, %rs94, 3;
	cvt.u32.u16 	%r132, %rs95;
	add.s32 	%r133, %r132, -1;
	cvt.rn.f32.s32 	%f222, %r133;
	shr.u16 	%rs96, %rs90, 6;
	cvt.u32.u16 	%r134, %rs96;
	add.s32 	%r135, %r134, -1;
	cvt.rn.f32.s32 	%f223, %r135;
	mul.f32 	%f224, %f65, %f220;
	fma.rn.f32 	%f225, %f224, %f543, %f548;
	mul.f32 	%f226, %f66, %f221;
	fma.rn.f32 	%f227, %f226, %f543, %f225;
	mul.f32 	%f228, %f67, %f222;
	fma.rn.f32 	%f229, %f228, %f543, %f227;
	mul.f32 	%f230, %f68, %f223;
	fma.rn.f32 	%f548, %f230, %f543, %f229;
	@%p24 bra 	$L__BB4_29;
	setp.eq.s32 	%p25, %r6, 5;
	ld.global.nc.u8 	%rs97, [%rd13+4];
	cvt.u16.u8 	%rs98, %rs97;
	and.b16  	%rs99, %rs98, 3;
	cvt.u32.u16 	%r136, %rs99;
	add.s32 	%r137, %r136, -1;
	cvt.rn.f32.s32 	%f231, %r137;
	shr.u16 	%rs100, %rs98, 2;
	and.b16  	%rs101, %rs100, 3;
	cvt.u32.u16 	%r138, %rs101;
	add.s32 	%r139, %r138, -1;
	cvt.rn.f32.s32 	%f232, %r139;
	shr.u16 	%rs102, %rs98, 4;
	and.b16  	%rs103, %rs102, 3;
	cvt.u32.u16 	%r140, %rs103;
	add.s32 	%r141, %r140, -1;
	cvt.rn.f32.s32 	%f233, %r141;
	shr.u16 	%rs104, %rs98, 6;
	cvt.u32.u16 	%r142, %rs104;
	add.s32 	%r143, %r142, -1;
	cvt.rn.f32.s32 	%f234, %r143;
	mul.f32 	%f235, %f65, %f231;
	fma.rn.f32 	%f236, %f235, %f542, %f548;
	mul.f32 	%f237, %f66, %f232;
	fma.rn.f32 	%f238, %f237, %f542, %f236;
	mul.f32 	%f239, %f67, %f233;
	fma.rn.f32 	%f240, %f239, %f542, %f238;
	mul.f32 	%f241, %f68, %f234;
	fma.rn.f32 	%f548, %f241, %f542, %f240;
	@%p25 bra 	$L__BB4_29;
	setp.eq.s32 	%p26, %r6, 6;
	ld.global.nc.u8 	%rs105, [%rd13+5];
	cvt.u16.u8 	%rs106, %rs105;
	and.b16  	%rs107, %rs106, 3;
	cvt.u32.u16 	%r144, %rs107;
	add.s32 	%r145, %r144, -1;
	cvt.rn.f32.s32 	%f242, %r145;
	shr.u16 	%rs108, %rs106, 2;
	and.b16  	%rs109, %rs108, 3;
	cvt.u32.u16 	%r146, %rs109;
	add.s32 	%r147, %r146, -1;
	cvt.rn.f32.s32 	%f243, %r147;
	shr.u16 	%rs110, %rs106, 4;
	and.b16  	%rs111, %rs110, 3;
	cvt.u32.u16 	%r148, %rs111;
	add.s32 	%r149, %r148, -1;
	cvt.rn.f32.s32 	%f244, %r149;
	shr.u16 	%rs112, %rs106, 6;
	cvt.u32.u16 	%r150, %rs112;
	add.s32 	%r151, %r150, -1;
	cvt.rn.f32.s32 	%f245, %r151;
	mul.f32 	%f246, %f65, %f242;
	fma.rn.f32 	%f247, %f246, %f541, %f548;
	mul.f32 	%f248, %f66, %f243;
	fma.rn.f32 	%f249, %f248, %f541, %f247;
	mul.f32 	%f250, %f67, %f244;
	fma.rn.f32 	%f251, %f250, %f541, %f249;
	mul.f32 	%f252, %f68, %f245;
	fma.rn.f32 	%f548, %f252, %f541, %f251;
	@%p26 bra 	$L__BB4_29;
	setp.eq.s32 	%p27, %r6, 7;
	ld.global.nc.u8 	%rs113, [%rd13+6];
	cvt.u16.u8 	%rs114, %rs113;
	and.b16  	%rs115, %rs114, 3;
	cvt.u32.u16 	%r152, %rs115;
	add.s32 	%r153, %r152, -1;
	cvt.rn.f32.s32 	%f253, %r153;
	shr.u16 	%rs116, %rs114, 2;
	and.b16  	%rs117, %rs116, 3;
	cvt.u32.u16 	%r154, %rs117;
	add.s32 	%r155, %r154, -1;
	cvt.rn.f32.s32 	%f254, %r155;
	shr.u16 	%rs118, %rs114, 4;
	and.b16  	%rs119, %rs118, 3;
	cvt.u32.u16 	%r156, %rs119;
	add.s32 	%r157, %r156, -1;
	cvt.rn.f32.s32 	%f255, %r157;
	shr.u16 	%rs120, %rs114, 6;
	cvt.u32.u16 	%r158, %rs120;
	add.s32 	%r159, %r158, -1;
	cvt.rn.f32.s32 	%f256, %r159;
	mul.f32 	%f257, %f65, %f253;
	fma.rn.f32 	%f258, %f257, %f540, %f548;
	mul.f32 	%f259, %f66, %f254;
	fma.rn.f32 	%f260, %f259, %f540, %f258;
	mul.f32 	%f261, %f67, %f255;
	fma.rn.f32 	%f262, %f261, %f540, %f260;
	mul.f32 	%f263, %f68, %f256;
	fma.rn.f32 	%f548, %f263, %f540, %f262;
	@%p27 bra 	$L__BB4_29;
	ld.global.nc.u8 	%rs121, [%rd13+7];
	cvt.u16.u8 	%rs122, %rs121;
	and.b16  	%rs123, %rs122, 3;
	cvt.u32.u16 	%r160, %rs123;
	add.s32 	%r161, %r160, -1;
	cvt.rn.f32.s32 	%f264, %r161;
	shr.u16 	%rs124, %rs122, 2;
	and.b16  	%rs125, %rs124, 3;
	cvt.u32.u16 	%r162, %rs125;
	add.s32 	%r163, %r162, -1;
	cvt.rn.f32.s32 	%f265, %r163;
	shr.u16 	%rs126, %rs122, 4;
	and.b16  	%rs127, %rs126, 3;
	cvt.u32.u16 	%r164, %rs127;
	add.s32 	%r165, %r164, -1;
	cvt.rn.f32.s32 	%f266, %r165;
	shr.u16 	%rs128, %rs122, 6;
	cvt.u32.u16 	%r166, %rs128;
	add.s32 	%r167, %r166, -1;
	cvt.rn.f32.s32 	%f267, %r167;
	mul.f32 	%f268, %f65, %f264;
	fma.rn.f32 	%f269, %f268, %f539, %f548;
	mul.f32 	%f270, %f66, %f265;
	fma.rn.f32 	%f271, %f270, %f539, %f269;
	mul.f32 	%f272, %f67, %f266;
	fma.rn.f32 	%f273, %f272, %f539, %f271;
	mul.f32 	%f274, %f68, %f267;
	fma.rn.f32 	%f548, %f274, %f539, %f273;
$L__BB4_29:
	ld.global.nc.v4.f32 	{%f38, %f39, %f40, %f41}, [%rd48];
	cvt.u64.u32 	%rd29, %r368;
	add.s64 	%rd30, %rd29, %rd4;
	add.s64 	%rd9, %rd2, %rd30;
	ld.global.nc.u8 	%rs129, [%rd9];
	cvt.u16.u8 	%rs130, %rs129;
	and.b16  	%rs131, %rs130, 3;
	cvt.u32.u16 	%r168, %rs131;
	add.s32 	%r169, %r168, -1;
	cvt.rn.f32.s32 	%f275, %r169;
	shr.u16 	%rs132, %rs130, 2;
	and.b16  	%rs133, %rs132, 3;
	cvt.u32.u16 	%r170, %rs133;
	add.s32 	%r171, %r170, -1;
	cvt.rn.f32.s32 	%f276, %r171;
	shr.u16 	%rs134, %rs130, 4;
	and.b16  	%rs135, %rs134, 3;
	cvt.u32.u16 	%r172, %rs135;
	add.s32 	%r173, %r172, -1;
	cvt.rn.f32.s32 	%f277, %r173;
	shr.u16 	%rs136, %rs130, 6;
	cvt.u32.u16 	%r174, %rs136;
	add.s32 	%r175, %r174, -1;
	cvt.rn.f32.s32 	%f278, %r175;
	mul.f32 	%f279, %f38, %f275;
	fma.rn.f32 	%f280, %f279, %f546, %f548;
	mul.f32 	%f281, %f39, %f276;
	fma.rn.f32 	%f282, %f281, %f546, %f280;
	mul.f32 	%f283, %f40, %f277;
	fma.rn.f32 	%f284, %f283, %f546, %f282;
	mul.f32 	%f285, %f41, %f278;
	fma.rn.f32 	%f549, %f285, %f546, %f284;
	@%p14 bra 	$L__BB4_37;
	setp.eq.s32 	%p29, %r6, 2;
	ld.global.nc.u8 	%rs137, [%rd9+1];
	cvt.u16.u8 	%rs138, %rs137;
	and.b16  	%rs139, %rs138, 3;
	cvt.u32.u16 	%r176, %rs139;
	add.s32 	%r177, %r176, -1;
	cvt.rn.f32.s32 	%f286, %r177;
	shr.u16 	%rs140, %rs138, 2;
	and.b16  	%rs141, %rs140, 3;
	cvt.u32.u16 	%r178, %rs141;
	add.s32 	%r179, %r178, -1;
	cvt.rn.f32.s32 	%f287, %r179;
	shr.u16 	%rs142, %rs138, 4;
	and.b16  	%rs143, %rs142, 3;
	cvt.u32.u16 	%r180, %rs143;
	add.s32 	%r181, %r180, -1;
	cvt.rn.f32.s32 	%f288, %r181;
	shr.u16 	%rs144, %rs138, 6;
	cvt.u32.u16 	%r182, %rs144;
	add.s32 	%r183, %r182, -1;
	cvt.rn.f32.s32 	%f289, %r183;
	mul.f32 	%f290, %f38, %f286;
	fma.rn.f32 	%f291, %f290, %f545, %f549;
	mul.f32 	%f292, %f39, %f287;
	fma.rn.f32 	%f293, %f292, %f545, %f291;
	mul.f32 	%f294, %f40, %f288;
	fma.rn.f32 	%f295, %f294, %f545, %f293;
	mul.f32 	%f296, %f41, %f289;
	fma.rn.f32 	%f549, %f296, %f545, %f295;
	@%p29 bra 	$L__BB4_37;
	setp.eq.s32 	%p30, %r6, 3;
	ld.global.nc.u8 	%rs145, [%rd9+2];
	cvt.u16.u8 	%rs146, %rs145;
	and.b16  	%rs147, %rs146, 3;
	cvt.u32.u16 	%r184, %rs147;
	add.s32 	%r185, %r184, -1;
	cvt.rn.f32.s32 	%f297, %r185;
	shr.u16 	%rs148, %rs146, 2;
	and.b16  	%rs149, %rs148, 3;
	cvt.u32.u16 	%r186, %rs149;
	add.s32 	%r187, %r186, -1;
	cvt.rn.f32.s32 	%f298, %r187;
	shr.u16 	%rs150, %rs146, 4;
	and.b16  	%rs151, %rs150, 3;
	cvt.u32.u16 	%r188, %rs151;
	add.s32 	%r189, %r188, -1;
	cvt.rn.f32.s32 	%f299, %r189;
	shr.u16 	%rs152, %rs146, 6;
	cvt.u32.u16 	%r190, %rs152;
	add.s32 	%r191, %r190, -1;
	cvt.rn.f32.s32 	%f300, %r191;
	mul.f32 	%f301, %f38, %f297;
	fma.rn.f32 	%f302, %f301, %f544, %f549;
	mul.f32 	%f303, %f39, %f298;
	fma.rn.f32 	%f304, %f303, %f544, %f302;
	mul.f32 	%f305, %f40, %f299;
	fma.rn.f32 	%f306, %f305, %f544, %f304;
	mul.f32 	%f307, %f41, %f300;
	fma.rn.f32 	%f549, %f307, %f544, %f306;
	@%p30 bra 	$L__BB4_37;
	setp.eq.s32 	%p31, %r6, 4;
	ld.global.nc.u8 	%rs153, [%rd9+3];
	cvt.u16.u8 	%rs154, %rs153;
	and.b16  	%rs155, %rs154, 3;
	cvt.u32.u16 	%r192, %rs155;
	add.s32 	%r193, %r192, -1;
	cvt.rn.f32.s32 	%f308, %r193;
	shr.u16 	%rs156, %rs154, 2;
	and.b16  	%rs157, %rs156, 3;
	cvt.u32.u16 	%r194, %rs157;
	add.s32 	%r195, %r194, -1;
	cvt.rn.f32.s32 	%f309, %r195;
	shr.u16 	%rs158, %rs154, 4;
	and.b16  	%rs159, %rs158, 3;
	cvt.u32.u16 	%r196, %rs159;
	add.s32 	%r197, %r196, -1;
	cvt.rn.f32.s32 	%f310, %r197;
	shr.u16 	%rs160, %rs154, 6;
	cvt.u32.u16 	%r198, %rs160;
	add.s32 	%r199, %r198, -1;
	cvt.rn.f32.s32 	%f311, %r199;
	mul.f32 	%f312, %f38, %f308;
	fma.rn.f32 	%f313, %f312, %f543, %f549;
	mul.f32 	%f314, %f39, %f309;
	fma.rn.f32 	%f315, %f314, %f543, %f313;
	mul.f32 	%f316, %f40, %f310;
	fma.rn.f32 	%f317, %f316, %f543, %f315;
	mul.f32 	%f318, %f41, %f311;
	fma.rn.f32 	%f549, %f318, %f543, %f317;
	@%p31 bra 	$L__BB4_37;
	setp.eq.s32 	%p32, %r6, 5;
	ld.global.nc.u8 	%rs161, [%rd9+4];
	cvt.u16.u8 	%rs162, %rs161;
	and.b16  	%rs163, %rs162, 3;
	cvt.u32.u16 	%r200, %rs163;
	add.s32 	%r201, %r200, -1;
	cvt.rn.f32.s32 	%f319, %r201;
	shr.u16 	%rs164, %rs162, 2;
	and.b16  	%rs165, %rs164, 3;
	cvt.u32.u16 	%r202, %rs165;
	add.s32 	%r203, %r202, -1;
	cvt.rn.f32.s32 	%f320, %r203;
	shr.u16 	%rs166, %rs162, 4;
	and.b16  	%rs167, %rs166, 3;
	cvt.u32.u16 	%r204, %rs167;
	add.s32 	%r205, %r204, -1;
	cvt.rn.f32.s32 	%f321, %r205;
	shr.u16 	%rs168, %rs162, 6;
	cvt.u32.u16 	%r206, %rs168;
	add.s32 	%r207, %r206, -1;
	cvt.rn.f32.s32 	%f322, %r207;
	mul.f32 	%f323, %f38, %f319;
	fma.rn.f32 	%f324, %f323, %f542, %f549;
	mul.f32 	%f325, %f39, %f320;
	fma.rn.f32 	%f326, %f325, %f542, %f324;
	mul.f32 	%f327, %f40, %f321;
	fma.rn.f32 	%f328, %f327, %f542, %f326;
	mul.f32 	%f329, %f41, %f322;
	fma.rn.f32 	%f549, %f329, %f542, %f328;
	@%p32 bra 	$L__BB4_37;
	setp.eq.s32 	%p33, %r6, 6;
	ld.global.nc.u8 	%rs169, [%rd9+5];
	cvt.u16.u8 	%rs170, %rs169;
	and.b16  	%rs171, %rs170, 3;
	cvt.u32.u16 	%r208, %rs171;
	add.s32 	%r209, %r208, -1;
	cvt.rn.f32.s32 	%f330, %r209;
	shr.u16 	%rs172, %rs170, 2;
	and.b16  	%rs173, %rs172, 3;
	cvt.u32.u16 	%r210, %rs173;
	add.s32 	%r211, %r210, -1;
	cvt.rn.f32.s32 	%f331, %r211;
	shr.u16 	%rs174, %rs170, 4;
	and.b16  	%rs175, %rs174, 3;
	cvt.u32.u16 	%r212, %rs175;
	add.s32 	%r213, %r212, -1;
	cvt.rn.f32.s32 	%f332, %r213;
	shr.u16 	%rs176, %rs170, 6;
	cvt.u32.u16 	%r214, %rs176;
	add.s32 	%r215, %r214, -1;
	cvt.rn.f32.s32 	%f333, %r215;
	mul.f32 	%f334, %f38, %f330;
	fma.rn.f32 	%f335, %f334, %f541, %f549;
	mul.f32 	%f336, %f39, %f331;
	fma.rn.f32 	%f337, %f336, %f541, %f335;
	mul.f32 	%f338, %f40, %f332;
	fma.rn.f32 	%f339, %f338, %f541, %f337;
	mul.f32 	%f340, %f41, %f333;
	fma.rn.f32 	%f549, %f340, %f541, %f339;
	@%p33 bra 	$L__BB4_37;
	setp.eq.s32 	%p34, %r6, 7;
	ld.global.nc.u8 	%rs177, [%rd9+6];
	cvt.u16.u8 	%rs178, %rs177;
	and.b16  	%rs179, %rs178, 3;
	cvt.u32.u16 	%r216, %rs179;
	add.s32 	%r217, %r216, -1;
	cvt.rn.f32.s32 	%f341, %r217;
	shr.u16 	%rs180, %rs178, 2;
	and.b16  	%rs181, %rs180, 3;
	cvt.u32.u16 	%r218, %rs181;
	add.s32 	%r219, %r218, -1;
	cvt.rn.f32.s32 	%f342, %r219;
	shr.u16 	%rs182, %rs178, 4;
	and.b16  	%rs183, %rs182, 3;
	cvt.u32.u16 	%r220, %rs183;
	add.s32 	%r221, %r220, -1;
	cvt.rn.f32.s32 	%f343, %r221;
	shr.u16 	%rs184, %rs178, 6;
	cvt.u32.u16 	%r222, %rs184;
	add.s32 	%r223, %r222, -1;
	cvt.rn.f32.s32 	%f344, %r223;
	mul.f32 	%f345, %f38, %f341;
	fma.rn.f32 	%f346, %f345, %f540, %f549;
	mul.f32 	%f347, %f39, %f342;
	fma.rn.f32 	%f348, %f347, %f540, %f346;
	mul.f32 	%f349, %f40, %f343;
	fma.rn.f32 	%f350, %f349, %f540, %f348;
	mul.f32 	%f351, %f41, %f344;
	fma.rn.f32 	%f549, %f351, %f540, %f350;
	@%p34 bra 	$L__BB4_37;
	ld.global.nc.u8 	%rs185, [%rd9+7];
	cvt.u16.u8 	%rs186, %rs185;
	and.b16  	%rs187, %rs186, 3;
	cvt.u32.u16 	%r224, %rs187;
	add.s32 	%r225, %r224, -1;
	cvt.rn.f32.s32 	%f352, %r225;
	shr.u16 	%rs188, %rs186, 2;
	and.b16  	%rs189, %rs188, 3;
	cvt.u32.u16 	%r226, %rs189;
	add.s32 	%r227, %r226, -1;
	cvt.rn.f32.s32 	%f353, %r227;
	shr.u16 	%rs190, %rs186, 4;
	and.b16  	%rs191, %rs190, 3;
	cvt.u32.u16 	%r228, %rs191;
	add.s32 	%r229, %r228, -1;
	cvt.rn.f32.s32 	%f354, %r229;
	shr.u16 	%rs192, %rs186, 6;
	cvt.u32.u16 	%r230, %rs192;
	add.s32 	%r231, %r230, -1;
	cvt.rn.f32.s32 	%f355, %r231;
	mul.f32 	%f356, %f38, %f352;
	fma.rn.f32 	%f357, %f356, %f539, %f549;
	mul.f32 	%f358, %f39, %f353;
	fma.rn.f32 	%f359, %f358, %f539, %f357;
	mul.f32 	%f360, %f40, %f354;
	fma.rn.f32 	%f361, %f360, %f539, %f359;
	mul.f32 	%f362, %f41, %f355;
	fma.rn.f32 	%f549, %f362, %f539, %f361;
$L__BB4_37:
	ld.global.nc.v4.f32 	{%f51, %f52, %f53, %f54}, [%rd48+16];
	cvt.u64.u32 	%rd31, %r367;
	add.s64 	%rd32, %rd31, %rd4;
	add.s64 	%rd10, %rd2, %rd32;
	ld.global.nc.u8 	%rs193, [%rd10];
	cvt.u16.u8 	%rs194, %rs193;
	and.b16  	%rs195, %rs194, 3;
	cvt.u32.u16 	%r232, %rs195;
	add.s32 	%r233, %r232, -1;
	cvt.rn.f32.s32 	%f363, %r233;
	shr.u16 	%rs196, %rs194, 2;
	and.b16  	%rs197, %rs196, 3;
	cvt.u32.u16 	%r234, %rs197;
	add.s32 	%r235, %r234, -1;
	cvt.rn.f32.s32 	%f364, %r235;
	shr.u16 	%rs198, %rs194, 4;
	and.b16  	%rs199, %rs198, 3;
	cvt.u32.u16 	%r236, %rs199;
	add.s32 	%r237, %r236, -1;
	cvt.rn.f32.s32 	%f365, %r237;
	shr.u16 	%rs200, %rs194, 6;
	cvt.u32.u16 	%r238, %rs200;
	add.s32 	%r239, %r238, -1;
	cvt.rn.f32.s32 	%f366, %r239;
	mul.f32 	%f367, %f51, %f363;
	fma.rn.f32 	%f368, %f367, %f546, %f549;
	mul.f32 	%f369, %f52, %f364;
	fma.rn.f32 	%f370, %f369, %f546, %f368;
	mul.f32 	%f371, %f53, %f365;
	fma.rn.f32 	%f372, %f371, %f546, %f370;
	mul.f32 	%f373, %f54, %f366;
	fma.rn.f32 	%f555, %f373, %f546, %f372;
	@%p14 bra 	$L__BB4_45;
	setp.eq.s32 	%p36, %r6, 2;
	ld.global.nc.u8 	%rs201, [%rd10+1];
	cvt.u16.u8 	%rs202, %rs201;
	and.b16  	%rs203, %rs202, 3;
	cvt.u32.u16 	%r240, %rs203;
	add.s32 	%r241, %r240, -1;
	cvt.rn.f32.s32 	%f374, %r241;
	shr.u16 	%rs204, %rs202, 2;
	and.b16  	%rs205, %rs204, 3;
	cvt.u32.u16 	%r242, %rs205;
	add.s32 	%r243, %r242, -1;
	cvt.rn.f32.s32 	%f375, %r243;
	shr.u16 	%rs206, %rs202, 4;
	and.b16  	%rs207, %rs206, 3;
	cvt.u32.u16 	%r244, %rs207;
	add.s32 	%r245, %r244, -1;
	cvt.rn.f32.s32 	%f376, %r245;
	shr.u16 	%rs208, %rs202, 6;
	cvt.u32.u16 	%r246, %rs208;
	add.s32 	%r247, %r246, -1;
	cvt.rn.f32.s32 	%f377, %r247;
	mul.f32 	%f378, %f51, %f374;
	fma.rn.f32 	%f379, %f378, %f545, %f555;
	mul.f32 	%f380, %f52, %f375;
	fma.rn.f32 	%f381, %f380, %f545, %f379;
	mul.f32 	%f382, %f53, %f376;
	fma.rn.f32 	%f383, %f382, %f545, %f381;
	mul.f32 	%f384, %f54, %f377;
	fma.rn.f32 	%f555, %f384, %f545, %f383;
	@%p36 bra 	$L__BB4_45;
	setp.eq.s32 	%p37, %r6, 3;
	ld.global.nc.u8 	%rs209, [%rd10+2];
	cvt.u16.u8 	%rs210, %rs209;
	and.b16  	%rs211, %rs210, 3;
	cvt.u32.u16 	%r248, %rs211;
	add.s32 	%r249, %r248, -1;
	cvt.rn.f32.s32 	%f385, %r249;
	shr.u16 	%rs212, %rs210, 2;
	and.b16  	%rs213, %rs212, 3;
	cvt.u32.u16 	%r250, %rs213;
	add.s32 	%r251, %r250, -1;
	cvt.rn.f32.s32 	%f386, %r251;
	shr.u16 	%rs214, %rs210, 4;
	and.b16  	%rs215, %rs214, 3;
	cvt.u32.u16 	%r252, %rs215;
	add.s32 	%r253, %r252, -1;
	cvt.rn.f32.s32 	%f387, %r253;
	shr.u16 	%rs216, %rs210, 6;
	cvt.u32.u16 	%r254, %rs216;
	add.s32 	%r255, %r254, -1;
	cvt.rn.f32.s32 	%f388, %r255;
	mul.f32 	%f389, %f51, %f385;
	fma.rn.f32 	%f390, %f389, %f544, %f555;
	mul.f32 	%f391, %f52, %f386;
	fma.rn.f32 	%f392, %f391, %f544, %f390;
	mul.f32 	%f393, %f53, %f387;
	fma.rn.f32 	%f394, %f393, %f544, %f392;
	mul.f32 	%f395, %f54, %f388;
	fma.rn.f32 	%f555, %f395, %f544, %f394;
	@%p37 bra 	$L__BB4_45;
	setp.eq.s32 	%p38, %r6, 4;
	ld.global.nc.u8 	%rs217, [%rd10+3];
	cvt.u16.u8 	%rs218, %rs217;
	and.b16  	%rs219, %rs218, 3;
	cvt.u32.u16 	%r256, %rs219;
	add.s32 	%r257, %r256, -1;
	cvt.rn.f32.s32 	%f396, %r257;
	shr.u16 	%rs220, %rs218, 2;
	and.b16  	%rs221, %rs220, 3;
	cvt.u32.u16 	%r258, %rs221;
	add.s32 	%r259, %r258, -1;
	cvt.rn.f32.s32 	%f397, %r259;
	shr.u16 	%rs222, %rs218, 4;
	and.b16  	%rs223, %rs222, 3;
	cvt.u32.u16 	%r260, %rs223;
	add.s32 	%r261, %r260, -1;
	cvt.rn.f32.s32 	%f398, %r261;
	shr.u16 	%rs224, %rs218, 6;
	cvt.u32.u16 	%r262, %rs224;
	add.s32 	%r263, %r262, -1;
	cvt.rn.f32.s32 	%f399, %r263;
	mul.f32 	%f400, %f51, %f396;
	fma.rn.f32 	%f401, %f400, %f543, %f555;
	mul.f32 	%f402, %f52, %f397;
	fma.rn.f32 	%f403, %f402, %f543, %f401;
	mul.f32 	%f404, %f53, %f398;
	fma.rn.f32 	%f405, %f404, %f543, %f403;
	mul.f32 	%f406, %f54, %f399;
	fma.rn.f32 	%f555, %f406, %f543, %f405;
	@%p38 bra 	$L__BB4_45;
	setp.eq.s32 	%p39, %r6, 5;
	ld.global.nc.u8 	%rs225, [%rd10+4];
	cvt.u16.u8 	%rs226, %rs225;
	and.b16  	%rs227, %rs226, 3;
	cvt.u32.u16 	%r264, %rs227;
	add.s32 	%r265, %r264, -1;
	cvt.rn.f32.s32 	%f407, %r265;
	shr.u16 	%rs228, %rs226, 2;
	and.b16  	%rs229, %rs228, 3;
	cvt.u32.u16 	%r266, %rs229;
	add.s32 	%r267, %r266, -1;
	cvt.rn.f32.s32 	%f408, %r267;
	shr.u16 	%rs230, %rs226, 4;
	and.b16  	%rs231, %rs230, 3;
	cvt.u32.u16 	%r268, %rs231;
	add.s32 	%r269, %r268, -1;
	cvt.rn.f32.s32 	%f409, %r269;
	shr.u16 	%rs232, %rs226, 6;
	cvt.u32.u16 	%r270, %rs232;
	add.s32 	%r271, %r270, -1;
	cvt.rn.f32.s32 	%f410, %r271;
	mul.f32 	%f411, %f51, %f407;
	fma.rn.f32 	%f412, %f411, %f542, %f555;
	mul.f32 	%f413, %f52, %f408;
	fma.rn.f32 	%f414, %f413, %f542, %f412;
	mul.f32 	%f415, %f53, %f409;
	fma.rn.f32 	%f416, %f415, %f542, %f414;
	mul.f32 	%f417, %f54, %f410;
	fma.rn.f32 	%f555, %f417, %f542, %f416;
	@%p39 bra 	$L__BB4_45;
	setp.eq.s32 	%p40, %r6, 6;
	ld.global.nc.u8 	%rs233, [%rd10+5];
	cvt.u16.u8 	%rs234, %rs233;
	and.b16  	%rs235, %rs234, 3;
	cvt.u32.u16 	%r272, %rs235;
	add.s32 	%r273, %r272, -1;
	cvt.rn.f32.s32 	%f418, %r273;
	shr.u16 	%rs236, %rs234, 2;
	and.b16  	%rs237, %rs236, 3;
	cvt.u32.u16 	%r274, %rs237;
	add.s32 	%r275, %r274, -1;
	cvt.rn.f32.s32 	%f419, %r275;
	shr.u16 	%rs238, %rs234, 4;
	and.b16  	%rs239, %rs238, 3;
	cvt.u32.u16 	%r276, %rs239;
	add.s32 	%r277, %r276, -1;
	cvt.rn.f32.s32 	%f420, %r277;
	shr.u16 	%rs240, %rs234, 6;
	cvt.u32.u16 	%r278, %rs240;
	add.s32 	%r279, %r278, -1;
	cvt.rn.f32.s32 	%f421, %r279;
	mul.f32 	%f422, %f51, %f418;
	fma.rn.f32 	%f423, %f422, %f541, %f555;
	mul.f32 	%f424, %f52, %f419;
	fma.rn.f32 	%f425, %f424, %f541, %f423;
	mul.f32 	%f426, %f53, %f420;
	fma.rn.f32 	%f427, %f426, %f541, %f425;
	mul.f32 	%f428, %f54, %f421;
	fma.rn.f32 	%f555, %f428, %f541, %f427;
	@%p40 bra 	$L__BB4_45;
	setp.eq.s32 	%p41, %r6, 7;
	ld.global.nc.u8 	%rs241, [%rd10+6];
	cvt.u16.u8 	%rs242, %rs241;
	and.b16  	%rs243, %rs242, 3;
	cvt.u32.u16 	%r280, %rs243;
	add.s32 	%r281, %r280, -1;
	cvt.rn.f32.s32 	%f429, %r281;
	shr.u16 	%rs244, %rs242, 2;
	and.b16  	%rs245, %rs244, 3;
	cvt.u32.u16 	%r282, %rs245;
	add.s32 	%r283, %r282, -1;
	cvt.rn.f32.s32 	%f430, %r283;
	shr.u16 	%rs246, %rs242, 4;
	and.b16  	%rs247, %rs246, 3;
	cvt.u32.u16 	%r284, %rs247;
	add.s32 	%r285, %r284, -1;
	cvt.rn.f32.s32 	%f431, %r285;
	shr.u16 	%rs248, %rs242, 6;
	cvt.u32.u16 	%r286, %rs248;
	add.s32 	%r287, %r286, -1;
	cvt.rn.f32.s32 	%f432, %r287;
	mul.f32 	%f433, %f51, %f429;
	fma.rn.f32 	%f434, %f433, %f540, %f555;
	mul.f32 	%f435, %f52, %f430;
	fma.rn.f32 	%f436, %f435, %f540, %f434;
	mul.f32 	%f437, %f53, %f431;
	fma.rn.f32 	%f438, %f437, %f540, %f436;
	mul.f32 	%f439, %f54, %f432;
	fma.rn.f32 	%f555, %f439, %f540, %f438;
	@%p41 bra 	$L__BB4_45;
	ld.global.nc.u8 	%rs249, [%rd10+7];
	cvt.u16.u8 	%rs250, %rs249;
	and.b16  	%rs251, %rs250, 3;
	cvt.u32.u16 	%r288, %rs251;
	add.s32 	%r289, %r288, -1;
	cvt.rn.f32.s32 	%f440, %r289;
	shr.u16 	%rs252, %rs250, 2;
	and.b16  	%rs253, %rs252, 3;
	cvt.u32.u16 	%r290, %rs253;
	add.s32 	%r291, %r290, -1;
	cvt.rn.f32.s32 	%f441, %r291;
	shr.u16 	%rs254, %rs250, 4;
	and.b16  	%rs255, %rs254, 3;
	cvt.u32.u16 	%r292, %rs255;
	add.s32 	%r293, %r292, -1;
	cvt.rn.f32.s32 	%f442, %r293;
	shr.u16 	%rs256, %rs250, 6;
	cvt.u32.u16 	%r294, %rs256;
	add.s32 	%r295, %r294, -1;
	cvt.rn.f32.s32 	%f443, %r295;
	mul.f32 	%f444, %f51, %f440;
	fma.rn.f32 	%f445, %f444, %f539, %f555;
	mul.f32 	%f446, %f52, %f441;
	fma.rn.f32 	%f447, %f446, %f539, %f445;
	mul.f32 	%f448, %f53, %f442;
	fma.rn.f32 	%f449, %f448, %f539, %f447;
	mul.f32 	%f450, %f54, %f443;
	fma.rn.f32 	%f555, %f450, %f539, %f449;
$L__BB4_45:
	ld.param.u32 	%r366, [gemm_ternary_multibase_vectorized_kernel_f32_param_7];
	and.b32  	%r371, %r366, 2147483644;
	shl.b32 	%r296, %r27, 2;
	cvt.u64.u32 	%rd33, %r296;
	add.s32 	%r370, %r370, 4;
	add.s32 	%r369, %r369, %r296;
	add.s32 	%r368, %r368, %r296;
	add.s32 	%r367, %r367, %r296;
	add.s64 	%rd48, %rd48, 64;
	add.s64 	%rd47, %rd47, %rd33;
	setp.eq.s32 	%p42, %r370, 0;
	@%p42 bra 	$L__BB4_46;
	bra.uni 	$L__BB4_13;
$L__BB4_46:
	setp.eq.s32 	%p43, %r7, 0;
	@%p43 bra 	$L__BB4_57;
	ld.param.u64 	%rd45, [gemm_ternary_multibase_vectorized_kernel_f32_param_0];
	neg.s32 	%r372, %r7;
	mul.wide.u32 	%rd34, %r371, 16;
	mul.wide.s32 	%rd35, %r4, 4;
	add.s64 	%rd36, %rd34, %rd35;
	cvta.to.global.u64 	%rd37, %rd45;
	add.s64 	%rd50, %rd37, %rd36;
	mul.lo.s32 	%r297, %r371, %r27;
	cvt.u64.u32 	%rd38, %r297;
	add.s64 	%rd39, %rd4, %rd38;
	add.s64 	%rd40, %rd39, %rd2;
	add.s64 	%rd49, %rd40, 3;
$L__BB4_48:
	.pragma "nounroll";
	setp.eq.s32 	%p44, %r5, 0;
	ld.global.nc.v4.f32 	{%f73, %f74, %f75, %f76}, [%rd50];
	ld.global.nc.u8 	%rs257, [%rd49+-3];
	cvt.u16.u8 	%rs258, %rs257;
	and.b16  	%rs259, %rs258, 3;
	cvt.u32.u16 	%r298, %rs259;
	add.s32 	%r299, %r298, -1;
	cvt.rn.f32.s32 	%f451, %r299;
	shr.u16 	%rs260, %rs258, 2;
	and.b16  	%rs261, %rs260, 3;
	cvt.u32.u16 	%r300, %rs261;
	add.s32 	%r301, %r300, -1;
	cvt.rn.f32.s32 	%f452, %r301;
	shr.u16 	%rs262, %rs258, 4;
	and.b16  	%rs263, %rs262, 3;
	cvt.u32.u16 	%r302, %rs263;
	add.s32 	%r303, %r302, -1;
	cvt.rn.f32.s32 	%f453, %r303;
	shr.u16 	%rs264, %rs258, 6;
	cvt.u32.u16 	%r304, %rs264;
	add.s32 	%r305, %r304, -1;
	cvt.rn.f32.s32 	%f454, %r305;
	mul.f32 	%f455, %f73, %f451;
	fma.rn.f32 	%f456, %f455, %f546, %f555;
	mul.f32 	%f457, %f74, %f452;
	fma.rn.f32 	%f458, %f457, %f546, %f456;
	mul.f32 	%f459, %f75, %f453;
	fma.rn.f32 	%f460, %f459, %f546, %f458;
	mul.f32 	%f461, %f76, %f454;
	fma.rn.f32 	%f555, %f461, %f546, %f460;
	@%p44 bra 	$L__BB4_56;
	setp.eq.s32 	%p45, %r6, 2;
	ld.global.nc.u8 	%rs265, [%rd49+-2];
	cvt.u16.u8 	%rs266, %rs265;
	and.b16  	%rs267, %rs266, 3;
	cvt.u32.u16 	%r306, %rs267;
	add.s32 	%r307, %r306, -1;
	cvt.rn.f32.s32 	%f462, %r307;
	shr.u16 	%rs268, %rs266, 2;
	and.b16  	%rs269, %rs268, 3;
	cvt.u32.u16 	%r308, %rs269;
	add.s32 	%r309, %r308, -1;
	cvt.rn.f32.s32 	%f463, %r309;
	shr.u16 	%rs270, %rs266, 4;
	and.b16  	%rs271, %rs270, 3;
	cvt.u32.u16 	%r310, %rs271;
	add.s32 	%r311, %r310, -1;
	cvt.rn.f32.s32 	%f464, %r311;
	shr.u16 	%rs272, %rs266, 6;
	cvt.u32.u16 	%r312, %rs272;
	add.s32 	%r313, %r312, -1;
	cvt.rn.f32.s32 	%f465, %r313;
	mul.f32 	%f466, %f73, %f462;
	fma.rn.f32 	%f467, %f466, %f545, %f555;
	mul.f32 	%f468, %f74, %f463;
	fma.rn.f32 	%f469, %f468, %f545, %f467;
	mul.f32 	%f470, %f75, %f464;
	fma.rn.f32 	%f471, %f470, %f545, %f469;
	mul.f32 	%f472, %f76, %f465;
	fma.rn.f32 	%f555, %f472, %f545, %f471;
	@%p45 bra 	$L__BB4_56;
	setp.eq.s32 	%p46, %r6, 3;
	ld.global.nc.u8 	%rs273, [%rd49+-1];
	cvt.u16.u8 	%rs274, %rs273;
	and.b16  	%rs275, %rs274, 3;
	cvt.u32.u16 	%r314, %rs275;
	add.s32 	%r315, %r314, -1;
	cvt.rn.f32.s32 	%f473, %r315;
	shr.u16 	%rs276, %rs274, 2;
	and.b16  	%rs277, %rs276, 3;
	cvt.u32.u16 	%r316, %rs277;
	add.s32 	%r317, %r316, -1;
	cvt.rn.f32.s32 	%f474, %r317;
	shr.u16 	%rs278, %rs274, 4;
	and.b16  	%rs279, %rs278, 3;
	cvt.u32.u16 	%r318, %rs279;
	add.s32 	%r319, %r318, -1;
	cvt.rn.f32.s32 	%f475, %r319;
	shr.u16 	%rs280, %rs274, 6;
	cvt.u32.u16 	%r320, %rs280;
	add.s32 	%r321, %r320, -1;
	cvt.rn.f32.s32 	%f476, %r321;
	mul.f32 	%f477, %f73, %f473;
	fma.rn.f32 	%f478, %f477, %f544, %f555;
	mul.f32 	%f479, %f74, %f474;
	fma.rn.f32 	%f480, %f479, %f544, %f478;
	mul.f32 	%f481, %f75, %f475;
	fma.rn.f32 	%f482, %f481, %f544, %f480;
	mul.f32 	%f483, %f76, %f476;
	fma.rn.f32 	%f555, %f483, %f544, %f482;
	@%p46 bra 	$L__BB4_56;
	setp.eq.s32 	%p47, %r6, 4;
	ld.global.nc.u8 	%rs281, [%rd49];
	cvt.u16.u8 	%rs282, %rs281;
	and.b16  	%rs283, %rs282, 3;
	cvt.u32.u16 	%r322, %rs283;
	add.s32 	%r323, %r322, -1;
	cvt.rn.f32.s32 	%f484, %r323;
	shr.u16 	%rs284, %rs282, 2;
	and.b16  	%rs285, %rs284, 3;
	cvt.u32.u16 	%r324, %rs285;
	add.s32 	%r325, %r324, -1;
	cvt.rn.f32.s32 	%f485, %r325;
	shr.u16 	%rs286, %rs282, 4;
	and.b16  	%rs287, %rs286, 3;
	cvt.u32.u16 	%r326, %rs287;
	add.s32 	%r327, %r326, -1;
	cvt.rn.f32.s32 	%f486, %r327;
	shr.u16 	%rs288, %rs282, 6;
	cvt.u32.u16 	%r328, %rs288;
	add.s32 	%r329, %r328, -1;
	cvt.rn.f32.s32 	%f487, %r329;
	mul.f32 	%f488, %f73, %f484;
	fma.rn.f32 	%f489, %f488, %f543, %f555;
	mul.f32 	%f490, %f74, %f485;
	fma.rn.f32 	%f491, %f490, %f543, %f489;
	mul.f32 	%f492, %f75, %f486;
	fma.rn.f32 	%f493, %f492, %f543, %f491;
	mul.f32 	%f494, %f76, %f487;
	fma.rn.f32 	%f555, %f494, %f543, %f493;
	@%p47 bra 	$L__BB4_56;
	setp.eq.s32 	%p48, %r6, 5;
	ld.global.nc.u8 	%rs289, [%rd49+1];
	cvt.u16.u8 	%rs290, %rs289;
	and.b16  	%rs291, %rs290, 3;
	cvt.u32.u16 	%r330, %rs291;
	add.s32 	%r331, %r330, -1;
	cvt.rn.f32.s32 	%f495, %r331;
	shr.u16 	%rs292, %rs290, 2;
	and.b16  	%rs293, %rs292, 3;
	cvt.u32.u16 	%r332, %rs293;
	add.s32 	%r333, %r332, -1;
	cvt.rn.f32.s32 	%f496, %r333;
	shr.u16 	%rs294, %rs290, 4;
	and.b16  	%rs295, %rs294, 3;
	cvt.u32.u16 	%r334, %rs295;
	add.s32 	%r335, %r334, -1;
	cvt.rn.f32.s32 	%f497, %r335;
	shr.u16 	%rs296, %rs290, 6;
	cvt.u32.u16 	%r336, %rs296;
	add.s32 	%r337, %r336, -1;
	cvt.rn.f32.s32 	%f498, %r337;
	mul.f32 	%f499, %f73, %f495;
	fma.rn.f32 	%f500, %f499, %f542, %f555;
	mul.f32 	%f501, %f74, %f496;
	fma.rn.f32 	%f502, %f501, %f542, %f500;
	mul.f32 	%f503, %f75, %f497;
	fma.rn.f32 	%f504, %f503, %f542, %f502;
	mul.f32 	%f505, %f76, %f498;
	fma.rn.f32 	%f555, %f505, %f542, %f504;
	@%p48 bra 	$L__BB4_56;
	setp.eq.s32 	%p49, %r6, 6;
	ld.global.nc.u8 	%rs297, [%rd49+2];
	cvt.u16.u8 	%rs298, %rs297;
	and.b16  	%rs299, %rs298, 3;
	cvt.u32.u16 	%r338, %rs299;
	add.s32 	%r339, %r338, -1;
	cvt.rn.f32.s32 	%f506, %r339;
	shr.u16 	%rs300, %rs298, 2;
	and.b16  	%rs301, %rs300, 3;
	cvt.u32.u16 	%r340, %rs301;
	add.s32 	%r341, %r340, -1;
	cvt.rn.f32.s32 	%f507, %r341;
	shr.u16 	%rs302, %rs298, 4;
	and.b16  	%rs303, %rs302, 3;
	cvt.u32.u16 	%r342, %rs303;
	add.s32 	%r343, %r342, -1;
	cvt.rn.f32.s32 	%f508, %r343;
	shr.u16 	%rs304, %rs298, 6;
	cvt.u32.u16 	%r344, %rs304;
	add.s32 	%r345, %r344, -1;
	cvt.rn.f32.s32 	%f509, %r345;
	mul.f32 	%f510, %f73, %f506;
	fma.rn.f32 	%f511, %f510, %f541, %f555;
	mul.f32 	%f512, %f74, %f507;
	fma.rn.f32 	%f513, %f512, %f541, %f511;
	mul.f32 	%f514, %f75, %f508;
	fma.rn.f32 	%f515, %f514, %f541, %f513;
	mul.f32 	%f516, %f76, %f509;
	fma.rn.f32 	%f555, %f516, %f541, %f515;
	@%p49 bra 	$L__BB4_56;
	setp.eq.s32 	%p50, %r6, 7;
	ld.global.nc.u8 	%rs305, [%rd49+3];
	cvt.u16.u8 	%rs306, %rs305;
	and.b16  	%rs307, %rs306, 3;
	cvt.u32.u16 	%r346, %rs307;
	add.s32 	%r347, %r346, -1;
	cvt.rn.f32.s32 	%f517, %r347;
	shr.u16 	%rs308, %rs306, 2;
	and.b16  	%rs309, %rs308, 3;
	cvt.u32.u16 	%r348, %rs309;
	add.s32 	%r349, %r348, -1;
	cvt.rn.f32.s32 	%f518, %r349;
	shr.u16 	%rs310, %rs306, 4;
	and.b16  	%rs311, %rs310, 3;
	cvt.u32.u16 	%r350, %rs311;
	add.s32 	%r351, %r350, -1;
	cvt.rn.f32.s32 	%f519, %r351;
	shr.u16 	%rs312, %rs306, 6;
	cvt.u32.u16 	%r352, %rs312;
	add.s32 	%r353, %r352, -1;
	cvt.rn.f32.s32 	%f520, %r353;
	mul.f32 	%f521, %f73, %f517;
	fma.rn.f32 	%f522, %f521, %f540, %f555;
	mul.f32 	%f523, %f74, %f518;
	fma.rn.f32 	%f524, %f523, %f540, %f522;
	mul.f32 	%f525, %f75, %f519;
	fma.rn.f32 	%f526, %f525, %f540, %f524;
	mul.f32 	%f527, %f76, %f520;
	fma.rn.f32 	%f555, %f527, %f540, %f526;
	@%p50 bra 	$L__BB4_56;
	ld.global.nc.u8 	%rs313, [%rd49+4];
	cvt.u16.u8 	%rs314, %rs313;
	and.b16  	%rs315, %rs314, 3;
	cvt.u32.u16 	%r354, %rs315;
	add.s32 	%r355, %r354, -1;
	cvt.rn.f32.s32 	%f528, %r355;
	shr.u16 	%rs316, %rs314, 2;
	and.b16  	%rs317, %rs316, 3;
	cvt.u32.u16 	%r356, %rs317;
	add.s32 	%r357, %r356, -1;
	cvt.rn.f32.s32 	%f529, %r357;
	shr.u16 	%rs318, %rs314, 4;
	and.b16  	%rs319, %rs318, 3;
	cvt.u32.u16 	%r358, %rs319;
	add.s32 	%r359, %r358, -1;
	cvt.rn.f32.s32 	%f530, %r359;
	shr.u16 	%rs320, %rs314, 6;
	cvt.u32.u16 	%r360, %rs320;
	add.s32 	%r361, %r360, -1;
	cvt.rn.f32.s32 	%f531, %r361;
	mul.f32 	%f532, %f73, %f528;
	fma.rn.f32 	%f533, %f532, %f539, %f555;
	mul.f32 	%f534, %f74, %f529;
	fma.rn.f32 	%f535, %f534, %f539, %f533;
	mul.f32 	%f536, %f75, %f530;
	fma.rn.f32 	%f537, %f536, %f539, %f535;
	mul.f32 	%f538, %f76, %f531;
	fma.rn.f32 	%f555, %f538, %f539, %f537;
$L__BB4_56:
	cvt.u64.u32 	%rd41, %r27;
	add.s32 	%r372, %r372, 1;
	setp.ne.s32 	%p51, %r372, 0;
	add.s64 	%rd50, %rd50, 16;
	add.s64 	%rd49, %rd49, %rd41;
	@%p51 bra 	$L__BB4_48;
$L__BB4_57:
	ld.param.u64 	%rd46, [gemm_ternary_multibase_vectorized_kernel_f32_param_3];
	mad.lo.s32 	%r362, %r25, %r2, %r1;
	cvta.to.global.u64 	%rd42, %rd46;
	mul.wide.s32 	%rd43, %r362, 4;
	add.s64 	%rd44, %rd42, %rd43;
	st.global.f32 	[%rd44], %f555;
$L__BB4_58:
	ret;

}
	// .globl	gemm_ternary_multibase_tiled_kernel_f32
.visible .entry gemm_ternary_multibase_tiled_kernel_f32(
	.param .u64 .ptr .align 1 gemm_ternary_multibase_tiled_kernel_f32_param_0,
	.param .u64 .ptr .align 1 gemm_ternary_multibase_tiled_kernel_f32_param_1,
	.param .u64 .ptr .align 1 gemm_ternary_multibase_tiled_kernel_f32_param_2,
	.param .u64 .ptr .align 1 gemm_ternary_multibase_tiled_kernel_f32_param_3,
	.param .u32 gemm_ternary_multibase_tiled_kernel_f32_param_4,
	.param .u32 gemm_ternary_multibase_tiled_kernel_f32_param_5,
	.param .u32 gemm_ternary_multibase_tiled_kernel_f32_param_6,
	.param .u32 gemm_ternary_multibase_tiled_kernel_f32_param_7,
	.param .u32 gemm_ternary_multibase_tiled_kernel_f32_param_8
)
{
	.reg .pred 	%p<48>;
	.reg .b16 	%rs<57>;
	.reg .b32 	%r<145>;
	.reg .b32 	%f<141>;
	.reg .b64 	%rd<23>;
	// demoted variable
	.shared .align 4 .b8 _ZZ39gemm_ternary_multibase_tiled_kernel_f32E6x_tile[256];
	// demoted variable
	.shared .align 4 .b8 _ZZ39gemm_ternary_multibase_tiled_kernel_f32E8s_shared[32];
	ld.param.u64 	%rd5, [gemm_ternary_multibase_tiled_kernel_f32_param_1];
	ld.param.u64 	%rd3, [gemm_ternary_multibase_tiled_kernel_f32_param_2];
	ld.param.u32 	%r40, [gemm_ternary_multibase_tiled_kernel_f32_param_4];
	ld.param.u32 	%r36, [gemm_ternary_multibase_tiled_kernel_f32_param_5];
	ld.param.u32 	%r37, [gemm_ternary_multibase_tiled_kernel_f32_param_6];
	ld.param.u32 	%r38, [gemm_ternary_multibase_tiled_kernel_f32_param_7];
	ld.param.u32 	%r39, [gemm_ternary_multibase_tiled_kernel_f32_param_8];
	cvta.to.global.u64 	%rd1, %rd5;
	mov.u32 	%r41, %ctaid.x;
	mov.u32 	%r1, %ntid.x;
	mov.u32 	%r2, %tid.x;
	mad.lo.s32 	%r3, %r41, %r1, %r2;
	mov.u32 	%r4, %ctaid.y;
	setp.ge.s32 	%p1, %r4, %r40;
	@%p1 bra 	$L__BB5_33;
	min.u32 	%r43, %r39, 8;
	setp.le.u32 	%p2, %r43, %r2;
	@%p2 bra 	$L__BB5_3;
	cvta.to.global.u64 	%rd6, %rd3;
	mul.wide.u32 	%rd7, %r2, 4;
	add.s64 	%rd8, %rd6, %rd7;
	ld.global.nc.f32 	%f22, [%rd8];
	shl.b32 	%r44, %r2, 2;
	mov.u32 	%r45, _ZZ39gemm_ternary_multibase_tiled_kernel_f32E8s_shared;
	add.s32 	%r46, %r45, %r44;
	st.shared.f32 	[%r46], %f22;
$L__BB5_3:
	bar.sync 	0;
	setp.lt.s32 	%p3, %r36, 1;
	mov.f32 	%f138, 0f00000000;
	@%p3 bra 	$L__BB5_31;
	mul.lo.s32 	%r5, %r38, %r3;
	add.s32 	%r49, %r39, -1;
	min.u32 	%r50, %r49, 7;
	add.s32 	%r51, %r50, 1;
	and.b32  	%r6, %r51, 3;
	and.b32  	%r7, %r51, 12;
	and.b32  	%r8, %r50, 3;
	and.b32  	%r9, %r50, 1;
	neg.s32 	%r10, %r7;
	mov.f32 	%f138, 0f00000000;
	mov.b32 	%r137, 0;
	mov.b32 	%r136, 16;
$L__BB5_5:
	setp.gt.u32 	%p4, %r2, 63;
	add.s32 	%r53, %r2, %r137;
	setp.ge.s32 	%p5, %r53, %r36;
	or.pred  	%p6, %p4, %p5;
	@%p6 bra 	$L__BB5_8;
	mad.lo.s32 	%r13, %r36, %r4, %r137;
	mov.u32 	%r138, %r2;
$L__BB5_7:
	ld.param.u64 	%rd21, [gemm_ternary_multibase_tiled_kernel_f32_param_0];
	add.s32 	%r54, %r13, %r138;
	cvta.to.global.u64 	%rd9, %rd21;
	mul.wide.u32 	%rd10, %r54, 4;
	add.s64 	%rd11, %rd9, %rd10;
	ld.global.nc.f32 	%f25, [%rd11];
	shl.b32 	%r55, %r138, 2;
	mov.u32 	%r56, _ZZ39gemm_ternary_multibase_tiled_kernel_f32E6x_tile;
	add.s32 	%r57, %r56, %r55;
	st.shared.f32 	[%r57], %f25;
	add.s32 	%r138, %r138, %r1;
	setp.lt.u32 	%p7, %r138, 64;
	add.s32 	%r58, %r138, %r137;
	setp.lt.s32 	%p8, %r58, %r36;
	and.pred  	%p9, %p7, %p8;
	@%p9 bra 	$L__BB5_7;
$L__BB5_8:
	setp.ge.s32 	%p10, %r3, %r37;
	bar.sync 	0;
	@%p10 bra 	$L__BB5_30;
	shr.u32 	%r139, %r137, 2;
	add.s32 	%r59, %r137, 67;
	shr.u32 	%r60, %r59, 2;
	min.s32 	%r61, %r60, %r38;
	setp.ge.s32 	%p11, %r139, %r61;
	@%p11 bra 	$L__BB5_30;
	setp.lt.s32 	%p12, %r39, 1;
	add.s32 	%r17, %r137, 64;
	@%p12 bra 	$L__BB5_30;
	min.s32 	%r18, %r38, %r136;
$L__BB5_12:
	shl.b32 	%r20, %r139, 2;
	setp.lt.u32 	%p13, %r20, %r137;
	setp.ge.u32 	%p14, %r20, %r17;
	or.pred  	%p15, %p13, %p14;
	setp.ge.s32 	%p16, %r20, %r36;
	sub.s32 	%r62, %r20, %r137;
	shl.b32 	%r63, %r62, 2;
	mov.u32 	%r64, _ZZ39gemm_ternary_multibase_tiled_kernel_f32E6x_tile;
	add.s32 	%r21, %r64, %r63;
	mov.f32 	%f129, 0f00000000;
	or.pred  	%p17, %p16, %p15;
	@%p17 bra 	$L__BB5_14;
	ld.shared.f32 	%f129, [%r21];
$L__BB5_14:
	add.s32 	%r22, %r20, 1;
	setp.lt.u32 	%p18, %r22, %r137;
	setp.ge.u32 	%p19, %r22, %r17;
	or.pred  	%p20, %p18, %p19;
	setp.ge.s32 	%p21, %r22, %r36;
	mov.f32 	%f130, 0f00000000;
	or.pred  	%p22, %p21, %p20;
	@%p22 bra 	$L__BB5_16;
	ld.shared.f32 	%f130, [%r21+4];
$L__BB5_16:
	add.s32 	%r65, %r20, 2;
	setp.lt.u32 	%p23, %r65, %r137;
	setp.ge.u32 	%p24, %r65, %r17;
	or.pred  	%p25, %p23, %p24;
	setp.ge.s32 	%p26, %r65, %r36;
	mov.f32 	%f131, 0f00000000;
	or.pred  	%p27, %p26, %p25;
	@%p27 bra 	$L__BB5_18;
	ld.shared.f32 	%f131, [%r21+8];
$L__BB5_18:
	add.s32 	%r66, %r20, 3;
	setp.lt.u32 	%p28, %r66, %r137;
	setp.ge.u32 	%p29, %r66, %r17;
	or.pred  	%p30, %p28, %p29;
	setp.ge.s32 	%p31, %r66, %r36;
	mov.f32 	%f132, 0f00000000;
	or.pred  	%p32, %p31, %p30;
	@%p32 bra 	$L__BB5_20;
	ld.shared.f32 	%f132, [%r21+12];
$L__BB5_20:
	setp.eq.f32 	%p33, %f129, 0f00000000;
	setp.eq.f32 	%p34, %f130, 0f00000000;
	and.pred  	%p35, %p33, %p34;
	setp.eq.f32 	%p36, %f131, 0f00000000;
	and.pred  	%p37, %p35, %p36;
	setp.eq.f32 	%p38, %f132, 0f00000000;
	and.pred  	%p39, %p37, %p38;
	@%p39 bra 	$L__BB5_29;
	setp.lt.u32 	%p40, %r39, 4;
	add.s32 	%r68, %r139, %r5;
	mul.lo.s32 	%r23, %r68, %r39;
	mov.b32 	%r144, 0;
	@%p40 bra 	$L__BB5_24;
	mov.u32 	%r70, _ZZ39gemm_ternary_multibase_tiled_kernel_f32E8s_shared;
	add.s32 	%r140, %r70, 8;
	mov.u32 	%r141, %r23;
	mov.u32 	%r142, %r10;
$L__BB5_23:
	.pragma "nounroll";
	cvt.s64.s32 	%rd12, %r141;
	add.s64 	%rd13, %rd1, %rd12;
	ld.global.nc.u8 	%rs1, [%rd13];
	cvt.u16.u8 	%rs2, %rs1;
	and.b16  	%rs3, %rs2, 3;
	cvt.u32.u16 	%r71, %rs3;
	add.s32 	%r72, %r71, -1;
	cvt.rn.f32.s32 	%f31, %r72;
	shr.u16 	%rs4, %rs2, 2;
	and.b16  	%rs5, %rs4, 3;
	cvt.u32.u16 	%r73, %rs5;
	add.s32 	%r74, %r73, -1;
	cvt.rn.f32.s32 	%f32, %r74;
	shr.u16 	%rs6, %rs2, 4;
	and.b16  	%rs7, %rs6, 3;
	cvt.u32.u16 	%r75, %rs7;
	add.s32 	%r76, %r75, -1;
	cvt.rn.f32.s32 	%f33, %r76;
	shr.u16 	%rs8, %rs2, 6;
	cvt.u32.u16 	%r77, %rs8;
	add.s32 	%r78, %r77, -1;
	cvt.rn.f32.s32 	%f34, %r78;
	ld.shared.f32 	%f35, [%r140+-8];
	mul.f32 	%f36, %f129, %f31;
	mul.f32 	%f37, %f130, %f32;
	mul.f32 	%f38, %f35, %f37;
	fma.rn.f32 	%f39, %f35, %f36, %f38;
	mul.f32 	%f40, %f131, %f33;
	fma.rn.f32 	%f41, %f35, %f40, %f39;
	mul.f32 	%f42, %f132, %f34;
	fma.rn.f32 	%f43, %f35, %f42, %f41;
	add.f32 	%f44, %f138, %f43;
	ld.global.nc.u8 	%rs9, [%rd13+1];
	cvt.u16.u8 	%rs10, %rs9;
	and.b16  	%rs11, %rs10, 3;
	cvt.u32.u16 	%r79, %rs11;
	add.s32 	%r80, %r79, -1;
	cvt.rn.f32.s32 	%f45, %r80;
	shr.u16 	%rs12, %rs10, 2;
	and.b16  	%rs13, %rs12, 3;
	cvt.u32.u16 	%r81, %rs13;
	add.s32 	%r82, %r81, -1;
	cvt.rn.f32.s32 	%f46, %r82;
	shr.u16 	%rs14, %rs10, 4;
	and.b16  	%rs15, %rs14, 3;
	cvt.u32.u16 	%r83, %rs15;
	add.s32 	%r84, %r83, -1;
	cvt.rn.f32.s32 	%f47, %r84;
	shr.u16 	%rs16, %rs10, 6;
	cvt.u32.u16 	%r85, %rs16;
	add.s32 	%r86, %r85, -1;
	cvt.rn.f32.s32 	%f48, %r86;
	ld.shared.f32 	%f49, [%r140+-4];
	mul.f32 	%f50, %f129, %f45;
	mul.f32 	%f51, %f130, %f46;
	mul.f32 	%f52, %f49, %f51;
	fma.rn.f32 	%f53, %f49, %f50, %f52;
	mul.f32 	%f54, %f131, %f47;
	fma.rn.f32 	%f55, %f49, %f54, %f53;
	mul.f32 	%f56, %f132, %f48;
	fma.rn.f32 	%f57, %f49, %f56, %f55;
	add.f32 	%f58, %f44, %f57;
	ld.global.nc.u8 	%rs17, [%rd13+2];
	cvt.u16.u8 	%rs18, %rs17;
	and.b16  	%rs19, %rs18, 3;
	cvt.u32.u16 	%r87, %rs19;
	add.s32 	%r88, %r87, -1;
	cvt.rn.f32.s32 	%f59, %r88;
	shr.u16 	%rs20, %rs18, 2;
	and.b16  	%rs21, %rs20, 3;
	cvt.u32.u16 	%r89, %rs21;
	add.s32 	%r90, %r89, -1;
	cvt.rn.f32.s32 	%f60, %r90;
	shr.u16 	%rs22, %rs18, 4;
	and.b16  	%rs23, %rs22, 3;
	cvt.u32.u16 	%r91, %rs23;
	add.s32 	%r92, %r91, -1;
	cvt.rn.f32.s32 	%f61, %r92;
	shr.u16 	%rs24, %rs18, 6;
	cvt.u32.u16 	%r93, %rs24;
	add.s32 	%r94, %r93, -1;
	cvt.rn.f32.s32 	%f62, %r94;
	ld.shared.f32 	%f63, [%r140];
	mul.f32 	%f64, %f129, %f59;
	mul.f32 	%f65, %f130, %f60;
	mul.f32 	%f66, %f63, %f65;
	fma.rn.f32 	%f67, %f63, %f64, %f66;
	mul.f32 	%f68, %f131, %f61;
	fma.rn.f32 	%f69, %f63, %f68, %f67;
	mul.f32 	%f70, %f132, %f62;
	fma.rn.f32 	%f71, %f63, %f70, %f69;
	add.f32 	%f72, %f58, %f71;
	ld.global.nc.u8 	%rs25, [%rd13+3];
	cvt.u16.u8 	%rs26, %rs25;
	and.b16  	%rs27, %rs26, 3;
	cvt.u32.u16 	%r95, %rs27;
	add.s32 	%r96, %r95, -1;
	cvt.rn.f32.s32 	%f73, %r96;
	shr.u16 	%rs28, %rs26, 2;
	and.b16  	%rs29, %rs28, 3;
	cvt.u32.u16 	%r97, %rs29;
	add.s32 	%r98, %r97, -1;
	cvt.rn.f32.s32 	%f74, %r98;
	shr.u16 	%rs30, %rs26, 4;
	and.b16  	%rs31, %rs30, 3;
	cvt.u32.u16 	%r99, %rs31;
	add.s32 	%r100, %r99, -1;
	cvt.rn.f32.s32 	%f75, %r100;
	shr.u16 	%rs32, %rs26, 6;
	cvt.u32.u16 	%r101, %rs32;
	add.s32 	%r102, %r101, -1;
	cvt.rn.f32.s32 	%f76, %r102;
	ld.shared.f32 	%f77, [%r140+4];
	mul.f32 	%f78, %f129, %f73;
	mul.f32 	%f79, %f130, %f74;
	mul.f32 	%f80, %f77, %f79;
	fma.rn.f32 	%f81, %f77, %f78, %f80;
	mul.f32 	%f82, %f131, %f75;
	fma.rn.f32 	%f83, %f77, %f82, %f81;
	mul.f32 	%f84, %f132, %f76;
	fma.rn.f32 	%f85, %f77, %f84, %f83;
	add.f32 	%f138, %f72, %f85;
	add.s32 	%r142, %r142, 4;
	add.s32 	%r141, %r141, 4;
	add.s32 	%r140, %r140, 16;
	setp.ne.s32 	%p41, %r142, 0;
	mov.u32 	%r144, %r7;
	@%p41 bra 	$L__BB5_23;
$L__BB5_24:
	setp.eq.s32 	%p42, %r6, 0;
	@%p42 bra 	$L__BB5_29;
	setp.eq.s32 	%p43, %r8, 0;
	@%p43 bra 	$L__BB5_27;
	add.s32 	%r103, %r144, %r23;
	cvt.s64.s32 	%rd14, %r103;
	add.s64 	%rd15, %rd1, %rd14;
	ld.global.nc.u8 	%rs33, [%rd15];
	cvt.u16.u8 	%rs34, %rs33;
	and.b16  	%rs35, %rs34, 3;
	cvt.u32.u16 	%r104, %rs35;
	add.s32 	%r105, %r104, -1;
	cvt.rn.f32.s32 	%f87, %r105;
	shr.u16 	%rs36, %rs34, 2;
	and.b16  	%rs37, %rs36, 3;
	cvt.u32.u16 	%r106, %rs37;
	add.s32 	%r107, %r106, -1;
	cvt.rn.f32.s32 	%f88, %r107;
	shr.u16 	%rs38, %rs34, 4;
	and.b16  	%rs39, %rs38, 3;
	cvt.u32.u16 	%r108, %rs39;
	add.s32 	%r109, %r108, -1;
	cvt.rn.f32.s32 	%f89, %r109;
	shr.u16 	%rs40, %rs34, 6;
	cvt.u32.u16 	%r110, %rs40;
	add.s32 	%r111, %r110, -1;
	cvt.rn.f32.s32 	%f90, %r111;
	shl.b32 	%r112, %r144, 2;
	mov.u32 	%r113, _ZZ39gemm_ternary_multibase_tiled_kernel_f32E8s_shared;
	add.s32 	%r114, %r113, %r112;
	ld.shared.f32 	%f91, [%r114];
	mul.f32 	%f92, %f129, %f87;
	mul.f32 	%f93, %f130, %f88;
	mul.f32 	%f94, %f91, %f93;
	fma.rn.f32 	%f95, %f91, %f92, %f94;
	mul.f32 	%f96, %f131, %f89;
	fma.rn.f32 	%f97, %f91, %f96, %f95;
	mul.f32 	%f98, %f132, %f90;
	fma.rn.f32 	%f99, %f91, %f98, %f97;
	add.f32 	%f100, %f138, %f99;
	ld.global.nc.u8 	%rs41, [%rd15+1];
	cvt.u16.u8 	%rs42, %rs41;
	and.b16  	%rs43, %rs42, 3;
	cvt.u32.u16 	%r115, %rs43;
	add.s32 	%r116, %r115, -1;
	cvt.rn.f32.s32 	%f101, %r116;
	shr.u16 	%rs44, %rs42, 2;
	and.b16  	%rs45, %rs44, 3;
	cvt.u32.u16 	%r117, %rs45;
	add.s32 	%r118, %r117, -1;
	cvt.rn.f32.s32 	%f102, %r118;
	shr.u16 	%rs46, %rs42, 4;
	and.b16  	%rs47, %rs46, 3;
	cvt.u32.u16 	%r119, %rs47;
	add.s32 	%r120, %r119, -1;
	cvt.rn.f32.s32 	%f103, %r120;
	shr.u16 	%rs48, %rs42, 6;
	cvt.u32.u16 	%r121, %rs48;
	add.s32 	%r122, %r121, -1;
	cvt.rn.f32.s32 	%f104, %r122;
	ld.shared.f32 	%f105, [%r114+4];
	mul.f32 	%f106, %f129, %f101;
	mul.f32 	%f107, %f130, %f102;
	mul.f32 	%f108, %f105, %f107;
	fma.rn.f32 	%f109, %f105, %f106, %f108;
	mul.f32 	%f110, %f131, %f103;
	fma.rn.f32 	%f111, %f105, %f110, %f109;
	mul.f32 	%f112, %f132, %f104;
	fma.rn.f32 	%f113, %f105, %f112, %f111;
	add.f32 	%f138, %f100, %f113;
	add.s32 	%r144, %r144, 2;
$L__BB5_27:
	setp.ne.s32 	%p44, %r9, 0;
	@%p44 bra 	$L__BB5_29;
	add.s32 	%r123, %r144, %r23;
	cvt.s64.s32 	%rd16, %r123;
	add.s64 	%rd17, %rd1, %rd16;
	ld.global.nc.u8 	%rs49, [%rd17];
	cvt.u16.u8 	%rs50, %rs49;
	and.b16  	%rs51, %rs50, 3;
	cvt.u32.u16 	%r124, %rs51;
	add.s32 	%r125, %r124, -1;
	cvt.rn.f32.s32 	%f114, %r125;
	shr.u16 	%rs52, %rs50, 2;
	and.b16  	%rs53, %rs52, 3;
	cvt.u32.u16 	%r126, %rs53;
	add.s32 	%r127, %r126, -1;
	cvt.rn.f32.s32 	%f115, %r127;
	shr.u16 	%rs54, %rs50, 4;
	and.b16  	%rs55, %rs54, 3;
	cvt.u32.u16 	%r128, %rs55;
	add.s32 	%r129, %r128, -1;
	cvt.rn.f32.s32 	%f116, %r129;
	shr.u16 	%rs56, %rs50, 6;
	cvt.u32.u16 	%r130, %rs56;
	add.s32 	%r131, %r130, -1;
	cvt.rn.f32.s32 	%f117, %r131;
	shl.b32 	%r132, %r144, 2;
	mov.u32 	%r133, _ZZ39gemm_ternary_multibase_tiled_kernel_f32E8s_shared;
	add.s32 	%r134, %r133, %r132;
	ld.shared.f32 	%f118, [%r134];
	mul.f32 	%f119, %f129, %f114;
	mul.f32 	%f120, %f130, %f115;
	mul.f32 	%f121, %f118, %f120;
	fma.rn.f32 	%f122, %f118, %f119, %f121;
	mul.f32 	%f123, %f131, %f116;
	fma.rn.f32 	%f124, %f118, %f123, %f122;
	mul.f32 	%f125, %f132, %f117;
	fma.rn.f32 	%f126, %f118, %f125, %f124;
	add.f32 	%f138, %f138, %f126;
$L__BB5_29:
	mad.lo.s32 	%r139, %r139, -3, %r22;
	setp.ne.s32 	%p45, %r139, %r18;
	@%p45 bra 	$L__BB5_12;
$L__BB5_30:
	bar.sync 	0;
	add.s32 	%r137, %r137, 64;
	setp.lt.s32 	%p46, %r137, %r36;
	add.s32 	%r136, %r136, 16;
	@%p46 bra 	$L__BB5_5;
$L__BB5_31:
	setp.ge.s32 	%p47, %r3, %r37;
	@%p47 bra 	$L__BB5_33;
	ld.param.u64 	%rd22, [gemm_ternary_multibase_tiled_kernel_f32_param_3];
	mad.lo.s32 	%r135, %r37, %r4, %r3;
	cvta.to.global.u64 	%rd18, %rd22;
	mul.wide.s32 	%rd19, %r135, 4;
	add.s64 	%rd20, %rd18, %rd19;
	st.global.f32 	[%rd20], %f138;
$L__BB5_33:
	ret;

}


// ===== COMPILED SASS (sm_100) =====

	.target	sm_100

	.elftype	@"ET_EXEC"


//--------------------- .note.nv.tkinfo           --------------------------
	.section	.note.nv.tkinfo,"",@"SHT_NOTE"
	.sectionflags	@"SHF_NOTE_NV_TKINFO"
	.tkinfo
        /*0018*/ 	.word	0x00000002
        /*0030*/ 	.string	""
        /*0030*/ 	.string	"ptxas"
        /*0030*/ 	.string	"Cuda compilation tools, release 13.0, V13.0.88"
        /*0030*/ 	.string	"Build cuda_13.0.r13.0/compiler.36424714_0"
        /*0030*/ 	.string	"-arch sm_100 -m 64 "



//--------------------- .note.nv.cuinfo           --------------------------
	.section	.note.nv.cuinfo,"",@"SHT_NOTE"
	.sectionflags	@"SHF_NOTE_NV_CUINFO"
        /*0018*/ 	.short	0x0002
        /*001a*/ 	.short	0x0064
        /*001c*/ 	.short	0x0082
	.zero		2


//--------------------- .nv.info                  --------------------------
	.section	.nv.info,"",@"SHT_CUDA_INFO"
	.align	4


	//----- nvinfo : EIATTR_REGCOUNT
	.align		4
        /*0000*/ 	.byte	0x04, 0x2f
        /*0002*/ 	.short	(.L_1 - .L_0)
	.align		4
.L_0:
        /*0004*/ 	.word	index@(gemm_4bit_kernel_f32)
        /*0008*/ 	.word	0x00000020


	//----- nvinfo : EIATTR_FRAME_SIZE
	.align		4
.L_1:
        /*000c*/ 	.byte	0x04, 0x11
        /*000e*/ 	.short	(.L_3 - .L_2)
	.align		4
.L_2:
        /*0010*/ 	.word	index@(gemm_4bit_kernel_f32)
        /*0014*/ 	.word	0x00000000


	//----- nvinfo : EIATTR_REGCOUNT
	.align		4
.L_3:
        /*0018*/ 	.byte	0x04, 0x2f
        /*001a*/ 	.short	(.L_5 - .L_4)
	.align		4
.L_4:
        /*001c*/ 	.word	index@(gemm_4bit_tiled_kernel_f32)
        /*0020*/ 	.word	0x0000001a


	//----- nvinfo : EIATTR_FRAME_SIZE
	.align		4
.L_5:
        /*0024*/ 	.byte	0x04, 0x11
        /*0026*/ 	.short	(.L_7 - .L_6)
	.align		4
.L_6:
        /*0028*/ 	.word	index@(gemm_4bit_tiled_kernel_f32)
        /*002c*/ 	.word	0x00000000


	//----- nvinfo : EIATTR_REGCOUNT
	.align		4
.L_7:
        /*0030*/ 	.byte	0x04, 0x2f
        /*0032*/ 	.short	(.L_9 - .L_8)
	.align		4
.L_8:
        /*0034*/ 	.word	index@(gemm_ternary_multibase_kernel_f32)
        /*0038*/ 	.word	0x0000001a


	//----- nvinfo : EIATTR_FRAME_SIZE
	.align		4
.L_9:
        /*003c*/ 	.byte	0x04, 0x11
        /*003e*/ 	.short	(.L_11 - .L_10)
	.align		4
.L_10:
        /*0040*/ 	.word	index@(gemm_ternary_multibase_kernel_f32)
        /*0044*/ 	.word	0x00000000


	//----- nvinfo : EIATTR_REGCOUNT
	.align		4
.L_11:
        /*0048*/ 	.byte	0x04, 0x2f
        /*004a*/ 	.short	(.L_13 - .L_12)
	.align		4
.L_12:
        /*004c*/ 	.word	index@(gemm_4bit_vectorized_kernel_f32)
        /*0050*/ 	.word	0x00000020


	//----- nvinfo : EIATTR_FRAME_SIZE
	.align		4
.L_13:
        /*0054*/ 	.byte	0x04, 0x11
        /*0056*/ 	.short	(.L_15 - .L_14)
	.align		4
.L_14:
        /*0058*/ 	.word	index@(gemm_4bit_vectorized_kernel_f32)
        /*005c*/ 	.word	0x00000000


	//----- nvinfo : EIATTR_REGCOUNT
	.align		4
.L_15:
        /*0060*/ 	.byte	0x04, 0x2f
        /*0062*/ 	.short	(.L_17 - .L_16)
	.align		4
.L_16:
        /*0064*/ 	.word	index@(gemm_ternary_multibase_vectorized_kernel_f32)
        /*0068*/ 	.word	0x0000001f


	//----- nvinfo : EIATTR_FRAME_SIZE
	.align		4
.L_17:
        /*006c*/ 	.byte	0x04, 0x11
        /*006e*/ 	.short	(.L_19 - .L_18)
	.align		4
.L_18:
        /*0070*/ 	.word	index@(gemm_ternary_multibase_vectorized_kernel_f32)
        /*0074*/ 	.word	0x00000000


	//----- nvinfo : EIATTR_REGCOUNT
	.align		4
.L_19:
        /*0078*/ 	.byte	0x04, 0x2f
        /*007a*/ 	.short	(.L_21 - .L_20)
	.align		4
.L_20:
        /*007c*/ 	.word	index@(gemm_ternary_multibase_tiled_kernel_f32)
        /*0080*/ 	.word	0x00000020


	//----- nvinfo : EIATTR_FRAME_SIZE
	.align		4
.L_21:
        /*0084*/ 	.byte	0x04, 0x11
        /*0086*/ 	.short	(.L_23 - .L_22)
	.align		4
.L_22:
        /*0088*/ 	.word	index@(gemm_ternary_multibase_tiled_kernel_f32)
        /*008c*/ 	.word	0x00000000


	//----- nvinfo : EIATTR_MIN_STACK_SIZE
	.align		4
.L_23:
        /*0090*/ 	.byte	0x04, 0x12
        /*0092*/ 	.short	(.L_25 - .L_24)
	.align		4
.L_24:
        /*0094*/ 	.word	index@(gemm_ternary_multibase_tiled_kernel_f32)
        /*0098*/ 	.word	0x00000000


	//----- nvinfo : EIATTR_MIN_STACK_SIZE
	.align		4
.L_25:
        /*009c*/ 	.byte	0x04, 0x12
        /*009e*/ 	.short	(.L_27 - .L_26)
	.align		4
.L_26:
        /*00a0*/ 	.word	index@(gemm_ternary_multibase_vectorized_kernel_f32)
        /*00a4*/ 	.word	0x00000000


	//----- nvinfo : EIATTR_MIN_STACK_SIZE
	.align		4
.L_27:
        /*00a8*/ 	.byte	0x04, 0x12
        /*00aa*/ 	.short	(.L_29 - .L_28)
	.align		4
.L_28:
        /*00ac*/ 	.word	index@(gemm_4bit_vectorized_kernel_f32)
        /*00b0*/ 	.word	0x00000000


	//----- nvinfo : EIATTR_MIN_STACK_SIZE
	.align		4
.L_29:
        /*00b4*/ 	.byte	0x04, 0x12
        /*00b6*/ 	.short	(.L_31 - .L_30)
	.align		4
.L_30:
        /*00b8*/ 	.word	index@(gemm_ternary_multibase_kernel_f32)
        /*00bc*/ 	.word	0x00000000


	//----- nvinfo : EIATTR_MIN_STACK_SIZE
	.align		4
.L_31:
        /*00c0*/ 	.byte	0x04, 0x12
        /*00c2*/ 	.short	(.L_33 - .L_32)
	.align		4
.L_32:
        /*00c4*/ 	.word	index@(gemm_4bit_tiled_kernel_f32)
        /*00c8*/ 	.word	0x00000000


	//----- nvinfo : EIATTR_MIN_STACK_SIZE
	.align		4
.L_33:
        /*00cc*/ 	.byte	0x04, 0x12
        /*00ce*/ 	.short	(.L_35 - .L_34)
	.align		4
.L_34:
        /*00d0*/ 	.word	index@(gemm_4bit_kernel_f32)
        /*00d4*/ 	.word	0x00000000
.L_35:


//--------------------- .nv.compat                --------------------------
	.section	.nv.compat,"",@"SHT_CUDA_COMPAT_INFO"
	.align	4
        /*0000*/ 	.byte	0x02, 0x09, 0x00, 0x00, 0x02, 0x02, 0x01, 0x00, 0x02, 0x05, 0x05, 0x00, 0x03, 0x07, 0x01, 0x01
        /*0010*/ 	.byte	0x02, 0x03, 0x00, 0x00, 0x02, 0x06, 0x01, 0x00, 0x04, 0x0b, 0x08, 0x00, 0x09, 0x00, 0x00, 0x00
        /*0020*/ 	.byte	0x00, 0x00, 0x00, 0x00


//--------------------- .nv.info.gemm_ternary_multibase_tiled_kernel_f32 --------------------------
	.section	.nv.info.gemm_ternary_multibase_tiled_kernel_f32,"",@"SHT_CUDA_INFO"
	.sectionflags	@""
	.align	4


	//----- nvinfo : EIATTR_CUDA_API_VERSION
	.align		4
        /*0000*/ 	.byte	0x04, 0x37
        /*0002*/ 	.short	(.L_37 - .L_36)
.L_36:
        /*0004*/ 	.word	0x00000082


	//----- nvinfo : EIATTR_KPARAM_INFO
	.align		4
.L_37:
        /*0008*/ 	.byte	0x04, 0x17
        /*000a*/ 	.short	(.L_39 - .L_38)
.L_38:
        /*000c*/ 	.word	0x00000000
        /*0010*/ 	.short	0x0008
        /*0012*/ 	.short	0x0030
        /*0014*/ 	.byte	0x00, 0xf0, 0x11, 0x00


	//----- nvinfo : EIATTR_KPARAM_INFO
	.align		4
.L_39:
        /*0018*/ 	.byte	0x04, 0x17
        /*001a*/ 	.short	(.L_41 - .L_40)
.L_40:
        /*001c*/ 	.word	0x00000000
        /*0020*/ 	.short	0x0007
        /*0022*/ 	.short	0x002c
        /*0024*/ 	.byte	0x00, 0xf0, 0x11, 0x00


	//----- nvinfo : EIATTR_KPARAM_INFO
	.align		4
.L_41:
        /*0028*/ 	.byte	0x04, 0x17
        /*002a*/ 	.short	(.L_43 - .L_42)
.L_42:
        /*002c*/ 	.word	0x00000000
        /*0030*/ 	.short	0x0006
        /*0032*/ 	.short	0x0028
        /*0034*/ 	.byte	0x00, 0xf0, 0x11, 0x00


	//----- nvinfo : EIATTR_KPARAM_INFO
	.align		4
.L_43:
        /*0038*/ 	.byte	0x04, 0x17
        /*003a*/ 	.short	(.L_45 - .L_44)
.L_44:
        /*003c*/ 	.word	0x00000000
        /*0040*/ 	.short	0x0005
        /*0042*/ 	.short	0x0024
        /*0044*/ 	.byte	0x00, 0xf0, 0x11, 0x00


	//----- nvinfo : EIATTR_KPARAM_INFO
	.align		4
.L_45:
        /*0048*/ 	.byte	0x04, 0x17
        /*004a*/ 	.short	(.L_47 - .L_46)
.L_46:
        /*004c*/ 	.word	0x00000000
        /*0050*/ 	.short	0x0004
        /*0052*/ 	.short	0x0020
        /*0054*/ 	.byte	0x00, 0xf0, 0x11, 0x00


	//----- nvinfo : EIATTR_KPARAM_INFO
	.align		4
.L_47:
        /*0058*/ 	.byte	0x04, 0x17
        /*005a*/ 	.short	(.L_49 - .L_48)
.L_48:
        /*005c*/ 	.word	0x00000000
        /*0060*/ 	.short	0x0003
        /*0062*/ 	.short	0x0018
        /*0064*/ 	.byte	0x00, 0xf5, 0x21, 0x00


	//----- nvinfo : EIATTR_KPARAM_INFO
	.align		4
.L_49:
        /*0068*/ 	.byte	0x04, 0x17
        /*006a*/ 	.short	(.L_51 - .L_50)
.L_50:
        /*006c*/ 	.word	0x00000000
        /*0070*/ 	.short	0x0002
        /*0072*/ 	.short	0x0010
        /*0074*/ 	.byte	0x00, 0xf5, 0x21, 0x00


	//----- nvinfo : EIATTR_KPARAM_INFO
	.align		4
.L_51:
        /*0078*/ 	.byte	0x04, 0x17
        /*007a*/ 	.short	(.L_53 - .L_52)
.L_52:
        /*007c*/ 	.word	0x00000000
        /*0080*/ 	.short	0x0001
        /*0082*/ 	.short	0x0008
        /*0084*/ 	.byte	0x00, 0xf5, 0x21, 0x00


	//----- nvinfo : EIATTR_KPARAM_INFO
	.align		4
.L_53:
        /*0088*/ 	.byte	0x04, 0x17
        /*008a*/ 	.short	(.L_55 - .L_54)
.L_54:
        /*008c*/ 	.word	0x00000000
        /*0090*/ 	.short	0x0000
        /*0092*/ 	.short	0x0000
        /*0094*/ 	.byte	0x00, 0xf5, 0x21, 0x00


	//----- nvinfo : EIATTR_SPARSE_MMA_MASK
	.align		4
.L_55:
        /*0098*/ 	.byte	0x03, 0x50
        /*009a*/ 	.short	0x0000


	//----- nvinfo : EIATTR_MAXREG_COUNT
	.align		4
        /*009c*/ 	.byte	0x03, 0x1b
        /*009e*/ 	.short	0x00ff


	//----- nvinfo : EIATTR_NUM_BARRIERS
	.align		4
        /*00a0*/ 	.byte	0x02, 0x4c
        /*00a2*/ 	.byte	0x01
	.zero		1


	//----- nvinfo : EIATTR_MERCURY_ISA_VERSION
	.align		4
        /*00a4*/ 	.byte	0x03, 0x5f
        /*00a6*/ 	.short	0x0101


	//----- nvinfo : EIATTR_VRC_CTA_INIT_COUNT
	.align		4
        /*00a8*/ 	.byte	0x02, 0x4a
	.zero		1
	.zero		1


	//----- nvinfo : EIATTR_EXIT_INSTR_OFFSETS
	.align		4
        /*00ac*/ 	.byte	0x04, 0x1c
        /*00ae*/ 	.short	(.L_57 - .L_56)


	//   ....[0]....
.L_56:
        /*00b0*/ 	.word	0x00000040


	//   ....[1]....
        /*00b4*/ 	.word	0x000014e0


	//   ....[2]....
        /*00b8*/ 	.word	0x00001530


	//----- nvinfo : EIATTR_CRS_STACK_SIZE
	.align		4
.L_57:
        /*00bc*/ 	.byte	0x04, 0x1e
        /*00be*/ 	.short	(.L_59 - .L_58)
.L_58:
        /*00c0*/ 	.word	0x00000000


	//----- nvinfo : EIATTR_CBANK_PARAM_SIZE
	.align		4
.L_59:
        /*00c4*/ 	.byte	0x03, 0x19
        /*00c6*/ 	.short	0x0034


	//----- nvinfo : EIATTR_PARAM_CBANK
	.align		4
        /*00c8*/ 	.byte	0x04, 0x0a
        /*00ca*/ 	.short	(.L_61 - .L_60)
	.align		4
.L_60:
        /*00cc*/ 	.word	index@(.nv.constant0.gemm_ternary_multibase_tiled_kernel_f32)
        /*00d0*/ 	.short	0x0380
        /*00d2*/ 	.short	0x0034


	//----- nvinfo : EIATTR_SW_WAR
	.align		4
.L_61:
        /*00d4*/ 	.byte	0x04, 0x36
        /*00d6*/ 	.short	(.L_63 - .L_62)
.L_62:
        /*00d8*/ 	.word	0x00000008
.L_63:


//--------------------- .nv.info.gemm_ternary_multibase_vectorized_kernel_f32 --------------------------
	.section	.nv.info.gemm_ternary_multibase_vectorized_kernel_f32,"",@"SHT_CUDA_INFO"
	.sectionflags	@""
	.align	4


	//----- nvinfo : EIATTR_CUDA_API_VERSION
	.align		4
        /*0000*/ 	.byte	0x04, 0x37
        /*0002*/ 	.short	(.L_65 - .L_64)
.L_64:
        /*0004*/ 	.word	0x00000082


	//----- nvinfo : EIATTR_KPARAM_INFO
	.align		4
.L_65:
        /*0008*/ 	.byte	0x04, 0x17
        /*000a*/ 	.short	(.L_67 - .L_66)
.L_66:
        /*000c*/ 	.word	0x00000000
        /*0010*/ 	.short	0x0008
        /*0012*/ 	.short	0x0030
        /*0014*/ 	.byte	0x00, 0xf0, 0x11, 0x00


	//----- nvinfo : EIATTR_KPARAM_INFO
	.align		4
.L_67:
        /*0018*/ 	.byte	0x04, 0x17
        /*001a*/ 	.short	(.L_69 - .L_68)
.L_68:
        /*001c*/ 	.word	0x00000000
        /*0020*/ 	.short	0x0007
        /*0022*/ 	.short	0x002c
        /*0024*/ 	.byte	0x00, 0xf0, 0x11, 0x00


	//----- nvinfo : EIATTR_KPARAM_INFO
	.align		4
.L_69:
        /*0028*/ 	.byte	0x04, 0x17
        /*002a*/ 	.short	(.L_71 - .L_70)
.L_70:
        /*002c*/ 	.word	0x00000000
        /*0030*/ 	.short	0x0006
        /*0032*/ 	.short	0x0028
        /*0034*/ 	.byte	0x00, 0xf0, 0x11, 0x00


	//----- nvinfo : EIATTR_KPARAM_INFO
	.align		4
.L_71:
        /*0038*/ 	.byte	0x04, 0x17
        /*003a*/ 	.short	(.L_73 - .L_72)
.L_72:
        /*003c*/ 	.word	0x00000000
        /*0040*/ 	.short	0x0005
        /*0042*/ 	.short	0x0024
        /*0044*/ 	.byte	0x00, 0xf0, 0x11, 0x00


	//----- nvinfo : EIATTR_KPARAM_INFO
	.align		4
.L_73:
        /*0048*/ 	.byte	0x04, 0x17
        /*004a*/ 	.short	(.L_75 - .L_74)
.L_74:
        /*004c*/ 	.word	0x00000000
        /*0050*/ 	.short	0x0004
        /*0052*/ 	.short	0x0020
        /*0054*/ 	.byte	0x00, 0xf0, 0x11, 0x00


	//----- nvinfo : EIATTR_KPARAM_INFO
	.align		4
.L_75:
        /*0058*/ 	.byte	0x04, 0x17
        /*005a*/ 	.short	(.L_77 - .L_76)
.L_76:
        /*005c*/ 	.word	0x00000000
        /*0060*/ 	.short	0x0003
        /*0062*/ 	.short	0x0018
        /*0064*/ 	.byte	0x00, 0xf5, 0x21, 0x00


	//----- nvinfo : EIATTR_KPARAM_INFO
	.align		4
.L_77:
        /*0068*/ 	.byte	0x04, 0x17
        /*006a*/ 	.short	(.L_79 - .L_78)
.L_78:
        /*006c*/ 	.word	0x00000000
        /*0070*/ 	.short	0x0002
        /*0072*/ 	.short	0x0010
        /*0074*/ 	.byte	0x00, 0xf5, 0x21, 0x00


	//----- nvinfo : EIATTR_KPARAM_INFO
	.align		4
.L_79:
        /*0078*/ 	.byte	0x04, 0x17
        /*007a*/ 	.short	(.L_81 - .L_80)
.L_80:
        /*007c*/ 	.word	0x00000000
        /*0080*/ 	.short	0x0001
        /*0082*/ 	.short	0x0008
        /*0084*/ 	.byte	0x00, 0xf5, 0x21, 0x00


	//----- nvinfo : EIATTR_KPARAM_INFO
	.align		4
.L_81:
        /*0088*/ 	.byte	0x04, 0x17
        /*008a*/ 	.short	(.L_83 - .L_82)
.L_82:
        /*008c*/ 	.word	0x00000000
        /*0090*/ 	.short	0x0000
        /*0092*/ 	.short	0x0000
        /*0094*/ 	.byte	0x00, 0xf5, 0x21, 0x00


	//----- nvinfo : EIATTR_SPARSE_MMA_MASK
	.align		4
.L_83:
        /*0098*/ 	.byte	0x03, 0x50
        /*009a*/ 	.short	0x0000


	//----- nvinfo : EIATTR_MAXREG_COUNT
	.align		4
        /*009c*/ 	.byte	0x03, 0x1b
        /*009e*/ 	.short	0x00ff


	//----- nvinfo : EIATTR_MERCURY_ISA_VERSION
	.align		4
        /*00a0*/ 	.byte	0x03, 0x5f
        /*00a2*/ 	.short	0x0101


	//----- nvinfo : EIATTR_VRC_CTA_INIT_COUNT
	.align		4
        /*00a4*/ 	.byte	0x02, 0x4a
	.zero		1
	.zero		1


	//----- nvinfo : EIATTR_EXIT_INSTR_OFFSETS
	.align		4
        /*00a8*/ 	.byte	0x04, 0x1c
        /*00aa*/ 	.short	(.L_85 - .L_84)


	//   ....[0]....
.L_84:
        /*00ac*/ 	.word	0x000000a0


	//   ....[1]....
        /*00b0*/ 	.word	0x00007440


	//----- nvinfo : EIATTR_CBANK_PARAM_SIZE
	.align		4
.L_85:
        /*00b4*/ 	.byte	0x03, 0x19
        /*00b6*/ 	.short	0x0034


	//----- nvinfo : EIATTR_PARAM_CBANK
	.align		4
        /*00b8*/ 	.byte	0x04, 0x0a
        /*00ba*/ 	.short	(.L_87 - .L_86)
	.align		4
.L_86:
        /*00bc*/ 	.word	index@(.nv.constant0.gemm_ternary_multibase_vectorized_kernel_f32)
        /*00c0*/ 	.short	0x0380
        /*00c2*/ 	.short	0x0034


	//----- nvinfo : EIATTR_SW_WAR
	.align		4
.L_87:
        /*00c4*/ 	.byte	0x04, 0x36
        /*00c6*/ 	.short	(.L_89 - .L_88)
.L_88:
        /*00c8*/ 	.word	0x00000008
.L_89:


//--------------------- .nv.info.gemm_4bit_vectorized_kernel_f32 --------------------------
	.section	.nv.info.gemm_4bit_vectorized_kernel_f32,"",@"SHT_CUDA_INFO"
	.sectionflags	@""
	.align	4


	//----- nvinfo : EIATTR_CUDA_API_VERSION
	.align		4
        /*0000*/ 	.byte	0x04, 0x37
        /*0002*/ 	.short	(.L_91 - .L_90)
.L_90:
        /*0004*/ 	.word	0x00000082


	//----- nvinfo : EIATTR_KPARAM_INFO
	.align		4
.L_91:
        /*0008*/ 	.byte	0x04, 0x17
        /*000a*/ 	.short	(.L_93 - .L_92)
.L_92:
        /*000c*/ 	.word	0x00000000
        /*0010*/ 	.short	0x0007
        /*0012*/ 	.short	0x002c
        /*0014*/ 	.byte	0x00, 0xf0, 0x11, 0x00


	//----- nvinfo : EIATTR_KPARAM_INFO
	.align		4
.L_93:
        /*0018*/ 	.byte	0x04, 0x17
        /*001a*/ 	.short	(.L_95 - .L_94)
.L_94:
        /*001c*/ 	.word	0x00000000
        /*0020*/ 	.short	0x0006
        /*0022*/ 	.short	0x0028
        /*0024*/ 	.byte	0x00, 0xf0, 0x11, 0x00


	//----- nvinfo : EIATTR_KPARAM_INFO
	.align		4
.L_95:
        /*0028*/ 	.byte	0x04, 0x17
        /*002a*/ 	.short	(.L_97 - .L_96)
.L_96:
        /*002c*/ 	.word	0x00000000
        /*0030*/ 	.short	0x0005
        /*0032*/ 	.short	0x0024
        /*0034*/ 	.byte	0x00, 0xf0, 0x11, 0x00


	//----- nvinfo : EIATTR_KPARAM_INFO
	.align		4
.L_97:
        /*0038*/ 	.byte	0x04, 0x17
        /*003a*/ 	.short	(.L_99 - .L_98)
.L_98:
        /*003c*/ 	.word	0x00000000
        /*0040*/ 	.short	0x0004
        /*0042*/ 	.short	0x0020
        /*0044*/ 	.byte	0x00, 0xf0, 0x11, 0x00


	//----- nvinfo : EIATTR_KPARAM_INFO
	.align		4
.L_99:
        /*0048*/ 	.byte	0x04, 0x17
        /*004a*/ 	.short	(.L_101 - .L_100)
.L_100:
        /*004c*/ 	.word	0x00000000
        /*0050*/ 	.short	0x0003
        /*0052*/ 	.short	0x0018
        /*0054*/ 	.byte	0x00, 0xf5, 0x21, 0x00


	//----- nvinfo : EIATTR_KPARAM_INFO
	.align		4
.L_101:
        /*0058*/ 	.byte	0x04, 0x17
        /*005a*/ 	.short	(.L_103 - .L_102)
.L_102:
        /*005c*/ 	.word	0x00000000
        /*0060*/ 	.short	0x0002
        /*0062*/ 	.short	0x0010
        /*0064*/ 	.byte	0x00, 0xf5, 0x21, 0x00


	//----- nvinfo : EIATTR_KPARAM_INFO
	.align		4
.L_103:
        /*0068*/ 	.byte	0x04, 0x17
        /*006a*/ 	.short	(.L_105 - .L_104)
.L_104:
        /*006c*/ 	.word	0x00000000
        /*0070*/ 	.short	0x0001
        /*0072*/ 	.short	0x0008
        /*0074*/ 	.byte	0x00, 0xf5, 0x21, 0x00


	//----- nvinfo : EIATTR_KPARAM_INFO
	.align		4
.L_105:
        /*0078*/ 	.byte	0x04, 0x17
        /*007a*/ 	.short	(.L_107 - .L_106)
.L_106:
        /*007c*/ 	.word	0x00000000
        /*0080*/ 	.short	0x0000
        /*0082*/ 	.short	0x0000
        /*0084*/ 	.byte	0x00, 0xf5, 0x21, 0x00


	//----- nvinfo : EIATTR_SPARSE_MMA_MASK
	.align		4
.L_107:
        /*0088*/ 	.byte	0x03, 0x50
        /*008a*/ 	.short	0x0000


	//----- nvinfo : EIATTR_MAXREG_COUNT
	.align		4
        /*008c*/ 	.byte	0x03, 0x1b
        /*008e*/ 	.short	0x00ff


	//----- nvinfo : EIATTR_MERCURY_ISA_VERSION
	.align		4
        /*0090*/ 	.byte	0x03, 0x5f
        /*0092*/ 	.short	0x0101


	//----- nvinfo : EIATTR_VRC_CTA_INIT_COUNT
	.align		4
        /*0094*/ 	.byte	0x02, 0x4a
	.zero		1
	.zero		1


	//----- nvinfo : EIATTR_EXIT_INSTR_OFFSETS
	.align		4
        /*0098*/ 	.byte	0x04, 0x1c
        /*009a*/ 	.short	(.L_109 - .L_108)


	//   ....[0]....
.L_108:
        /*009c*/ 	.word	0x000000a0


	//   ....[1]....
        /*00a0*/ 	.word	0x00003400


	//----- nvinfo : EIATTR_CBANK_PARAM_SIZE
	.align		4
.L_109:
        /*00a4*/ 	.byte	0x03, 0x19
        /*00a6*/ 	.short	0x0030


	//----- nvinfo : EIATTR_PARAM_CBANK
	.align		4
        /*00a8*/ 	.byte	0x04, 0x0a
        /*00aa*/ 	.short	(.L_111 - .L_110)
	.align		4
.L_110:
        /*00ac*/ 	.word	index@(.nv.constant0.gemm_4bit_vectorized_kernel_f32)
        /*00b0*/ 	.short	0x0380
        /*00b2*/ 	.short	0x0030


	//----- nvinfo : EIATTR_SW_WAR
	.align		4
.L_111:
        /*00b4*/ 	.byte	0x04, 0x36
        /*00b6*/ 	.short	(.L_113 - .L_112)
.L_112:
        /*00b8*/ 	.word	0x00000008
.L_113:


//--------------------- .nv.info.gemm_ternary_multibase_kernel_f32 --------------------------
	.section	.nv.info.gemm_ternary_multibase_kernel_f32,"",@"SHT_CUDA_INFO"
	.sectionflags	@""
	.align	4


	//----- nvinfo : EIATTR_CUDA_API_VERSION
	.align		4
        /*0000*/ 	.byte	0x04, 0x37
        /*0002*/ 	.short	(.L_115 - .L_114)
.L_114:
        /*0004*/ 	.word	0x00000082


	//----- nvinfo : EIATTR_KPARAM_INFO
	.align		4
.L_115:
        /*0008*/ 	.byte	0x04, 0x17
        /*000a*/ 	.short	(.L_117 - .L_116)
.L_116:
        /*000c*/ 	.word	0x00000000
        /*0010*/ 	.short	0x0008
        /*0012*/ 	.short	0x0030
        /*0014*/ 	.byte	0x00, 0xf0, 0x11, 0x00


	//----- nvinfo : EIATTR_KPARAM_INFO
	.align		4
.L_117:
        /*0018*/ 	.byte	0x04, 0x17
        /*001a*/ 	.short	(.L_119 - .L_118)
.L_118:
        /*001c*/ 	.word	0x00000000
        /*0020*/ 	.short	0x0007
        /*0022*/ 	.short	0x002c
        /*0024*/ 	.byte	0x00, 0xf0, 0x11, 0x00


	//----- nvinfo : EIATTR_KPARAM_INFO
	.align		4
.L_119:
        /*0028*/ 	.byte	0x04, 0x17
        /*002a*/ 	.short	(.L_121 - .L_120)
.L_120:
        /*002c*/ 	.word	0x00000000
        /*0030*/ 	.short	0x0006
        /*0032*/ 	.short	0x0028
        /*0034*/ 	.byte	0x00, 0xf0, 0x11, 0x00


	//----- nvinfo : EIATTR_KPARAM_INFO
	.align		4
.L_121:
        /*0038*/ 	.byte	0x04, 0x17
        /*003a*/ 	.short	(.L_123 - .L_122)
.L_122:
        /*003c*/ 	.word	0x00000000
        /*0040*/ 	.short	0x0005
        /*0042*/ 	.short	0x0024
        /*0044*/ 	.byte	0x00, 0xf0, 0x11, 0x00


	//----- nvinfo : EIATTR_KPARAM_INFO
	.align		4
.L_123:
        /*0048*/ 	.byte	0x04, 0x17
        /*004a*/ 	.short	(.L_125 - .L_124)
.L_124:
        /*004c*/ 	.word	0x00000000
        /*0050*/ 	.short	0x0004
        /*0052*/ 	.short	0x0020
        /*0054*/ 	.byte	0x00, 0xf0, 0x11, 0x00


	//----- nvinfo : EIATTR_KPARAM_INFO
	.align		4
.L_125:
        /*0058*/ 	.byte	0x04, 0x17
        /*005a*/ 	.short	(.L_127 - .L_126)
.L_126:
        /*005c*/ 	.word	0x00000000
        /*0060*/ 	.short	0x0003
        /*0062*/ 	.short	0x0018
        /*0064*/ 	.byte	0x00, 0xf5, 0x21, 0x00


	//----- nvinfo : EIATTR_KPARAM_INFO
	.align		4
.L_127:
        /*0068*/ 	.byte	0x04, 0x17
        /*006a*/ 	.short	(.L_129 - .L_128)
.L_128:
        /*006c*/ 	.word	0x00000000
        /*0070*/ 	.short	0x0002
        /*0072*/ 	.short	0x0010
        /*0074*/ 	.byte	0x00, 0xf5, 0x21, 0x00


	//----- nvinfo : EIATTR_KPARAM_INFO
	.align		4
.L_129:
        /*0078*/ 	.byte	0x04, 0x17
        /*007a*/ 	.short	(.L_131 - .L_130)
.L_130:
        /*007c*/ 	.word	0x00000000
        /*0080*/ 	.short	0x0001
        /*0082*/ 	.short	0x0008
        /*0084*/ 	.byte	0x00, 0xf5, 0x21, 0x00


	//----- nvinfo : EIATTR_KPARAM_INFO
	.align		4
.L_131:
        /*0088*/ 	.byte	0x04, 0x17
        /*008a*/ 	.short	(.L_133 - .L_132)
.L_132:
        /*008c*/ 	.word	0x00000000
        /*0090*/ 	.short	0x0000
        /*0092*/ 	.short	0x0000
        /*0094*/ 	.byte	0x00, 0xf5, 0x21, 0x00


	//----- nvinfo : EIATTR_SPARSE_MMA_MASK
	.align		4
.L_133:
        /*0098*/ 	.byte	0x03, 0x50
        /*009a*/ 	.short	0x0000


	//----- nvinfo : EIATTR_MAXREG_COUNT
	.align		4
        /*009c*/ 	.byte	0x03, 0x1b
        /*009e*/ 	.short	0x00ff


	//----- nvinfo : EIATTR_MERCURY_ISA_VERSION
	.align		4
        /*00a0*/ 	.byte	0x03, 0x5f
        /*00a2*/ 	.short	0x0101


	//----- nvinfo : EIATTR_VRC_CTA_INIT_COUNT
	.align		4
        /*00a4*/ 	.byte	0x02, 0x4a
	.zero		1
	.zero		1


	//----- nvinfo : EIATTR_EXIT_INSTR_OFFSETS
	.align		4
        /*00a8*/ 	.byte	0x04, 0x1c
        /*00aa*/ 	.short	(.L_135 - .L_134)


	//   ....[0]....
.L_134:
        /*00ac*/ 	.word	0x000000a0


	//   ....[1]....
        /*00b0*/ 	.word	0x000013c0


	//----- nvinfo : EIATTR_CBANK_PARAM_SIZE
	.align		4
.L_135:
        /*00b4*/ 	.byte	0x03, 0x19
        /*00b6*/ 	.short	0x0034


	//----- nvinfo : EIATTR_PARAM_CBANK
	.align		4
        /*00b8*/ 	.byte	0x04, 0x0a
        /*00ba*/ 	.short	(.L_137 - .L_136)
	.align		4
.L_136:
        /*00bc*/ 	.word	index@(.nv.constant0.gemm_ternary_multibase_kernel_f32)
        /*00c0*/ 	.short	0x0380
        /*00c2*/ 	.short	0x0034


	//----- nvinfo : EIATTR_SW_WAR
	.align		4
.L_137:
        /*00c4*/ 	.byte	0x04, 0x36
        /*00c6*/ 	.short	(.L_139 - .L_138)
.L_138:
        /*00c8*/ 	.word	0x00000008
.L_139:


//--------------------- .nv.info.gemm_4bit_tiled_kernel_f32 --------------------------
	.section	.nv.info.gemm_4bit_tiled_kernel_f32,"",@"SHT_CUDA_INFO"
	.sectionflags	@""
	.align	4


	//----- nvinfo : EIATTR_CUDA_API_VERSION
	.align		4
        /*0000*/ 	.byte	0x04, 0x37
        /*0002*/ 	.short	(.L_141 - .L_140)
.L_140:
        /*0004*/ 	.word	0x00000082


	//----- nvinfo : EIATTR_KPARAM_INFO
	.align		4
.L_141:
        /*0008*/ 	.byte	0x04, 0x17
        /*000a*/ 	.short	(.L_143 - .L_142)
.L_142:
        /*000c*/ 	.word	0x00000000
        /*0010*/ 	.short	0x0007
        /*0012*/ 	.short	0x002c
        /*0014*/ 	.byte	0x00, 0xf0, 0x11, 0x00


	//----- nvinfo : EIATTR_KPARAM_INFO
	.align		4
.L_143:
        /*0018*/ 	.byte	0x04, 0x17
        /*001a*/ 	.short	(.L_145 - .L_144)
.L_144:
        /*001c*/ 	.word	0x00000000
        /*0020*/ 	.short	0x0006
        /*0022*/ 	.short	0x0028
        /*0024*/ 	.byte	0x00, 0xf0, 0x11, 0x00


	//----- nvinfo : EIATTR_KPARAM_INFO
	.align		4
.L_145:
        /*0028*/ 	.byte	0x04, 0x17
        /*002a*/ 	.short	(.L_147 - .L_146)
.L_146:
        /*002c*/ 	.word	0x00000000
        /*0030*/ 	.short	0x0005
        /*0032*/ 	.short	0x0024
        /*0034*/ 	.byte	0x00, 0xf0, 0x11, 0x00


	//----- nvinfo : EIATTR_KPARAM_INFO
	.align		4
.L_147:
        /*0038*/ 	.byte	0x04, 0x17
        /*003a*/ 	.short	(.L_149 - .L_148)
.L_148:
        /*003c*/ 	.word	0x00000000
        /*0040*/ 	.short	0x0004
        /*0042*/ 	.short	0x0020
        /*0044*/ 	.byte	0x00, 0xf0, 0x11, 0x00


	//----- nvinfo : EIATTR_KPARAM_INFO
	.align		4
.L_149:
        /*0048*/ 	.byte	0x04, 0x17
        /*004a*/ 	.short	(.L_151 - .L_150)
.L_150:
        /*004c*/ 	.word	0x00000000
        /*0050*/ 	.short	0x0003
        /*0052*/ 	.short	0x0018
        /*0054*/ 	.byte	0x00, 0xf5, 0x21, 0x00


	//----- nvinfo : EIATTR_KPARAM_INFO
	.align		4
.L_151:
        /*0058*/ 	.byte	0x04, 0x17
        /*005a*/ 	.short	(.L_153 - .L_152)
.L_152:
        /*005c*/ 	.word	0x00000000
        /*0060*/ 	.short	0x0002
        /*0062*/ 	.short	0x0010
        /*0064*/ 	.byte	0x00, 0xf5, 0x21, 0x00


	//----- nvinfo : EIATTR_KPARAM_INFO
	.align		4
.L_153:
        /*0068*/ 	.byte	0x04, 0x17
        /*006a*/ 	.short	(.L_155 - .L_154)
.L_154:
        /*006c*/ 	.word	0x00000000
        /*0070*/ 	.short	0x0001
        /*0072*/ 	.short	0x0008
        /*0074*/ 	.byte	0x00, 0xf5, 0x21, 0x00


	//----- nvinfo : EIATTR_KPARAM_INFO
	.align		4
.L_155:
        /*0078*/ 	.byte	0x04, 0x17
        /*007a*/ 	.short	(.L_157 - .L_156)
.L_156:
        /*007c*/ 	.word	0x00000000
        /*0080*/ 	.short	0x0000
        /*0082*/ 	.short	0x0000
        /*0084*/ 	.byte	0x00, 0xf5, 0x21, 0x00


	//----- nvinfo : EIATTR_SPARSE_MMA_MASK
	.align		4
.L_157:
        /*0088*/ 	.byte	0x03, 0x50
        /*008a*/ 	.short	0x0000


	//----- nvinfo : EIATTR_MAXREG_COUNT
	.align		4
        /*008c*/ 	.byte	0x03, 0x1b
        /*008e*/ 	.short	0x00ff


	//----- nvinfo : EIATTR_NUM_BARRIERS
	.align		4
        /*0090*/ 	.byte	0x02, 0x4c
        /*0092*/ 	.byte	0x01
	.zero		1


	//----- nvinfo : EIATTR_MERCURY_ISA_VERSION
	.align		4
        /*0094*/ 	.byte	0x03, 0x5f
        /*0096*/ 	.short	0x0101


	//----- nvinfo : EIATTR_VRC_CTA_INIT_COUNT
	.align		4
        /*0098*/ 	.byte	0x02, 0x4a
	.zero		1
	.zero		1


	//----- nvinfo : EIATTR_EXIT_INSTR_OFFSETS
	.align		4
        /*009c*/ 	.byte	0x04, 0x1c
        /*009e*/ 	.short	(.L_159 - .L_158)


	//   ....[0]....
.L_158:
        /*00a0*/ 	.word	0x00000060


	//   ....[1]....
        /*00a4*/ 	.word	0x00000af0


	//   ....[2]....
        /*00a8*/ 	.word	0x00000b40


	//----- nvinfo : EIATTR_CRS_STACK_SIZE
	.align		4
.L_159:
        /*00ac*/ 	.byte	0x04, 0x1e
        /*00ae*/ 	.short	(.L_161 - .L_160)
.L_160:
        /*00b0*/ 	.word	0x00000000


	//----- nvinfo : EIATTR_CBANK_PARAM_SIZE
	.align		4
.L_161:
        /*00b4*/ 	.byte	0x03, 0x19
        /*00b6*/ 	.short	0x0030


	//----- nvinfo : EIATTR_PARAM_CBANK
	.align		4
        /*00b8*/ 	.byte	0x04, 0x0a
        /*00ba*/ 	.short	(.L_163 - .L_162)
	.align		4
.L_162:
        /*00bc*/ 	.word	index@(.nv.constant0.gemm_4bit_tiled_kernel_f32)
        /*00c0*/ 	.short	0x0380
        /*00c2*/ 	.short	0x0030


	//----- nvinfo : EIATTR_SW_WAR
	.align		4
.L_163:
        /*00c4*/ 	.byte	0x04, 0x36
        /*00c6*/ 	.short	(.L_165 - .L_164)
.L_164:
        /*00c8*/ 	.word	0x00000008
.L_165:


//--------------------- .nv.info.gemm_4bit_kernel_f32 --------------------------
	.section	.nv.info.gemm_4bit_kernel_f32,"",@"SHT_CUDA_INFO"
	.sectionflags	@""
	.align	4


	//----- nvinfo : EIATTR_CUDA_API_VERSION
	.align		4
        /*0000*/ 	.byte	0x04, 0x37
        /*0002*/ 	.short	(.L_167 - .L_166)
.L_166:
        /*0004*/ 	.word	0x00000082


	//----- nvinfo : EIATTR_KPARAM_INFO
	.align		4
.L_167:
        /*0008*/ 	.byte	0x04, 0x17
        /*000a*/ 	.short	(.L_169 - .L_168)
.L_168:
        /*000c*/ 	.word	0x00000000
        /*0010*/ 	.short	0x0007
        /*0012*/ 	.short	0x002c
        /*0014*/ 	.byte	0x00, 0xf0, 0x11, 0x00


	//----- nvinfo : EIATTR_KPARAM_INFO
	.align		4
.L_169:
        /*0018*/ 	.byte	0x04, 0x17
        /*001a*/ 	.short	(.L_171 - .L_170)
.L_170:
        /*001c*/ 	.word	0x00000000
        /*0020*/ 	.short	0x0006
        /*0022*/ 	.short	0x0028
        /*0024*/ 	.byte	0x00, 0xf0, 0x11, 0x00


	//----- nvinfo : EIATTR_KPARAM_INFO
	.align		4
.L_171:
        /*0028*/ 	.byte	0x04, 0x17
        /*002a*/ 	.short	(.L_173 - .L_172)
.L_172:
        /*002c*/ 	.word	0x00000000
        /*0030*/ 	.short	0x0005
        /*0032*/ 	.short	0x0024
        /*0034*/ 	.byte	0x00, 0xf0, 0x11, 0x00


	//----- nvinfo : EIATTR_KPARAM_INFO
	.align		4
.L_173:
        /*0038*/ 	.byte	0x04, 0x17
        /*003a*/ 	.short	(.L_175 - .L_174)
.L_174:
        /*003c*/ 	.word	0x00000000
        /*0040*/ 	.short	0x0004
        /*0042*/ 	.short	0x0020
        /*0044*/ 	.byte	0x00, 0xf0, 0x11, 0x00


	//----- nvinfo : EIATTR_KPARAM_INFO
	.align		4
.L_175:
        /*0048*/ 	.byte	0x04, 0x17
        /*004a*/ 	.short	(.L_177 - .L_176)
.L_176:
        /*004c*/ 	.word	0x00000000
        /*0050*/ 	.short	0x0003
        /*0052*/ 	.short	0x0018
        /*0054*/ 	.byte	0x00, 0xf5, 0x21, 0x00


	//----- nvinfo : EIATTR_KPARAM_INFO
	.align		4
.L_177:
        /*0058*/ 	.byte	0x04, 0x17
        /*005a*/ 	.short	(.L_179 - .L_178)
.L_178:
        /*005c*/ 	.word	0x00000000
        /*0060*/ 	.short	0x0002
        /*0062*/ 	.short	0x0010
        /*0064*/ 	.byte	0x00, 0xf5, 0x21, 0x00


	//----- nvinfo : EIATTR_KPARAM_INFO
	.align		4
.L_179:
        /*0068*/ 	.byte	0x04, 0x17
        /*006a*/ 	.short	(.L_181 - .L_180)
.L_180:
        /*006c*/ 	.word	0x00000000
        /*0070*/ 	.short	0x0001
        /*0072*/ 	.short	0x0008
        /*0074*/ 	.byte	0x00, 0xf5, 0x21, 0x00


	//----- nvinfo : EIATTR_KPARAM_INFO
	.align		4
.L_181:
        /*0078*/ 	.byte	0x04, 0x17
        /*007a*/ 	.short	(.L_183 - .L_182)
.L_182:
        /*007c*/ 	.word	0x00000000
        /*0080*/ 	.short	0x0000
        /*0082*/ 	.short	0x0000
        /*0084*/ 	.byte	0x00, 0xf5, 0x21, 0x00


	//----- nvinfo : EIATTR_SPARSE_MMA_MASK
	.align		4
.L_183:
        /*0088*/ 	.byte	0x03, 0x50
        /*008a*/ 	.short	0x0000


	//----- nvinfo : EIATTR_MAXREG_COUNT
	.align		4
        /*008c*/ 	.byte	0x03, 0x1b
        /*008e*/ 	.short	0x00ff


	//----- nvinfo : EIATTR_MERCURY_ISA_VERSION
	.align		4
        /*0090*/ 	.byte	0x03, 0x5f
        /*0092*/ 	.short	0x0101


	//----- nvinfo : EIATTR_VRC_CTA_INIT_COUNT
	.align		4
        /*0094*/ 	.byte	0x02, 0x4a
	.zero		1
	.zero		1


	//----- nvinfo : EIATTR_EXIT_INSTR_OFFSETS
	.align		4
        /*0098*/ 	.byte	0x04, 0x1c
        /*009a*/ 	.short	(.L_185 - .L_184)


	//   ....[0]....
.L_184:
        /*009c*/ 	.word	0x000000a0


	//   ....[1]....
        /*00a0*/ 	.word	0x00001d60


	//----- nvinfo : EIATTR_CBANK_PARAM_SIZE
	.align		4
.L_185:
        /*00a4*/ 	.byte	0x03, 0x19
        /*00a6*/ 	.short	0x0030


	//----- nvinfo : EIATTR_PARAM_CBANK
	.align		4
        /*00a8*/ 	.byte	0x04, 0x0a
        /*00aa*/ 	.short	(.L_187 - .L_186)
	.align		4
.L_186:
        /*00ac*/ 	.word	index@(.nv.constant0.gemm_4bit_kernel_f32)
        /*00b0*/ 	.short	0x0380
        /*00b2*/ 	.short	0x0030


	//----- nvinfo : EIATTR_SW_WAR
	.align		4
.L_187:
        /*00b4*/ 	.byte	0x04, 0x36
        /*00b6*/ 	.short	(.L_189 - .L_188)
.L_188:
        /*00b8*/ 	.word	0x00000008
.L_189:


//--------------------- .nv.callgraph             --------------------------
	.section	.nv.callgraph,"",@"SHT_CUDA_CALLGRAPH"
	.align	4
	.sectionentsize	8
	.align		4
        /*0000*/ 	.word	0x00000000
	.align		4
        /*0004*/ 	.word	0xffffffff
	.align		4
        /*0008*/ 	.word	0x00000000
	.align		4
        /*000c*/ 	.word	0xfffffffe
	.align		4
        /*0010*/ 	.word	0x00000000
	.align		4
        /*0014*/ 	.word	0xfffffffd
	.align		4
        /*0018*/ 	.word	0x00000000
	.align		4
        /*001c*/ 	.word	0xfffffffc


//--------------------- .text.gemm_ternary_multibase_tiled_kernel_f32 --------------------------
	.section	.text.gemm_ternary_multibase_tiled_kernel_f32,"ax",@progbits
	.align	128
        .global         gemm_ternary_multibase_tiled_kernel_f32
        .type           gemm_ternary_multibase_tiled_kernel_f32,@function
        .size           gemm_ternary_multibase_tiled_kernel_f32,(.L_x_69 - gemm_ternary_multibase_tiled_kernel_f32)
        .other          gemm_ternary_multibase_tiled_kernel_f32,@"STO_CUDA_ENTRY STV_DEFAULT"
gemm_ternary_multibase_tiled_kernel_f32:
.text.gemm_ternary_multibase_tiled_kernel_f32:
[----:B------:R-:W-:Y:S08]  /*0000*/  LDC R1, c[0x0][0x37c] ;  /* 0x0000df00ff017b82 */ /* 0x000ff00000000800 */
[----:B------:R-:W0:Y:S08]  /*0010*/  S2UR UR8, SR_CTAID.Y ;  /* 0x00000000000879c3 */ /* 0x000e300000002600 */
[----:B------:R-:W0:Y:S02]  /*0020*/  LDC R0, c[0x0][0x3a0] ;  /* 0x0000e800ff007b82 */ /* 0x000e240000000800 */
[----:B0-----:R-:W-:-:S13]  /*0030*/  ISETP.LE.AND P0, PT, R0, UR8, PT ;  /* 0x0000000800007c0c */ /* 0x001fda000bf03270 */
[----:B------:R-:W-:Y:S05]  /*0040*/  @P0 EXIT ;  /* 0x000000000000094d */ /* 0x000fea0003800000 */
[----:B------:R-:W0:Y:S01]  /*0050*/  S2R R7, SR_TID.X ;  /* 0x0000000000077919 */ /* 0x000e220000002100 */
[----:B------:R-:W1:Y:S01]  /*0060*/  LDC R15, c[0x0][0x3b0] ;  /* 0x0000ec00ff0f7b82 */ /* 0x000e620000000800 */
[----:B------:R-:W2:Y:S01]  /*0070*/  LDCU.64 UR6, c[0x0][0x358] ;  /* 0x00006b00ff0677ac */ /* 0x000ea20008000a00 */
[----:B------:R-:W-:Y:S01]  /*0080*/  BSSY.RECONVERGENT B0, `(.L_x_0) ;  /* 0x000000e000007945 */ /* 0x000fe20003800200 */
[----:B------:R-:W3:Y:S01]  /*0090*/  S2R R19, SR_CTAID.X ;  /* 0x0000000000137919 */ /* 0x000ee20000002500 */
[----:B-1----:R-:W-:-:S04]  /*00a0*/  VIMNMX.U32 R0, PT, PT, R15, 0x8, PT ;  /* 0x000000080f007848 */ /* 0x002fc80003fe0000 */
[----:B0-----:R-:W-:-:S13]  /*00b0*/  ISETP.GT.U32.AND P0, PT, R0, R7, PT ;  /* 0x000000070000720c */ /* 0x001fda0003f04070 */
[----:B--23--:R-:W-:Y:S05]  /*00c0*/  @!P0 BRA `(.L_x_1) ;  /* 0x0000000000248947 */ /* 0x00cfea0003800000 */
[----:B------:R-:W0:Y:S02]  /*00d0*/  LDC.64 R2, c[0x0][0x390] ;  /* 0x0000e400ff027b82 */ /* 0x000e240000000a00 */
[----:B0-----:R-:W-:-:S06]  /*00e0*/  IMAD.WIDE.U32 R2, R7, 0x4, R2 ;  /* 0x0000000407027825 */ /* 0x001fcc00078e0002 */
[----:B------:R-:W2:Y:S01]  /*00f0*/  LDG.E.CONSTANT R2, desc[UR6][R2.64] ;  /* 0x0000000602027981 */ /* 0x000ea2000c1e9900 */
[----:B------:R-:W0:Y:S01]  /*0100*/  S2UR UR5, SR_CgaCtaId ;  /* 0x00000000000579c3 */ /* 0x000e220000008800 */
[----:B------:R-:W-:Y:S02]  /*0110*/  UMOV UR4, 0x400 ;  /* 0x0000040000047882 */ /* 0x000fe40000000000 */
[----:B------:R-:W-:-:S04]  /*0120*/  UIADD3 UR4, UPT, UPT, UR4, 0x100, URZ ;  /* 0x0000010004047890 */ /* 0x000fc8000fffe0ff */
[----:B0-----:R-:W-:-:S06]  /*0130*/  ULEA UR4, UR5, UR4, 0x18 ;  /* 0x0000000405047291 */ /* 0x001fcc000f8ec0ff */
[----:B------:R-:W-:-:S05]  /*0140*/  LEA R5, R7, UR4, 0x2 ;  /* 0x0000000407057c11 */ /* 0x000fca000f8e10ff */
[----:B--2---:R0:W-:Y:S02]  /*0150*/  STS [R5], R2 ;  /* 0x0000000205007388 */ /* 0x0041e40000000800 */
.L_x_1:
[----:B------:R-:W-:Y:S05]  /*0160*/  BSYNC.RECONVERGENT B0 ;  /* 0x0000000000007941 */ /* 0x000fea0003800200 */
.L_x_0:
[----:B------:R-:W1:Y:S01]  /*0170*/  LDCU UR5, c[0x0][0x3a4] ;  /* 0x00007480ff0577ac */ /* 0x000e620008000800 */
[----:B------:R-:W-:Y:S01]  /*0180*/  IMAD.MOV.U32 R17, RZ, RZ, RZ ;  /* 0x000000ffff117224 */ /* 0x000fe200078e00ff */
[----:B------:R-:W2:Y:S01]  /*0190*/  LDCU UR4, c[0x0][0x360] ;  /* 0x00006c00ff0477ac */ /* 0x000ea20008000800 */
[----:B-1----:R-:W-:Y:S01]  /*01a0*/  UISETP.GE.AND UP0, UPT, UR5, 0x1, UPT ;  /* 0x000000010500788c */ /* 0x002fe2000bf06270 */
[----:B--2---:R-:W-:Y:S01]  /*01b0*/  IMAD R19, R19, UR4, R7 ;  /* 0x0000000413137c24 */ /* 0x004fe2000f8e0207 */
[----:B------:R-:W-:Y:S07]  /*01c0*/  BAR.SYNC.DEFER_BLOCKING 0x0 ;  /* 0x0000000000007b1d */ /* 0x000fee0000010000 */
[----:B------:R-:W-:Y:S05]  /*01d0*/  BRA.U !UP0, `(.L_x_2) ;  /* 0x0000001108b87547 */ /* 0x000fea000b800000 */
[----:B------:R-:W-:Y:S01]  /*01e0*/  IMAD.MOV.U32 R0, RZ, RZ, -0x1 ;  /* 0xffffffffff007424 */ /* 0x000fe200078e00ff */
[----:B------:R-:W-:Y:S01]  /*01f0*/  BSSY.RECONVERGENT B0, `(.L_x_2) ;  /* 0x000012c000007945 */ /* 0x000fe20003800200 */
[----:B------:R-:W-:Y:S01]  /*0200*/  CS2R R16, SRZ ;  /* 0x0000000000107805 */ /* 0x000fe2000001ff00 */
[----:B------:R-:W-:Y:S02]  /*0210*/  IMAD.MOV.U32 R14, RZ, RZ, 0x10 ;  /* 0x00000010ff0e7424 */ /* 0x000fe400078e00ff */
[----:B------:R-:W-:-:S05]  /*0220*/  VIADDMNMX.U32 R15, R15, R0, 0x7, PT ;  /* 0x000000070f0f7446 */ /* 0x000fca0003800000 */
[----:B------:R-:W-:-:S07]  /*0230*/  VIADD R21, R15, 0x1 ;  /* 0x000000010f157836 */ /* 0x000fce0000000000 */
.L_x_14:
[----:B------:R-:W1:Y:S01]  /*0240*/  S2R R7, SR_TID.X ;  /* 0x0000000000077919 */ /* 0x000e620000002100 */
[----:B--2---:R-:W2:Y:S01]  /*0250*/  LDCU UR5, c[0x0][0x3a4] ;  /* 0x00007480ff0577ac */ /* 0x004ea20008000800 */
[----:B------:R-:W-:Y:S01]  /*0260*/  BSSY.RECONVERGENT B1, `(.L_x_3) ;  /* 0x0000015000017945 */ /* 0x000fe20003800200 */
[----:B--2---:R-:W-:Y:S02]  /*0270*/  IMAD.U32 R13, RZ, RZ, UR5 ;  /* 0x00000005ff0d7e24 */ /* 0x004fe4000f8e00ff */
[----:B-1----:R-:W-:-:S05]  /*0280*/  IMAD.IADD R0, R7, 0x1, R16 ;  /* 0x0000000107007824 */ /* 0x002fca00078e0210 */
[----:B------:R-:W-:-:S04]  /*0290*/  ISETP.GE.AND P0, PT, R0, R13, PT ;  /* 0x0000000d0000720c */ /* 0x000fc80003f06270 */
[----:B------:R-:W-:-:S13]  /*02a0*/  ISETP.GT.U32.OR P0, PT, R7, 0x3f, P0 ;  /* 0x0000003f0700780c */ /* 0x000fda0000704470 */
[----:B------:R-:W-:Y:S05]  /*02b0*/  @P0 BRA `(.L_x_4) ;  /* 0x00000000003c0947 */ /* 0x000fea0003800000 */
[----:B0-----:R-:W0:Y:S01]  /*02c0*/  S2R R5, SR_CgaCtaId ;  /* 0x0000000000057919 */ /* 0x001e220000008800 */
[----:B------:R-:W1:Y:S01]  /*02d0*/  LDC.64 R2, c[0x0][0x380] ;  /* 0x0000e000ff027b82 */ /* 0x000e620000000a00 */
[----:B------:R-:W-:Y:S01]  /*02e0*/  MOV R0, 0x400 ;  /* 0x0000040000007802 */ /* 0x000fe20000000f00 */
[----:B------:R-:W-:-:S03]  /*02f0*/  IMAD R8, R13, UR8, R16 ;  /* 0x000000080d087c24 */ /* 0x000fc6000f8e0210 */
[----:B0-----:R-:W-:-:S07]  /*0300*/  LEA R0, R5, R0, 0x18 ;  /* 0x0000000005007211 */ /* 0x001fce00078ec0ff */
.L_x_5:
[----:B------:R-:W-:-:S04]  /*0310*/  IMAD.IADD R5, R8, 0x1, R7 ;  /* 0x0000000108057824 */ /* 0x000fc800078e0207 */
[----:B-12---:R-:W-:-:S06]  /*0320*/  IMAD.WIDE.U32 R4, R5, 0x4, R2 ;  /* 0x0000000405047825 */ /* 0x006fcc00078e0002 */
[----:B------:R-:W2:Y:S01]  /*0330*/  LDG.E.CONSTANT R4, desc[UR6][R4.64] ;  /* 0x0000000604047981 */ /* 0x000ea2000c1e9900 */
[C---:B------:R-:W-:Y:S02]  /*0340*/  IMAD R9, R7.reuse, 0x4, R0 ;  /* 0x0000000407097824 */ /* 0x040fe400078e0200 */
[----:B------:R-:W-:-:S04]  /*0350*/  VIADD R7, R7, UR4 ;  /* 0x0000000407077c36 */ /* 0x000fc80008000000 */
[C---:B------:R-:W-:Y:S01]  /*0360*/  IMAD.IADD R6, R7.reuse, 0x1, R16 ;  /* 0x0000000107067824 */ /* 0x040fe200078e0210 */
[----:B------:R-:W-:-:S04]  /*0370*/  ISETP.LT.U32.AND P1, PT, R7, 0x40, PT ;  /* 0x000000400700780c */ /* 0x000fc80003f21070 */
[----:B------:R-:W-:Y:S01]  /*0380*/  ISETP.GE.AND P0, PT, R6, R13, PT ;  /* 0x0000000d0600720c */ /* 0x000fe20003f06270 */
[----:B--2---:R2:W-:-:S12]  /*0390*/  STS [R9], R4 ;  /* 0x0000000409007388 */ /* 0x0045d80000000800 */
[----:B------:R-:W-:Y:S05]  /*03a0*/  @!P0 BRA P1, `(.L_x_5) ;  /* 0xfffffffc00d88947 */ /* 0x000fea000083ffff */
.L_x_4:
[----:B------:R-:W-:Y:S05]  /*03b0*/  BSYNC.RECONVERGENT B1 ;  /* 0x0000000000017941 */ /* 0x000fea0003800200 */
.L_x_3:
[----:B------:R-:W1:Y:S01]  /*03c0*/  LDCU UR5, c[0x0][0x3a8] ;  /* 0x00007500ff0577ac */ /* 0x000e620008000800 */
[----:B------:R-:W-:Y:S01]  /*03d0*/  BSSY.RECONVERGENT B1, `(.L_x_6) ;  /* 0x0000108000017945 */ /* 0x000fe20003800200 */
[----:B------:R-:W-:Y:S01]  /*03e0*/  BAR.SYNC.DEFER_BLOCKING 0x0 ;  /* 0x0000000000007b1d */ /* 0x000fe20000010000 */
[----:B-1----:R-:W-:-:S13]  /*03f0*/  ISETP.GE.AND P0, PT, R19, UR5, PT ;  /* 0x0000000513007c0c */ /* 0x002fda000bf06270 */
[----:B------:R-:W-:Y:S05]  /*0400*/  @P0 BRA `(.L_x_7) ;  /* 0x0000001000100947 */ /* 0x000fea0003800000 */
[----:B------:R-:W1:Y:S01]  /*0410*/  LDC R11, c[0x0][0x3ac] ;  /* 0x0000eb00ff0b7b82 */ /* 0x000e620000000800 */
[----:B------:R-:W-:Y:S01]  /*0420*/  VIADD R0, R16, 0x43 ;  /* 0x0000004310007836 */ /* 0x000fe20000000000 */
[----:B------:R-:W-:-:S04]  /*0430*/  SHF.R.U32.HI R12, RZ, 0x2, R16 ;  /* 0x00000002ff0c7819 */ /* 0x000fc80000011610 */
[----:B------:R-:W-:-:S04]  /*0440*/  SHF.R.U32.HI R0, RZ, 0x2, R0 ;  /* 0x00000002ff007819 */ /* 0x000fc80000011600 */
[----:B-1----:R-:W-:-:S04]  /*0450*/  VIMNMX R3, PT, PT, R0, R11, PT ;  /* 0x0000000b00037248 */ /* 0x002fc80003fe0100 */
[----:B------:R-:W-:-:S13]  /*0460*/  ISETP.GE.AND P0, PT, R12, R3, PT ;  /* 0x000000030c00720c */ /* 0x000fda0003f06270 */
[----:B------:R-:W-:Y:S05]  /*0470*/  @P0 BRA `(.L_x_7) ;  /* 0x0000000c00f40947 */ /* 0x000fea0003800000 */
[----:B------:R-:W1:Y:S02]  /*0480*/  LDCU UR5, c[0x0][0x3b0] ;  /* 0x00007600ff0577ac */ /* 0x000e640008000800 */
[----:B-1----:R-:W-:-:S09]  /*0490*/  UISETP.GE.AND UP0, UPT, UR5, 0x1, UPT ;  /* 0x000000010500788c */ /* 0x002fd2000bf06270 */
[----:B------:R-:W-:Y:S05]  /*04a0*/  BRA.U !UP0, `(.L_x_7) ;  /* 0x0000000d08e87547 */ /* 0x000fea000b800000 */
[----:B------:R-:W-:-:S07]  /*04b0*/  VIMNMX R11, PT, PT, R14, R11, PT ;  /* 0x0000000b0e0b7248 */ /* 0x000fce0003fe0100 */
.L_x_13:
[----:B------:R-:W1:Y:S01]  /*04c0*/  S2R R10, SR_CgaCtaId ;  /* 0x00000000000a7919 */ /* 0x000e620000008800 */
[----:B------:R-:W3:Y:S01]  /*04d0*/  LDCU UR5, c[0x0][0x3a4] ;  /* 0x00007480ff0577ac */ /* 0x000ee20008000800 */
[----:B0-----:R-:W-:Y:S01]  /*04e0*/  IMAD.SHL.U32 R5, R12, 0x4, RZ ;  /* 0x000000040c057824 */ /* 0x001fe200078e00ff */
[----:B--2---:R-:W-:Y:S01]  /*04f0*/  MOV R9, 0x400 ;  /* 0x0000040000097802 */ /* 0x004fe20000000f00 */
[----:B------:R-:W-:Y:S01]  /*0500*/  VIADD R4, R16, 0x40 ;  /* 0x0000004010047836 */ /* 0x000fe20000000000 */
[----:B------:R-:W-:Y:S01]  /*0510*/  BSSY.RECONVERGENT B2, `(.L_x_8) ;  /* 0x00000f0000027945 */ /* 0x000fe20003800200 */
[C---:B------:R-:W-:Y:S01]  /*0520*/  VIADD R0, R5.reuse, 0x1 ;  /* 0x0000000105007836 */ /* 0x040fe20000000000 */
[C---:B------:R-:W-:Y:S01]  /*0530*/  IADD3 R3, PT, PT, R5.reuse, 0x3, RZ ;  /* 0x0000000305037810 */ /* 0x040fe20007ffe0ff */
[C---:B------:R-:W-:Y:S01]  /*0540*/  VIADD R2, R5.reuse, 0x2 ;  /* 0x0000000205027836 */ /* 0x040fe20000000000 */
[-C--:B------:R-:W-:Y:S01]  /*0550*/  ISETP.GE.U32.AND P2, PT, R5, R4.reuse, PT ;  /* 0x000000040500720c */ /* 0x080fe20003f46070 */
[----:B------:R-:W-:Y:S01]  /*0560*/  IMAD.MOV.U32 R8, RZ, RZ, RZ ;  /* 0x000000ffff087224 */ /* 0x000fe200078e00ff */
[----:B------:R-:W-:-:S02]  /*0570*/  ISETP.GE.U32.AND P0, PT, R0, R4, PT ;  /* 0x000000040000720c */ /* 0x000fc40003f06070 */
[----:B------:R-:W-:Y:S02]  /*0580*/  ISETP.GE.U32.AND P1, PT, R2, R4, PT ;  /* 0x000000040200720c */ /* 0x000fe40003f26070 */
[----:B------:R-:W-:Y:S02]  /*0590*/  ISETP.LT.U32.OR P0, PT, R0, R16, P0 ;  /* 0x000000100000720c */ /* 0x000fe40000701470 */
[----:B------:R-:W-:Y:S01]  /*05a0*/  ISETP.GE.U32.AND P3, PT, R3, R4, PT ;  /* 0x000000040300720c */ /* 0x000fe20003f66070 */
[----:B---3--:R-:W-:Y:S01]  /*05b0*/  IMAD.U32 R13, RZ, RZ, UR5 ;  /* 0x00000005ff0d7e24 */ /* 0x008fe2000f8e00ff */
[CC--:B------:R-:W-:Y:S02]  /*05c0*/  ISETP.LT.U32.OR P2, PT, R5.reuse, R16.reuse, P2 ;  /* 0x000000100500720c */ /* 0x0c0fe40001741470 */
[-C--:B------:R-:W-:Y:S02]  /*05d0*/  ISETP.LT.U32.OR P1, PT, R2, R16.reuse, P1 ;  /* 0x000000100200720c */ /* 0x080fe40000f21470 */
[----:B------:R-:W-:Y:S01]  /*05e0*/  ISETP.GE.OR P0, PT, R0, R13, P0 ;  /* 0x0000000d0000720c */ /* 0x000fe20000706670 */
[----:B------:R-:W-:Y:S01]  /*05f0*/  IMAD.IADD R0, R5, 0x1, -R16 ;  /* 0x0000000105007824 */ /* 0x000fe200078e0a10 */
[----:B------:R-:W-:-:S02]  /*0600*/  ISETP.LT.U32.OR P3, PT, R3, R16, P3 ;  /* 0x000000100300720c */ /* 0x000fc40001f61470 */
[-C--:B------:R-:W-:Y:S02]  /*0610*/  ISETP.GE.OR P2, PT, R5, R13.reuse, P2 ;  /* 0x0000000d0500720c */ /* 0x080fe40001746670 */
[----:B------:R-:W-:Y:S02]  /*0620*/  ISETP.GE.OR P1, PT, R2, R13, P1 ;  /* 0x0000000d0200720c */ /* 0x000fe40000f26670 */
[----:B-1----:R-:W-:Y:S02]  /*0630*/  LEA R7, R10, R9, 0x18 ;  /* 0x000000090a077211 */ /* 0x002fe400078ec0ff */
[----:B------:R-:W-:-:S03]  /*0640*/  ISETP.GE.OR P3, PT, R3, R13, P3 ;  /* 0x0000000d0300720c */ /* 0x000fc60001f66670 */
[----:B------:R-:W-:Y:S01]  /*0650*/  IMAD R4, R0, 0x4, R7 ;  /* 0x0000000400047824 */ /* 0x000fe200078e0207 */
[----:B------:R-:W-:Y:S01]  /*0660*/  CS2R R6, SRZ ;  /* 0x0000000000067805 */ /* 0x000fe2000001ff00 */
[----:B------:R-:W-:-:S03]  /*0670*/  IMAD.MOV.U32 R0, RZ, RZ, RZ ;  /* 0x000000ffff007224 */ /* 0x000fc600078e00ff */
[----:B------:R-:W0:Y:S04]  /*0680*/  @!P0 LDS R8, [R4+0x4] ;  /* 0x0000040004088984 */ /* 0x000e280000000800 */
[----:B------:R-:W1:Y:S04]  /*0690*/  @!P2 LDS R7, [R4] ;  /* 0x000000000407a984 */ /* 0x000e680000000800 */
[----:B------:R-:W2:Y:S04]  /*06a0*/  @!P3 LDS R6, [R4+0xc] ;  /* 0x00000c000406b984 */ /* 0x000ea80000000800 */
[----:B------:R-:W3:Y:S01]  /*06b0*/  @!P1 LDS R0, [R4+0x8] ;  /* 0x0000080004009984 */ /* 0x000ee20000000800 */
[----:B0-----:R-:W-:-:S04]  /*06c0*/  FSETP.NEU.AND P0, PT, R8, RZ, PT ;  /* 0x000000ff0800720b */ /* 0x001fc80003f0d000 */
[----:B-1----:R-:W-:Y:S02]  /*06d0*/  FSETP.EQ.AND P0, PT, R7, RZ, !P0 ;  /* 0x000000ff0700720b */ /* 0x002fe40004702000 */
[----:B--2---:R-:W-:Y:S02]  /*06e0*/  FSETP.EQ.AND P1, PT, R6, RZ, PT ;  /* 0x000000ff0600720b */ /* 0x004fe40003f22000 */
[----:B---3--:R-:W-:-:S13]  /*06f0*/  FSETP.EQ.AND P0, PT, R0, RZ, P0 ;  /* 0x000000ff0000720b */ /* 0x008fda0000702000 */
[----:B------:R-:W-:Y:S05]  /*0700*/  @P0 BRA P1, `(.L_x_9) ;  /* 0x0000000c00400947 */ /* 0x000fea0000800000 */
[----:B------:R-:W0:Y:S01]  /*0710*/  LDCU UR5, c[0x0][0x3b0] ;  /* 0x00007600ff0577ac */ /* 0x000e220008000800 */
[----:B------:R-:W-:Y:S01]  /*0720*/  IMAD.MOV.U32 R23, RZ, RZ, RZ ;  /* 0x000000ffff177224 */ /* 0x000fe200078e00ff */
[----:B------:R-:W1:Y:S01]  /*0730*/  LDCU UR9, c[0x0][0x3ac] ;  /* 0x00007580ff0977ac */ /* 0x000e620008000800 */
[----:B0-----:R-:W-:Y:S01]  /*0740*/  UISETP.GE.U32.AND UP0, UPT, UR5, 0x4, UPT ;  /* 0x000000040500788c */ /* 0x001fe2000bf06070 */
[----:B-1----:R-:W-:-:S04]  /*0750*/  IMAD R18, R19, UR9, R12 ;  /* 0x0000000913127c24 */ /* 0x002fc8000f8e020c */
[----:B------:R-:W-:-:S04]  /*0760*/  IMAD R18, R18, UR5, RZ ;  /* 0x0000000512127c24 */ /* 0x000fc8000f8e02ff */
[----:B------:R-:W-:Y:S05]  /*0770*/  BRA.U !UP0, `(.L_x_10) ;  /* 0x0000000508b47547 */ /* 0x000fea000b800000 */
[----:B------:R-:W-:Y:S01]  /*0780*/  VIADD R3, R9, 0x100 ;  /* 0x0000010009037836 */ /* 0x000fe20000000000 */
[----:B------:R-:W-:Y:S01]  /*0790*/  LOP3.LUT R23, R21, 0xc, RZ, 0xc0, !PT ;  /* 0x0000000c15177812 */ /* 0x000fe200078ec0ff */
[----:B------:R-:W-:Y:S01]  /*07a0*/  IMAD.MOV.U32 R20, RZ, RZ, R18 ;  /* 0x000000ffff147224 */ /* 0x000fe200078e0012 */
[----:B------:R-:W0:Y:S02]  /*07b0*/  LDCU.64 UR10, c[0x0][0x388] ;  /* 0x00007100ff0a77ac */ /* 0x000e240008000a00 */
[----:B------:R-:W-:Y:S01]  /*07c0*/  LEA R3, R10, R3, 0x18 ;  /* 0x000000030a037211 */ /* 0x000fe200078ec0ff */
[----:B------:R-:W-:-:S04]  /*07d0*/  IMAD.MOV R23, RZ, RZ, -R23 ;  /* 0x000000ffff177224 */ /* 0x000fc800078e0a17 */
[----:B------:R-:W-:-:S07]  /*07e0*/  VIADD R22, R3, 0x8 ;  /* 0x0000000803167836 */ /* 0x000fce0000000000 */
.L_x_11:
[C---:B0-----:R-:W-:Y:S01]  /*07f0*/  IADD3 R2, P0, PT, R20.reuse, UR10, RZ ;  /* 0x0000000a14027c10 */ /* 0x041fe2000ff1e0ff */
[----:B------:R-:W0:Y:S03]  /*0800*/  LDS.64 R4, [R22+-0x8] ;  /* 0xfffff80016047984 */ /* 0x000e260000000a00 */
[----:B------:R-:W-:-:S05]  /*0810*/  LEA.HI.X.SX32 R3, R20, UR11, 0x1, P0 ;  /* 0x0000000b14037c11 */ /* 0x000fca00080f0eff */
[----:B------:R-:W2:Y:S04]  /*0820*/  LDG.E.U8.CONSTANT R25, desc[UR6][R2.64] ;  /* 0x0000000602197981 */ /* 0x000ea8000c1e9100 */
[----:B------:R-:W3:Y:S01]  /*0830*/  LDG.E.U8.CONSTANT R24, desc[UR6][R2.64+0x1] ;  /* 0x0000010602187981 */ /* 0x000ee2000c1e9100 */
[----:B--2---:R-:W-:-:S04]  /*0840*/  SHF.R.U32.HI R26, RZ, 0x2, R25 ;  /* 0x00000002ff1a7819 */ /* 0x004fc80000011619 */
[----:B------:R-:W-:-:S05]  /*0850*/  LOP3.LUT R26, R26, 0x3, RZ, 0xc0, !PT ;  /* 0x000000031a1a7812 */ /* 0x000fca00078ec0ff */
[----:B------:R-:W-:Y:S01]  /*0860*/  VIADD R27, R26, 0xffffffff ;  /* 0xffffffff1a1b7836 */ /* 0x000fe20000000000 */
[----:B------:R-:W-:-:S04]  /*0870*/  LOP3.LUT R26, R25, 0x3, RZ, 0xc0, !PT ;  /* 0x00000003191a7812 */ /* 0x000fc800078ec0ff */
[----:B------:R-:W-:Y:S02]  /*0880*/  IADD3 R26, PT, PT, R26, -0x1, RZ ;  /* 0xffffffff1a1a7810 */ /* 0x000fe40007ffe0ff */
[----:B------:R-:W-:Y:S02]  /*0890*/  I2FP.F32.S32 R27, R27 ;  /* 0x0000001b001b7245 */ /* 0x000fe40000201400 */
[----:B------:R-:W-:-:S03]  /*08a0*/  I2FP.F32.S32 R26, R26 ;  /* 0x0000001a001a7245 */ /* 0x000fc60000201400 */
[----:B------:R-:W-:Y:S02]  /*08b0*/  FMUL R29, R27, R8 ;  /* 0x000000081b1d7220 */ /* 0x000fe40000400000 */
[----:B------:R-:W-:Y:S01]  /*08c0*/  FMUL R27, R26, R7 ;  /* 0x000000071a1b7220 */ /* 0x000fe20000400000 */
[----:B------:R-:W-:Y:S01]  /*08d0*/  SHF.R.U32.HI R26, RZ, 0x4, R25 ;  /* 0x00000004ff1a7819 */ /* 0x000fe20000011619 */
[----:B0-----:R-:W-:Y:S01]  /*08e0*/  FMUL R29, R4, R29 ;  /* 0x0000001d041d7220 */ /* 0x001fe20000400000 */
[----:B------:R-:W-:Y:S02]  /*08f0*/  LEA.HI R25, R25, 0xffffffff, RZ, 0x1a ;  /* 0xffffffff19197811 */ /* 0x000fe400078fd0ff */
[----:B------:R-:W-:Y:S01]  /*0900*/  LOP3.LUT R26, R26, 0x3, RZ, 0xc0, !PT ;  /* 0x000000031a1a7812 */ /* 0x000fe200078ec0ff */
[----:B------:R-:W-:Y:S01]  /*0910*/  FFMA R27, R4, R27, R29 ;  /* 0x0000001b041b7223 */ /* 0x000fe2000000001d */
[----:B------:R-:W-:-:S03]  /*0920*/  I2FP.F32.S32 R25, R25 ;  /* 0x0000001900197245 */ /* 0x000fc60000201400 */
[----:B------:R-:W-:Y:S02]  /*0930*/  VIADD R26, R26, 0xffffffff ;  /* 0xffffffff1a1a7836 */ /* 0x000fe40000000000 */
[----:B------:R-:W-:-:S03]  /*0940*/  FMUL R25, R25, R6 ;  /* 0x0000000619197220 */ /* 0x000fc60000400000 */
[----:B------:R-:W-:-:S05]  /*0950*/  I2FP.F32.S32 R29, R26 ;  /* 0x0000001a001d7245 */ /* 0x000fca0000201400 */
[----:B------:R-:W-:-:S04]  /*0960*/  FMUL R29, R29, R0 ;  /* 0x000000001d1d7220 */ /* 0x000fc80000400000 */
[----:B------:R-:W-:-:S04]  /*0970*/  FFMA R27, R4, R29, R27 ;  /* 0x0000001d041b7223 */ /* 0x000fc8000000001b */
[----:B------:R-:W-:Y:S01]  /*0980*/  FFMA R26, R4, R25, R27 ;  /* 0x00000019041a7223 */ /* 0x000fe2000000001b */
[----:B---3--:R-:W-:Y:S01]  /*0990*/  SHF.R.U32.HI R4, RZ, 0x2, R24 ;  /* 0x00000002ff047819 */ /* 0x008fe20000011618 */
[----:B------:R0:W2:Y:S03]  /*09a0*/  LDG.E.U8.CONSTANT R27, desc[UR6][R2.64+0x3] ;  /* 0x00000306021b7981 */ /* 0x0000a6000c1e9100 */
[----:B------:R-:W-:-:S05]  /*09b0*/  LOP3.LUT R4, R4, 0x3, RZ, 0xc0, !PT ;  /* 0x0000000304047812 */ /* 0x000fca00078ec0ff */
[----:B------:R-:W-:Y:S01]  /*09c0*/  VIADD R25, R4, 0xffffffff ;  /* 0xffffffff04197836 */ /* 0x000fe20000000000 */
[----:B------:R-:W-:-:S04]  /*09d0*/  LOP3.LUT R4, R24, 0x3, RZ, 0xc0, !PT ;  /* 0x0000000318047812 */ /* 0x000fc800078ec0ff */
[----:B------:R-:W-:Y:S01]  /*09e0*/  I2FP.F32.S32 R25, R25 ;  /* 0x0000001900197245 */ /* 0x000fe20000201400 */
[----:B------:R-:W-:-:S04]  /*09f0*/  VIADD R4, R4, 0xffffffff ;  /* 0xffffffff04047836 */ /* 0x000fc80000000000 */
[----:B------:R-:W-:Y:S01]  /*0a00*/  FMUL R28, R25, R8 ;  /* 0x00000008191c7220 */ /* 0x000fe20000400000 */
[----:B------:R-:W-:-:S03]  /*0a10*/  I2FP.F32.S32 R4, R4 ;  /* 0x0000000400047245 */ /* 0x000fc60000201400 */
[----:B------:R-:W-:Y:S02]  /*0a20*/  FMUL R25, R28, R5 ;  /* 0x000000051c197220 */ /* 0x000fe40000400000 */
[----:B------:R-:W-:-:S04]  /*0a30*/  FMUL R4, R4, R7 ;  /* 0x0000000704047220 */ /* 0x000fc80000400000 */
[----:B------:R-:W-:Y:S01]  /*0a40*/  FFMA R4, R4, R5, R25 ;  /* 0x0000000504047223 */ /* 0x000fe20000000019 */
[----:B------:R-:W-:-:S04]  /*0a50*/  SHF.R.U32.HI R25, RZ, 0x4, R24 ;  /* 0x00000004ff197819 */ /* 0x000fc80000011618 */
[----:B------:R-:W-:-:S05]  /*0a60*/  LOP3.LUT R25, R25, 0x3, RZ, 0xc0, !PT ;  /* 0x0000000319197812 */ /* 0x000fca00078ec0ff */
[----:B------:R-:W-:-:S05]  /*0a70*/  VIADD R25, R25, 0xffffffff ;  /* 0xffffffff19197836 */ /* 0x000fca0000000000 */
[----:B------:R-:W-:-:S05]  /*0a80*/  I2FP.F32.S32 R25, R25 ;  /* 0x0000001900197245 */ /* 0x000fca0000201400 */
[----:B------:R-:W-:-:S04]  /*0a90*/  FMUL R25, R25, R0 ;  /* 0x0000000019197220 */ /* 0x000fc80000400000 */
[----:B------:R-:W-:Y:S02]  /*0aa0*/  FFMA R4, R25, R5, R4 ;  /* 0x0000000519047223 */ /* 0x000fe40000000004 */
[----:B------:R-:W3:Y:S01]  /*0ab0*/  LDG.E.U8.CONSTANT R25, desc[UR6][R2.64+0x2] ;  /* 0x0000020602197981 */ /* 0x000ee2000c1e9100 */
[----:B------:R-:W-:-:S04]  /*0ac0*/  LEA.HI R24, R24, 0xffffffff, RZ, 0x1a ;  /* 0xffffffff18187811 */ /* 0x000fc800078fd0ff */
[----:B------:R-:W-:-:S05]  /*0ad0*/  I2FP.F32.S32 R29, R24 ;  /* 0x00000018001d7245 */ /* 0x000fca0000201400 */
[----:B------:R-:W-:-:S04]  /*0ae0*/  FMUL R29, R29, R6 ;  /* 0x000000061d1d7220 */ /* 0x000fc80000400000 */
[----:B------:R-:W-:Y:S02]  /*0af0*/  FFMA R24, R29, R5, R4 ;  /* 0x000000051d187223 */ /* 0x000fe40000000004 */
[----:B------:R1:W4:Y:S01]  /*0b00*/  LDS.64 R4, [R22] ;  /* 0x0000000016047984 */ /* 0x0003220000000a00 */
[----:B------:R-:W-:-:S04]  /*0b10*/  FADD R17, R26, R17 ;  /* 0x000000111a117221 */ /* 0x000fc80000000000 */
[----:B------:R-:W-:Y:S01]  /*0b20*/  FADD R17, R17, R24 ;  /* 0x0000001811117221 */ /* 0x000fe20000000000 */
[----:B------:R-:W-:-:S05]  /*0b30*/  VIADD R23, R23, 0x4 ;  /* 0x0000000417177836 */ /* 0x000fca0000000000 */
[----:B------:R-:W-:Y:S01]  /*0b40*/  ISETP.NE.AND P0, PT, R23, RZ, PT ;  /* 0x000000ff1700720c */ /* 0x000fe20003f05270 */
[----:B------:R-:W-:Y:S01]  /*0b50*/  VIADD R20, R20, 0x4 ;  /* 0x0000000414147836 */ /* 0x000fe20000000000 */
[----:B-1----:R-:W-:Y:S02]  /*0b60*/  IADD3 R22, PT, PT, R22, 0x10, RZ ;  /* 0x0000001016167810 */ /* 0x002fe40007ffe0ff */
[----:B---3--:R-:W-:-:S04]  /*0b70*/  SHF.R.U32.HI R26, RZ, 0x2, R25 ;  /* 0x00000002ff1a7819 */ /* 0x008fc80000011619 */
[----:B------:R-:W-:Y:S02]  /*0b80*/  LOP3.LUT R26, R26, 0x3, RZ, 0xc0, !PT ;  /* 0x000000031a1a7812 */ /* 0x000fe400078ec0ff */
[----:B------:R-:W-:-:S03]  /*0b90*/  LOP3.LUT R24, R25, 0x3, RZ, 0xc0, !PT ;  /* 0x0000000319187812 */ /* 0x000fc600078ec0ff */
[----:B------:R-:W-:Y:S01]  /*0ba0*/  VIADD R26, R26, 0xffffffff ;  /* 0xffffffff1a1a7836 */ /* 0x000fe20000000000 */
[----:B0-----:R-:W-:Y:S01]  /*0bb0*/  SHF.R.U32.HI R2, RZ, 0x4, R25 ;  /* 0x00000004ff027819 */ /* 0x001fe20000011619 */
[----:B------:R-:W-:-:S03]  /*0bc0*/  VIADD R24, R24, 0xffffffff ;  /* 0xffffffff18187836 */ /* 0x000fc60000000000 */
[----:B------:R-:W-:Y:S02]  /*0bd0*/  I2FP.F32.S32 R3, R26 ;  /* 0x0000001a00037245 */ /* 0x000fe40000201400 */
[----:B------:R-:W-:Y:S02]  /*0be0*/  I2FP.F32.S32 R24, R24 ;  /* 0x0000001800187245 */ /* 0x000fe40000201400 */
[----:B------:R-:W-:Y:S01]  /*0bf0*/  LOP3.LUT R2, R2, 0x3, RZ, 0xc0, !PT ;  /* 0x0000000302027812 */ /* 0x000fe200078ec0ff */
[----:B------:R-:W-:Y:S02]  /*0c00*/  FMUL R29, R3, R8 ;  /* 0x00000008031d7220 */ /* 0x000fe40000400000 */
[----:B------:R-:W-:Y:S02]  /*0c10*/  FMUL R3, R24, R7 ;  /* 0x0000000718037220 */ /* 0x000fe40000400000 */
[----:B----4-:R-:W-:Y:S01]  /*0c20*/  FMUL R29, R4, R29 ;  /* 0x0000001d041d7220 */ /* 0x010fe20000400000 */
[----:B------:R-:W-:Y:S01]  /*0c30*/  VIADD R2, R2, 0xffffffff ;  /* 0xffffffff02027836 */ /* 0x000fe20000000000 */
[----:B------:R-:W-:-:S02]  /*0c40*/  LEA.HI R25, R25, 0xffffffff, RZ, 0x1a ;  /* 0xffffffff19197811 */ /* 0x000fc400078fd0ff */
[----:B------:R-:W-:Y:S02]  /*0c50*/  FFMA R3, R4, R3, R29 ;  /* 0x0000000304037223 */ /* 0x000fe4000000001d */
[----:B------:R-:W-:Y:S02]  /*0c60*/  I2FP.F32.S32 R29, R2 ;  /* 0x00000002001d7245 */ /* 0x000fe40000201400 */
[----:B------:R-:W-:Y:S02]  /*0c70*/  I2FP.F32.S32 R25, R25 ;  /* 0x0000001900197245 */ /* 0x000fe40000201400 */
[----:B--2---:R-:W-:Y:S01]  /*0c80*/  SHF.R.U32.HI R2, RZ, 0x2, R27 ;  /* 0x00000002ff027819 */ /* 0x004fe2000001161b */
[----:B------:R-:W-:Y:S02]  /*0c90*/  FMUL R29, R29, R0 ;  /* 0x000000001d1d7220 */ /* 0x000fe40000400000 */
[----:B------:R-:W-:Y:S01]  /*0ca0*/  FMUL R25, R25, R6 ;  /* 0x0000000619197220 */ /* 0x000fe20000400000 */
[----:B------:R-:W-:Y:S01]  /*0cb0*/  LOP3.LUT R24, R2, 0x3, RZ, 0xc0, !PT ;  /* 0x0000000302187812 */ /* 0x000fe200078ec0ff */
[----:B------:R-:W-:Y:S01]  /*0cc0*/  FFMA R3, R4, R29, R3 ;  /* 0x0000001d04037223 */ /* 0x000fe20000000003 */
[----:B------:R-:W-:-:S03]  /*0cd0*/  LOP3.LUT R2, R27, 0x3, RZ, 0xc0, !PT ;  /* 0x000000031b027812 */ /* 0x000fc600078ec0ff */
[----:B------:R-:W-:Y:S01]  /*0ce0*/  FFMA R4, R4, R25, R3 ;  /* 0x0000001904047223 */ /* 0x000fe20000000003 */
[----:B------:R-:W-:Y:S01]  /*0cf0*/  SHF.R.U32.HI R25, RZ, 0x4, R27 ;  /* 0x00000004ff197819 */ /* 0x000fe2000001161b */
[----:B------:R-:W-:Y:S02]  /*0d00*/  VIADD R24, R24, 0xffffffff ;  /* 0xffffffff18187836 */ /* 0x000fe40000000000 */
[----:B------:R-:W-:Y:S01]  /*0d10*/  VIADD R2, R2, 0xffffffff ;  /* 0xffffffff02027836 */ /* 0x000fe20000000000 */
[----:B------:R-:W-:Y:S02]  /*0d20*/  LOP3.LUT R25, R25, 0x3, RZ, 0xc0, !PT ;  /* 0x0000000319197812 */ /* 0x000fe400078ec0ff */
[----:B------:R-:W-:Y:S02]  /*0d30*/  I2FP.F32.S32 R3, R24 ;  /* 0x0000001800037245 */ /* 0x000fe40000201400 */
[----:B------:R-:W-:Y:S01]  /*0d40*/  I2FP.F32.S32 R2, R2 ;  /* 0x0000000200027245 */ /* 0x000fe20000201400 */
[----:B------:R-:W-:-:S02]  /*0d50*/  VIADD R25, R25, 0xffffffff ;  /* 0xffffffff19197836 */ /* 0x000fc40000000000 */
[----:B------:R-:W-:Y:S01]  /*0d60*/  FMUL R24, R3, R8 ;  /* 0x0000000803187220 */ /* 0x000fe20000400000 */
[----:B------:R-:W-:Y:S01]  /*0d70*/  LEA.HI R27, R27, 0xffffffff, RZ, 0x1a ;  /* 0xffffffff1b1b7811 */ /* 0x000fe200078fd0ff */
[----:B------:R-:W-:Y:S01]  /*0d80*/  FMUL R2, R2, R7 ;  /* 0x0000000702027220 */ /* 0x000fe20000400000 */
[----:B------:R-:W-:Y:S01]  /*0d90*/  I2FP.F32.S32 R25, R25 ;  /* 0x0000001900197245 */ /* 0x000fe20000201400 */
[----:B------:R-:W-:Y:S01]  /*0da0*/  FMUL R3, R24, R5 ;  /* 0x0000000518037220 */ /* 0x000fe20000400000 */
[----:B------:R-:W-:-:S03]  /*0db0*/  I2FP.F32.S32 R27, R27 ;  /* 0x0000001b001b7245 */ /* 0x000fc60000201400 */
[----:B------:R-:W-:Y:S01]  /*0dc0*/  FFMA R2, R2, R5, R3 ;  /* 0x0000000502027223 */ /* 0x000fe20000000003 */
[----:B------:R-:W-:Y:S01]  /*0dd0*/  FMUL R25, R25, R0 ;  /* 0x0000000019197220 */ /* 0x000fe20000400000 */
[----:B------:R-:W-:-:S03]  /*0de0*/  FMUL R27, R27, R6 ;  /* 0x000000061b1b7220 */ /* 0x000fc60000400000 */
[----:B------:R-:W-:Y:S01]  /*0df0*/  FFMA R2, R25, R5, R2 ;  /* 0x0000000519027223 */ /* 0x000fe20000000002 */
[----:B------:R-:W-:-:S03]  /*0e00*/  FADD R17, R17, R4 ;  /* 0x0000000411117221 */ /* 0x000fc60000000000 */
[----:B------:R-:W-:-:S04]  /*0e10*/  FFMA R2, R27, R5, R2 ;  /* 0x000000051b027223 */ /* 0x000fc80000000002 */
[----:B------:R-:W-:Y:S01]  /*0e20*/  FADD R17, R17, R2 ;  /* 0x0000000211117221 */ /* 0x000fe20000000000 */
[----:B------:R-:W-:Y:S06]  /*0e30*/  @P0 BRA `(.L_x_11) ;  /* 0xfffffff8006c0947 */ /* 0x000fec000383ffff */
[----:B------:R-:W-:-:S07]  /*0e40*/  LOP3.LUT R23, R21, 0xc, RZ, 0xc0, !PT ;  /* 0x0000000c15177812 */ /* 0x000fce00078ec0ff */
.L_x_10:
[----:B------:R-:W-:-:S13]  /*0e50*/  LOP3.LUT P0, RZ, R21, 0x3, RZ, 0xc0, !PT ;  /* 0x0000000315ff7812 */ /* 0x000fda000780c0ff */
[----:B------:R-:W-:Y:S05]  /*0e60*/  @!P0 BRA `(.L_x_9) ;  /* 0x0000000400688947 */ /* 0x000fea0003800000 */
[C---:B------:R-:W-:Y:S02]  /*0e70*/  LOP3.LUT P1, RZ, R15.reuse, 0x3, RZ, 0xc0, !PT ;  /* 0x000000030fff7812 */ /* 0x040fe4000782c0ff */
[----:B------:R-:W-:-:S11]  /*0e80*/  LOP3.LUT P0, RZ, R15, 0x1, RZ, 0xc0, !PT ;  /* 0x000000010fff7812 */ /* 0x000fd6000780c0ff */
[----:B------:R-:W-:Y:S05]  /*0e90*/  @!P1 BRA `(.L_x_12) ;  /* 0x0000000000dc9947 */ /* 0x000fea0003800000 */
[----:B------:R-:W0:Y:S01]  /*0ea0*/  LDCU.64 UR10, c[0x0][0x388] ;  /* 0x00007100ff0a77ac */ /* 0x000e220008000a00 */
[----:B------:R-:W-:-:S05]  /*0eb0*/  IMAD.IADD R3, R18, 0x1, R23 ;  /* 0x0000000112037824 */ /* 0x000fca00078e0217 */
[----:B0-----:R-:W-:-:S04]  /*0ec0*/  IADD3 R2, P1, PT, R3, UR10, RZ ;  /* 0x0000000a03027c10 */ /* 0x001fc8000ff3e0ff */
[----:B------:R-:W-:-:S05]  /*0ed0*/  LEA.HI.X.SX32 R3, R3, UR11, 0x1, P1 ;  /* 0x0000000b03037c11 */ /* 0x000fca00088f0eff */
[----:B------:R-:W2:Y:S04]  /*0ee0*/  LDG.E.U8.CONSTANT R20, desc[UR6][R2.64+0x1] ;  /* 0x0000010602147981 */ /* 0x000ea8000c1e9100 */
[----:B------:R-:W3:Y:S01]  /*0ef0*/  LDG.E.U8.CONSTANT R22, desc[UR6][R2.64] ;  /* 0x0000000602167981 */ /* 0x000ee2000c1e9100 */
[----:B------:R-:W-:-:S05]  /*0f00*/  VIADD R5, R9, 0x100 ;  /* 0x0000010009057836 */ /* 0x000fca0000000000 */
[----:B------:R-:W-:-:S05]  /*0f10*/  LEA R4, R10, R5, 0x18 ;  /* 0x000000050a047211 */ /* 0x000fca00078ec0ff */
[C---:B------:R-:W-:Y:S01]  /*0f20*/  IMAD R4, R23.reuse, 0x4, R4 ;  /* 0x0000000417047824 */ /* 0x040fe200078e0204 */
[----:B------:R-:W-:-:S05]  /*0f30*/  IADD3 R23, PT, PT, R23, 0x2, RZ ;  /* 0x0000000217177810 */ /* 0x000fca0007ffe0ff */
[----:B------:R-:W0:Y:S01]  /*0f40*/  LDS.64 R4, [R4] ;  /* 0x0000000004047984 */ /* 0x000e220000000a00 */
[----:B--2---:R-:W-:-:S04]  /*0f50*/  SHF.R.U32.HI R24, RZ, 0x2, R20 ;  /* 0x00000002ff187819 */ /* 0x004fc80000011614 */
[----:B------:R-:W-:Y:S02]  /*0f60*/  LOP3.LUT R25, R24, 0x3, RZ, 0xc0, !PT ;  /* 0x0000000318197812 */ /* 0x000fe400078ec0ff */
[----:B------:R-:W-:Y:S02]  /*0f70*/  LOP3.LUT R24, R20, 0x3, RZ, 0xc0, !PT ;  /* 0x0000000314187812 */ /* 0x000fe400078ec0ff */
[----:B---3--:R-:W-:Y:S01]  /*0f80*/  SHF.R.U32.HI R2, RZ, 0x2, R22 ;  /* 0x00000002ff027819 */ /* 0x008fe20000011616 */
[----:B------:R-:W-:Y:S01]  /*0f90*/  VIADD R25, R25, 0xffffffff ;  /* 0xffffffff19197836 */ /* 0x000fe20000000000 */
[----:B------:R-:W-:Y:S01]  /*0fa0*/  LOP3.LUT R3, R22, 0x3, RZ, 0xc0, !PT ;  /* 0x0000000316037812 */ /* 0x000fe200078ec0ff */
[----:B------:R-:W-:Y:S01]  /*0fb0*/  VIADD R24, R24, 0xffffffff ;  /* 0xffffffff18187836 */ /* 0x000fe20000000000 */
[----:B------:R-:W-:Y:S02]  /*0fc0*/  LOP3.LUT R2, R2, 0x3, RZ, 0xc0, !PT ;  /* 0x0000000302027812 */ /* 0x000fe400078ec0ff */
[----:B------:R-:W-:Y:S01]  /*0fd0*/  I2FP.F32.S32 R25, R25 ;  /* 0x0000001900197245 */ /* 0x000fe20000201400 */
[----:B------:R-:W-:Y:S01]  /*0fe0*/  VIADD R3, R3, 0xffffffff ;  /* 0xffffffff03037836 */ /* 0x000fe20000000000 */
[----:B------:R-:W-:-:S03]  /*0ff0*/  I2FP.F32.S32 R24, R24 ;  /* 0x0000001800187245 */ /* 0x000fc60000201400 */
[----:B------:R-:W-:Y:S02]  /*1000*/  FMUL R28, R25, R8 ;  /* 0x00000008191c7220 */ /* 0x000fe40000400000 */
[----:B------:R-:W-:Y:S01]  /*1010*/  FMUL R26, R24, R7 ;  /* 0x00000007181a7220 */ /* 0x000fe20000400000 */
[----:B------:R-:W-:Y:S02]  /*1020*/  VIADD R24, R2, 0xffffffff ;  /* 0xffffffff02187836 */ /* 0x000fe40000000000 */
[----:B0-----:R-:W-:-:S04]  /*1030*/  FMUL R25, R28, R5 ;  /* 0x000000051c197220 */ /* 0x001fc80000400000 */
[----:B------:R-:W-:Y:S01]  /*1040*/  FFMA R2, R26, R5, R25 ;  /* 0x000000051a027223 */ /* 0x000fe20000000019 */
[----:B------:R-:W-:Y:S02]  /*1050*/  I2FP.F32.S32 R25, R24 ;  /* 0x0000001800197245 */ /* 0x000fe40000201400 */
[----:B------:R-:W-:Y:S02]  /*1060*/  SHF.R.U32.HI R26, RZ, 0x4, R22 ;  /* 0x00000004ff1a7819 */ /* 0x000fe40000011616 */
[----:B------:R-:W-:Y:S01]  /*1070*/  I2FP.F32.S32 R24, R3 ;  /* 0x0000000300187245 */ /* 0x000fe20000201400 */
[----:B------:R-:W-:Y:S01]  /*1080*/  FMUL R25, R25, R8 ;  /* 0x0000000819197220 */ /* 0x000fe20000400000 */
[----:B------:R-:W-:Y:S02]  /*1090*/  LOP3.LUT R26, R26, 0x3, RZ, 0xc0, !PT ;  /* 0x000000031a1a7812 */ /* 0x000fe400078ec0ff */
[----:B------:R-:W-:Y:S01]  /*10a0*/  LEA.HI R22, R22, 0xffffffff, RZ, 0x1a ;  /* 0xffffffff16167811 */ /* 0x000fe200078fd0ff */
[----:B------:R-:W-:Y:S01]  /*10b0*/  FMUL R3, R24, R7 ;  /* 0x0000000718037220 */ /* 0x000fe20000400000 */
[----:B------:R-:W-:Y:S01]  /*10c0*/  FMUL R25, R4, R25 ;  /* 0x0000001904197220 */ /* 0x000fe20000400000 */
[----:B------:R-:W-:Y:S01]  /*10d0*/  VIADD R26, R26, 0xffffffff ;  /* 0xffffffff1a1a7836 */ /* 0x000fe20000000000 */
[----:B------:R-:W-:-:S02]  /*10e0*/  SHF.R.U32.HI R24, RZ, 0x4, R20 ;  /* 0x00000004ff187819 */ /* 0x000fc40000011614 */
[----:B------:R-:W-:Y:S01]  /*10f0*/  FFMA R25, R4, R3, R25 ;  /* 0x0000000304197223 */ /* 0x000fe20000000019 */
[----:B------:R-:W-:Y:S02]  /*1100*/  LEA.HI R20, R20, 0xffffffff, RZ, 0x1a ;  /* 0xffffffff14147811 */ /* 0x000fe400078fd0ff */
[----:B------:R-:W-:Y:S02]  /*1110*/  I2FP.F32.S32 R3, R26 ;  /* 0x0000001a00037245 */ /* 0x000fe40000201400 */
[----:B------:R-:W-:Y:S02]  /*1120*/  LOP3.LUT R24, R24, 0x3, RZ, 0xc0, !PT ;  /* 0x0000000318187812 */ /* 0x000fe400078ec0ff */
[----:B------:R-:W-:Y:S01]  /*1130*/  I2FP.F32.S32 R29, R20 ;  /* 0x00000014001d7245 */ /* 0x000fe20000201400 */
[----:B------:R-:W-:Y:S02]  /*1140*/  FMUL R3, R3, R0 ;  /* 0x0000000003037220 */ /* 0x000fe40000400000 */
[----:B------:R-:W-:-:S02]  /*1150*/  VIADD R24, R24, 0xffffffff ;  /* 0xffffffff18187836 */ /* 0x000fc40000000000 */
[----:B------:R-:W-:Y:S01]  /*1160*/  FFMA R3, R4, R3, R25 ;  /* 0x0000000304037223 */ /* 0x000fe20000000019 */
[----:B------:R-:W-:Y:S01]  /*1170*/  I2FP.F32.S32 R25, R22 ;  /* 0x0000001600197245 */ /* 0x000fe20000201400 */
[----:B------:R-:W-:Y:S01]  /*1180*/  FMUL R29, R29, R6 ;  /* 0x000000061d1d7220 */ /* 0x000fe20000400000 */
[----:B------:R-:W-:-:S03]  /*1190*/  I2FP.F32.S32 R27, R24 ;  /* 0x00000018001b7245 */ /* 0x000fc60000201400 */
[----:B------:R-:W-:Y:S02]  /*11a0*/  FMUL R25, R25, R6 ;  /* 0x0000000619197220 */ /* 0x000fe40000400000 */
[----:B------:R-:W-:Y:S02]  /*11b0*/  FMUL R27, R27, R0 ;  /* 0x000000001b1b7220 */ /* 0x000fe40000400000 */
[----:B------:R-:W-:Y:S02]  /*11c0*/  FFMA R4, R4, R25, R3 ;  /* 0x0000001904047223 */ /* 0x000fe40000000003 */
[-C--:B------:R-:W-:Y:S02]  /*11d0*/  FFMA R2, R27, R5.reuse, R2 ;  /* 0x000000051b027223 */ /* 0x080fe40000000002 */
[----:B------:R-:W-:Y:S02]  /*11e0*/  FADD R4, R17, R4 ;  /* 0x0000000411047221 */ /* 0x000fe40000000000 */
[----:B------:R-:W-:-:S04]  /*11f0*/  FFMA R29, R29, R5, R2 ;  /* 0x000000051d1d7223 */ /* 0x000fc80000000002 */
[----:B------:R-:W-:-:S07]  /*1200*/  FADD R17, R4, R29 ;  /* 0x0000001d04117221 */ /* 0x000fce0000000000 */
.L_x_12:
[----:B------:R-:W-:Y:S05]  /*1210*/  @P0 BRA `(.L_x_9) ;  /* 0x00000000007c0947 */ /* 0x000fea0003800000 */
[----:B------:R-:W0:Y:S01]  /*1220*/  LDCU.64 UR10, c[0x0][0x388] ;  /* 0x00007100ff0a77ac */ /* 0x000e220008000a00 */
[----:B------:R-:W-:-:S05]  /*1230*/  IMAD.IADD R18, R18, 0x1, R23 ;  /* 0x0000000112127824 */ /* 0x000fca00078e0217 */
[----:B0-----:R-:W-:-:S04]  /*1240*/  IADD3 R2, P0, PT, R18, UR10, RZ ;  /* 0x0000000a12027c10 */ /* 0x001fc8000ff1e0ff */
[----:B------:R-:W-:-:S05]  /*1250*/  LEA.HI.X.SX32 R3, R18, UR11, 0x1, P0 ;  /* 0x0000000b12037c11 */ /* 0x000fca00080f0eff */
[----:B------:R-:W2:Y:S01]  /*1260*/  LDG.E.U8.CONSTANT R2, desc[UR6][R2.64] ;  /* 0x0000000602027981 */ /* 0x000ea2000c1e9100 */
[----:B------:R-:W-:-:S05]  /*1270*/  VIADD R9, R9, 0x100 ;  /* 0x0000010009097836 */ /* 0x000fca0000000000 */
[----:B------:R-:W-:-:S05]  /*1280*/  LEA R4, R10, R9, 0x18 ;  /* 0x000000090a047211 */ /* 0x000fca00078ec0ff */
[----:B------:R-:W-:-:S06]  /*1290*/  IMAD R4, R23, 0x4, R4 ;  /* 0x0000000417047824 */ /* 0x000fcc00078e0204 */
[----:B------:R-:W0:Y:S01]  /*12a0*/  LDS R4, [R4] ;  /* 0x0000000004047984 */ /* 0x000e220000000800 */
[--C-:B--2---:R-:W-:Y:S02]  /*12b0*/  SHF.R.U32.HI R5, RZ, 0x2, R2.reuse ;  /* 0x00000002ff057819 */ /* 0x104fe40000011602 */
[----:B------:R-:W-:Y:S02]  /*12c0*/  SHF.R.U32.HI R10, RZ, 0x4, R2 ;  /* 0x00000004ff0a7819 */ /* 0x000fe40000011602 */
[----:B------:R-:W-:Y:S02]  /*12d0*/  LOP3.LUT R9, R5, 0x3, RZ, 0xc0, !PT ;  /* 0x0000000305097812 */ /* 0x000fe400078ec0ff */
[----:B------:R-:W-:Y:S02]  /*12e0*/  LOP3.LUT R5, R2, 0x3, RZ, 0xc0, !PT ;  /* 0x0000000302057812 */ /* 0x000fe400078ec0ff */
[----:B------:R-:W-:Y:S01]  /*12f0*/  LOP3.LUT R3, R10, 0x3, RZ, 0xc0, !PT ;  /* 0x000000030a037812 */ /* 0x000fe200078ec0ff */
[----:B------:R-:W-:Y:S01]  /*1300*/  VIADD R9, R9, 0xffffffff ;  /* 0xffffffff09097836 */ /* 0x000fe20000000000 */
[----:B------:R-:W-:Y:S01]  /*1310*/  LEA.HI R2, R2, 0xffffffff, RZ, 0x1a ;  /* 0xffffffff02027811 */ /* 0x000fe200078fd0ff */
[----:B------:R-:W-:-:S02]  /*1320*/  VIADD R5, R5, 0xffffffff ;  /* 0xffffffff05057836 */ /* 0x000fc40000000000 */
[----:B------:R-:W-:Y:S01]  /*1330*/  VIADD R3, R3, 0xffffffff ;  /* 0xffffffff03037836 */ /* 0x000fe20000000000 */
[----:B------:R-:W-:Y:S02]  /*1340*/  I2FP.F32.S32 R9, R9 ;  /* 0x0000000900097245 */ /* 0x000fe40000201400 */
[----:B------:R-:W-:Y:S02]  /*1350*/  I2FP.F32.S32 R10, R5 ;  /* 0x00000005000a7245 */ /* 0x000fe40000201400 */
[----:B------:R-:W-:Y:S01]  /*1360*/  I2FP.F32.S32 R3, R3 ;  /* 0x0000000300037245 */ /* 0x000fe20000201400 */
[----:B------:R-:W-:Y:S01]  /*1370*/  FMUL R9, R9, R8 ;  /* 0x0000000809097220 */ /* 0x000fe20000400000 */
[----:B------:R-:W-:Y:S01]  /*1380*/  I2FP.F32.S32 R5, R2 ;  /* 0x0000000200057245 */ /* 0x000fe20000201400 */
[----:B------:R-:W-:Y:S02]  /*1390*/  FMUL R7, R10, R7 ;  /* 0x000000070a077220 */ /* 0x000fe40000400000 */
[----:B0-----:R-:W-:Y:S01]  /*13a0*/  FMUL R9, R4, R9 ;  /* 0x0000000904097220 */ /* 0x001fe20000400000 */
[----:B------:R-:W-:Y:S01]  /*13b0*/  FMUL R0, R3, R0 ;  /* 0x0000000003007220 */ /* 0x000fe20000400000 */
[----:B------:R-:W-:-:S02]  /*13c0*/  FMUL R6, R5, R6 ;  /* 0x0000000605067220 */ /* 0x000fc40000400000 */
[----:B------:R-:W-:-:S04]  /*13d0*/  FFMA R7, R4, R7, R9 ;  /* 0x0000000704077223 */ /* 0x000fc80000000009 */
[----:B------:R-:W-:-:S04]  /*13e0*/  FFMA R7, R4, R0, R7 ;  /* 0x0000000004077223 */ /* 0x000fc80000000007 */
[----:B------:R-:W-:-:S04]  /*13f0*/  FFMA R6, R4, R6, R7 ;  /* 0x0000000604067223 */ /* 0x000fc80000000007 */
[----:B------:R-:W-:-:S07]  /*1400*/  FADD R17, R17, R6 ;  /* 0x0000000611117221 */ /* 0x000fce0000000000 */
.L_x_9:
[----:B------:R-:W-:Y:S05]  /*1410*/  BSYNC.RECONVERGENT B2 ;  /* 0x0000000000027941 */ /* 0x000fea0003800200 */
.L_x_8:
[----:B------:R-:W-:-:S05]  /*1420*/  VIADD R12, R12, 0x1 ;  /* 0x000000010c0c7836 */ /* 0x000fca0000000000 */
[----:B------:R-:W-:-:S13]  /*1430*/  ISETP.NE.AND P0, PT, R12, R11, PT ;  /* 0x0000000b0c00720c */ /* 0x000fda0003f05270 */
[----:B------:R-:W-:Y:S05]  /*1440*/  @P0 BRA `(.L_x_13) ;  /* 0xfffffff0001c0947 */ /* 0x000fea000383ffff */
.L_x_7:
[----:B------:R-:W-:Y:S05]  /*1450*/  BSYNC.RECONVERGENT B1 ;  /* 0x0000000000017941 */ /* 0x000fea0003800200 */
.L_x_6:
[----:B------:R-:W-:Y:S01]  /*1460*/  VIADD R16, R16, 0x40 ;  /* 0x0000004010107836 */ /* 0x000fe20000000000 */
[----:B------:R-:W-:Y:S01]  /*1470*/  BAR.SYNC.DEFER_BLOCKING 0x0 ;  /* 0x0000000000007b1d */ /* 0x000fe20000010000 */
[----:B------:R-:W-:-:S03]  /*1480*/  VIADD R14, R14, 0x10 ;  /* 0x000000100e0e7836 */ /* 0x000fc60000000000 */
[----:B------:R-:W-:-:S13]  /*1490*/  ISETP.GE.AND P0, PT, R16, R13, PT ;  /* 0x0000000d1000720c */ /* 0x000fda0003f06270 */
[----:B------:R-:W-:Y:S05]  /*14a0*/  @!P0 BRA `(.L_x_14) ;  /* 0xffffffec00648947 */ /* 0x000fea000383ffff */
[----:B------:R-:W-:Y:S05]  /*14b0*/  BSYNC.RECONVERGENT B0 ;  /* 0x0000000000007941 */ /* 0x000fea0003800200 */
.L_x_2:
[----:B------:R-:W1:Y:S02]  /*14c0*/  LDC R0, c[0x0][0x3a8] ;  /* 0x0000ea00ff007b82 */ /* 0x000e640000000800 */
[----:B-1----:R-:W-:-:S13]  /*14d0*/  ISETP.GE.AND P0, PT, R19, R0, PT ;  /* 0x000000001300720c */ /* 0x002fda0003f06270 */
[----:B------:R-:W-:Y:S05]  /*14e0*/  @P0 EXIT ;  /* 0x000000000000094d */ /* 0x000fea0003800000 */
[----:B0-----:R-:W0:Y:S01]  /*14f0*/  LDC.64 R2, c[0x0][0x398] ;  /* 0x0000e600ff027b82 */ /* 0x001e220000000a00 */
[----:B------:R-:W-:-:S04]  /*1500*/  IMAD R19, R0, UR8, R19 ;  /* 0x0000000800137c24 */ /* 0x000fc8000f8e0213 */
[----:B0-----:R-:W-:-:S05]  /*1510*/  IMAD.WIDE R2, R19, 0x4, R2 ;  /* 0x0000000413027825 */ /* 0x001fca00078e0202 */
[----:B------:R-:W-:Y:S01]  /*1520*/  STG.E desc[UR6][R2.64], R17 ;  /* 0x0000001102007986 */ /* 0x000fe2000c101906 */
[----:B------:R-:W-:Y:S05]  /*1530*/  EXIT ;  /* 0x000000000000794d */ /* 0x000fea0003800000 */
.L_x_15:
[----:B------:R-:W-:-:S00]  /*1540*/  BRA `(.L_x_15) ;  /* 0xfffffffc00fc7947 */ /* 0x000fc0000383ffff */
[----:B------:R-:W-:-:S00]  /*1550*/  NOP ;  /* 0x0000000000007918 */ /* 0x000fc00000000000 */
        /* <DEDUP_REMOVED lines=10> */
.L_x_69:


//--------------------- .text.gemm_ternary_multibase_vectorized_kernel_f32 --------------------------
	.section	.text.gemm_ternary_multibase_vectorized_kernel_f32,"ax",@progbits
	.align	128
        .global         gemm_ternary_multibase_vectorized_kernel_f32
        .type           gemm_ternary_multibase_vectorized_kernel_f32,@function
        .size           gemm_ternary_multibase_vectorized_kernel_f32,(.L_x_70 - gemm_ternary_multibase_vectorized_kernel_f32)
        .other          gemm_ternary_multibase_vectorized_kernel_f32,@"STO_CUDA_ENTRY STV_DEFAULT"
gemm_ternary_multibase_vectorized_kernel_f32:
.text.gemm_ternary_multibase_vectorized_kernel_f32:
[----:B------:R-:W-:Y:S01]  /*0000*/  LDC R1, c[0x0][0x37c] ;  /* 0x0000df00ff017b82 */ /* 0x000fe20000000800 */
[----:B------:R-:W0:Y:S07]  /*0010*/  S2R R0, SR_TID.X ;  /* 0x0000000000007919 */ /* 0x000e2e0000002100 */
[----:B------:R-:W0:Y:S01]  /*0020*/  S2UR UR4, SR_CTAID.X ;  /* 0x00000000000479c3 */ /* 0x000e220000002500 */
[----:B------:R-:W1:Y:S07]  /*0030*/  LDCU UR5, c[0x0][0x3a8] ;  /* 0x00007500ff0577ac */ /* 0x000e6e0008000800 */
[----:B------:R-:W0:Y:S08]  /*0040*/  LDC R7, c[0x0][0x360] ;  /* 0x0000d800ff077b82 */ /* 0x000e300000000800 */
[----:B------:R-:W2:Y:S08]  /*0050*/  S2UR UR19, SR_CTAID.Y ;  /* 0x00000000001379c3 */ /* 0x000eb00000002600 */
[----:B------:R-:W2:Y:S01]  /*0060*/  LDC R2, c[0x0][0x3a0] ;  /* 0x0000e800ff027b82 */ /* 0x000ea20000000800 */
[----:B0-----:R-:W-:-:S05]  /*0070*/  IMAD R7, R7, UR4, R0 ;  /* 0x0000000407077c24 */ /* 0x001fca000f8e0200 */
[----:B-1----:R-:W-:-:S04]  /*0080*/  ISETP.GE.AND P0, PT, R7, UR5, PT ;  /* 0x0000000507007c0c */ /* 0x002fc8000bf06270 */
[----:B--2---:R-:W-:-:S13]  /*0090*/  ISETP.LE.OR P0, PT, R2, UR19, P0 ;  /* 0x0000001302007c0c */ /* 0x004fda0008703670 */
[----:B------:R-:W-:Y:S05]  /*00a0*/  @P0 EXIT ;  /* 0x000000000000094d */ /* 0x000fea0003800000 */
[----:B------:R-:W0:Y:S01]  /*00b0*/  LDCU UR8, c[0x0][0x3b0] ;  /* 0x00007600ff0877ac */ /* 0x000e220008000800 */
[----:B------:R-:W1:Y:S01]  /*00c0*/  LDCU.64 UR14, c[0x0][0x358] ;  /* 0x00006b00ff0e77ac */ /* 0x000e620008000a00 */
[----:B0-----:R-:W-:Y:S02]  /*00d0*/  UISETP.GE.AND UP0, UPT, UR8, 0x1, UPT ;  /* 0x000000010800788c */ /* 0x001fe4000bf06270 */
[----:B------:R-:W-:-:S07]  /*00e0*/  UIADD3 UR16, UPT, UPT, UR8, -0x1, URZ ;  /* 0xffffffff08107890 */ /* 0x000fce000fffe0ff */
[----:B-1----:R-:W-:Y:S05]  /*00f0*/  BRA.U !UP0, `(.L_x_16) ;  /* 0x0000000108707547 */ /* 0x002fea000b800000 */
[----:B------:R-:W0:Y:S02]  /*0100*/  LDC.64 R8, c[0x0][0x390] ;  /* 0x0000e400ff087b82 */ /* 0x000e240000000a00 */
[----:B0-----:R0:W5:Y:S01]  /*0110*/  LDG.E.CONSTANT R6, desc[UR14][R8.64] ;  /* 0x0000000e08067981 */ /* 0x001162000c1e9900 */
[----:B------:R-:W-:-:S09]  /*0120*/  UISETP.NE.AND UP0, UPT, UR16, URZ, UPT ;  /* 0x000000ff1000728c */ /* 0x000fd2000bf05270 */
[----:B0-----:R-:W-:Y:S05]  /*0130*/  BRA.U !UP0, `(.L_x_16) ;  /* 0x0000000108607547 */ /* 0x001fea000b800000 */
[----:B------:R0:W5:Y:S01]  /*0140*/  LDG.E.CONSTANT R5, desc[UR14][R8.64+0x4] ;  /* 0x0000040e08057981 */ /* 0x000162000c1e9900 */
[----:B------:R-:W-:-:S04]  /*0150*/  UISETP.LT.U32.AND UP0, UPT, UR16, 0x7, UPT ;  /* 0x000000071000788c */ /* 0x000fc8000bf01070 */
[----:B------:R-:W-:-:S04]  /*0160*/  USEL UR4, UR16, 0x7, UP0 ;  /* 0x0000000710047887 */ /* 0x000fc80008000000 */
[----:B------:R-:W-:-:S04]  /*0170*/  UIADD3 UR4, UPT, UPT, UR4, 0x1, URZ ;  /* 0x0000000104047890 */ /* 0x000fc8000fffe0ff */
[----:B------:R-:W-:-:S09]  /*0180*/  UISETP.NE.AND UP0, UPT, UR4, 0x2, UPT ;  /* 0x000000020400788c */ /* 0x000fd2000bf05270 */
[----:B0-----:R-:W-:Y:S05]  /*0190*/  BRA.U !UP0, `(.L_x_16) ;  /* 0x0000000108487547 */ /* 0x001fea000b800000 */
[----:B------:R0:W5:Y:S01]  /*01a0*/  LDG.E.CONSTANT R4, desc[UR14][R8.64+0x8] ;  /* 0x0000080e08047981 */ /* 0x000162000c1e9900 */
        /* <DEDUP_REMOVED lines=11> */
[----:B------:R-:W-:Y:S01]  /*0260*/  UISETP.NE.AND UP0, UPT, UR4, 0x7, UPT ;  /* 0x000000070400788c */ /* 0x000fe2000bf05270 */
[----:B------:R-:W2:Y:S05]  /*0270*/  LDG.E.CONSTANT R11, desc[UR14][R8.64+0x18] ;  /* 0x0000180e080b7981 */ /* 0x000eaa000c1e9900 */
[----:B------:R-:W-:-:S13]  /*0280*/  PLOP3.LUT P0, PT, PT, PT, UP0, 0x80, 0x8 ;  /* 0x000000000008781c */ /* 0x000fda0003f0f008 */
[----:B------:R-:W3:Y:S01]  /*0290*/  @P0 LDG.E.CONSTANT R10, desc[UR14][R8.64+0x1c] ;  /* 0x00001c0e080a0981 */ /* 0x000ee2000c1e9900 */
[----:B--2---:R-:W-:Y:S02]  /*02a0*/  R2UR UR17, R11 ;  /* 0x000000000b1172ca */ /* 0x004fe400000e0000 */
[----:B---3--:R-:W-:-:S15]  /*02b0*/  @P0 R2UR UR18, R10 ;  /* 0x000000000a1202ca */ /* 0x008fde00000e0000 */
.L_x_16:
[----:B------:R-:W0:Y:S01]  /*02c0*/  LDCU UR5, c[0x0][0x3ac] ;  /* 0x00007580ff0577ac */ /* 0x000e220008000800 */
[----:B------:R-:W-:Y:S01]  /*02d0*/  IMAD.MOV.U32 R15, RZ, RZ, RZ ;  /* 0x000000ffff0f7224 */ /* 0x000fe200078e00ff */
[----:B0-----:R-:W-:-:S04]  /*02e0*/  UISETP.LT.AND UP0, UPT, UR8, UR5, UPT ;  /* 0x000000050800728c */ /* 0x001fc8000bf01270 */
[----:B------:R-:W-:-:S04]  /*02f0*/  USEL UR4, UR8, UR5, UP0 ;  /* 0x0000000508047287 */ /* 0x000fc80008000000 */
[----:B------:R-:W-:-:S09]  /*0300*/  UISETP.GE.AND UP0, UPT, UR4, 0x1, UPT ;  /* 0x000000010400788c */ /* 0x000fd2000bf06270 */
[----:B------:R-:W-:Y:S05]  /*0310*/  BRA.U !UP0, `(.L_x_17) ;  /* 0x0000007108347547 */ /* 0x000fea000b800000 */
[----:B------:R-:W0:Y:S01]  /*0320*/  LDC R9, c[0x0][0x3a4] ;  /* 0x0000e900ff097b82 */ /* 0x000e220000000800 */
[----:B------:R-:W-:Y:S01]  /*0330*/  UISETP.LT.U32.AND UP0, UPT, UR16, 0x7, UPT ;  /* 0x000000071000788c */ /* 0x000fe2000bf01070 */
[----:B------:R-:W-:Y:S02]  /*0340*/  IMAD R13, R7, UR5, RZ ;  /* 0x00000005070d7c24 */ /* 0x000fe4000f8e02ff */
[----:B------:R-:W-:Y:S01]  /*0350*/  IMAD.MOV.U32 R15, RZ, RZ, RZ ;  /* 0x000000ffff0f7224 */ /* 0x000fe200078e00ff */
[----:B------:R-:W-:Y:S01]  /*0360*/  USEL UR4, UR16, 0x7, UP0 ;  /* 0x0000000710047887 */ /* 0x000fe20008000000 */
[----:B------:R-:W-:Y:S01]  /*0370*/  IMAD R13, R13, UR8, RZ ;  /* 0x000000080d0d7c24 */ /* 0x000fe2000f8e02ff */
[----:B------:R-:W-:Y:S02]  /*0380*/  UISETP.GE.U32.AND UP0, UPT, UR5, 0x4, UPT ;  /* 0x000000040500788c */ /* 0x000fe4000bf06070 */
[----:B------:R-:W-:Y:S02]  /*0390*/  UIADD3 UR12, UPT, UPT, UR4, 0x1, URZ ;  /* 0x00000001040c7890 */ /* 0x000fe4000fffe0ff */
[----:B------:R-:W-:Y:S01]  /*03a0*/  SHF.R.S32.HI R12, RZ, 0x1f, R13 ;  /* 0x0000001fff0c7819 */ /* 0x000fe2000001140d */
[----:B------:R-:W-:Y:S01]  /*03b0*/  UMOV UR4, URZ ;  /* 0x000000ff00047c82 */ /* 0x000fe20008000000 */
[----:B0-----:R-:W-:-:S03]  /*03c0*/  IMAD R9, R9, UR19, RZ ;  /* 0x0000001309097c24 */ /* 0x001fc6000f8e02ff */
[----:B------:R-:W-:Y:S05]  /*03d0*/  BRA.U !UP0, `(.L_x_18) ;  /* 0x0000006108947547 */ /* 0x000fea000b800000 */
[----:B------:R-:W0:Y:S01]  /*03e0*/  LDCU.64 UR4, c[0x0][0x388] ;  /* 0x00007100ff0477ac */ /* 0x000e220008000a00 */
[----:B------:R-:W1:Y:S01]  /*03f0*/  LDC.64 R18, c[0x0][0x380] ;  /* 0x0000e000ff127b82 */ /* 0x000e620000000a00 */
[----:B0-----:R-:W-:-:S04]  /*0400*/  IADD3 R16, P0, PT, R13, UR4, RZ ;  /* 0x000000040d107c10 */ /* 0x001fc8000ff1e0ff */
[----:B------:R-:W-:-:S05]  /*0410*/  IADD3.X R17, PT, PT, R12, UR5, RZ, P0, !PT ;  /* 0x000000050c117c10 */ /* 0x000fca00087fe4ff */
[----:B------:R-:W2:Y:S01]  /*0420*/  LDG.E.U8.CONSTANT R14, desc[UR14][R16.64] ;  /* 0x0000000e100e7981 */ /* 0x000ea2000c1e9100 */
[----:B-1----:R-:W-:-:S05]  /*0430*/  IMAD.WIDE R18, R9, 0x4, R18 ;  /* 0x0000000409127825 */ /* 0x002fca00078e0212 */
[----:B------:R-:W3:Y:S01]  /*0440*/  LDG.E.128.CONSTANT R8, desc[UR14][R18.64] ;  /* 0x0000000e12087981 */ /* 0x000ee2000c1e9d00 */
[----:B------:R-:W-:Y:S01]  /*0450*/  UISETP.NE.AND UP0, UPT, UR16, URZ, UPT ;  /* 0x000000ff1000728c */ /* 0x000fe2000bf05270 */
[----:B--2---:R-:W-:Y:S02]  /*0460*/  LOP3.LUT R15, R14, 0x3, RZ, 0xc0, !PT ;  /* 0x000000030e0f7812 */ /* 0x004fe400078ec0ff */
[--C-:B------:R-:W-:Y:S02]  /*0470*/  SHF.R.U32.HI R20, RZ, 0x2, R14.reuse ;  /* 0x00000002ff147819 */ /* 0x100fe4000001160e */
[----:B------:R-:W-:Y:S01]  /*0480*/  SHF.R.U32.HI R21, RZ, 0x4, R14 ;  /* 0x00000004ff157819 */ /* 0x000fe2000001160e */
[----:B------:R-:W-:Y:S01]  /*0490*/  VIADD R15, R15, 0xffffffff ;  /* 0xffffffff0f0f7836 */ /* 0x000fe20000000000 */
[----:B------:R-:W-:Y:S02]  /*04a0*/  LOP3.LUT R20, R20, 0x3, RZ, 0xc0, !PT ;  /* 0x0000000314147812 */ /* 0x000fe400078ec0ff */
[----:B------:R-:W-:-:S02]  /*04b0*/  LOP3.LUT R21, R21, 0x3, RZ, 0xc0, !PT ;  /* 0x0000000315157812 */ /* 0x000fc400078ec0ff */
[----:B------:R-:W-:Y:S01]  /*04c0*/  I2FP.F32.S32 R15, R15 ;  /* 0x0000000f000f7245 */ /* 0x000fe20000201400 */
[----:B------:R-:W-:Y:S01]  /*04d0*/  VIADD R20, R20, 0xffffffff ;  /* 0xffffffff14147836 */ /* 0x000fe20000000000 */
[----:B------:R-:W-:Y:S01]  /*04e0*/  LEA.HI R14, R14, 0xffffffff, RZ, 0x1a ;  /* 0xffffffff0e0e7811 */ /* 0x000fe200078fd0ff */
[----:B------:R-:W-:Y:S02]  /*04f0*/  VIADD R21, R21, 0xffffffff ;  /* 0xffffffff15157836 */ /* 0x000fe40000000000 */
[----:B---3--:R-:W-:Y:S01]  /*0500*/  FMUL R15, R8, R15 ;  /* 0x0000000f080f7220 */ /* 0x008fe20000400000 */
[----:B------:R-:W-:Y:S02]  /*0510*/  I2FP.F32.S32 R20, R20 ;  /* 0x0000001400147245 */ /* 0x000fe40000201400 */
[----:B------:R-:W-:Y:S01]  /*0520*/  I2FP.F32.S32 R21, R21 ;  /* 0x0000001500157245 */ /* 0x000fe20000201400 */
[----:B-----5:R-:W-:Y:S01]  /*0530*/  FFMA R15, R6, R15, RZ ;  /* 0x0000000f060f7223 */ /* 0x020fe200000000ff */
[----:B------:R-:W-:Y:S01]  /*0540*/  I2FP.F32.S32 R14, R14 ;  /* 0x0000000e000e7245 */ /* 0x000fe20000201400 */
[----:B------:R-:W-:-:S02]  /*0550*/  FMUL R20, R9, R20 ;  /* 0x0000001409147220 */ /* 0x000fc40000400000 */
[----:B------:R-:W-:Y:S02]  /*0560*/  FMUL R22, R10, R21 ;  /* 0x000000150a167220 */ /* 0x000fe40000400000 */
[----:B------:R-:W-:Y:S01]  /*0570*/  FFMA R15, R6, R20, R15 ;  /* 0x00000014060f7223 */ /* 0x000fe2000000000f */
[----:B------:R-:W-:-:S03]  /*0580*/  FMUL R14, R11, R14 ;  /* 0x0000000e0b0e7220 */ /* 0x000fc60000400000 */
[----:B------:R-:W-:-:S04]  /*0590*/  FFMA R15, R6, R22, R15 ;  /* 0x00000016060f7223 */ /* 0x000fc8000000000f */
[----:B------:R-:W-:Y:S01]  /*05a0*/  FFMA R21, R6, R14, R15 ;  /* 0x0000000e06157223 */ /* 0x000fe2000000000f */
[----:B------:R-:W-:Y:S06]  /*05b0*/  BRA.U !UP0, `(.L_x_19) ;  /* 0x0000000908987547 */ /* 0x000fec000b800000 */
[----:B------:R-:W2:Y:S01]  /*05c0*/  LDG.E.U8.CONSTANT R14, desc[UR14][R16.64+0x1] ;  /* 0x0000010e100e7981 */ /* 0x000ea2000c1e9100 */
[----:B------:R-:W-:Y:S01]  /*05d0*/  UISETP.NE.AND UP1, UPT, UR12, 0x2, UPT ;  /* 0x000000020c00788c */ /* 0x000fe2000bf25270 */
[----:B--2---:R-:W-:Y:S02]  /*05e0*/  LOP3.LUT R15, R14, 0x3, RZ, 0xc0, !PT ;  /* 0x000000030e0f7812 */ /* 0x004fe400078ec0ff */
[--C-:B------:R-:W-:Y:S02]  /*05f0*/  SHF.R.U32.HI R20, RZ, 0x2, R14.reuse ;  /* 0x00000002ff147819 */ /* 0x100fe4000001160e */
[----:B------:R-:W-:Y:S01]  /*0600*/  SHF.R.U32.HI R22, RZ, 0x4, R14 ;  /* 0x00000004ff167819 */ /* 0x000fe2000001160e */
[----:B------:R-:W-:Y:S01]  /*0610*/  VIADD R15, R15, 0xffffffff ;  /* 0xffffffff0f0f7836 */ /* 0x000fe20000000000 */
[----:B------:R-:W-:Y:S02]  /*0620*/  LOP3.LUT R20, R20, 0x3, RZ, 0xc0, !PT ;  /* 0x0000000314147812 */ /* 0x000fe400078ec0ff */
[----:B------:R-:W-:-:S02]  /*0630*/  LOP3.LUT R22, R22, 0x3, RZ, 0xc0, !PT ;  /* 0x0000000316167812 */ /* 0x000fc400078ec0ff */
[----:B------:R-:W-:Y:S02]  /*0640*/  I2FP.F32.S32 R15, R15 ;  /* 0x0000000f000f7245 */ /* 0x000fe40000201400 */
[----:B------:R-:W-:Y:S01]  /*0650*/  IADD3 R20, PT, PT, R20, -0x1, RZ ;  /* 0xffffffff14147810 */ /* 0x000fe20007ffe0ff */
[----:B------:R-:W-:Y:S01]  /*0660*/  VIADD R22, R22, 0xffffffff ;  /* 0xffffffff16167836 */ /* 0x000fe20000000000 */
[----:B------:R-:W-:Y:S01]  /*0670*/  LEA.HI R14, R14, 0xffffffff, RZ, 0x1a ;  /* 0xffffffff0e0e7811 */ /* 0x000fe200078fd0ff */
[----:B------:R-:W-:Y:S01]  /*0680*/  FMUL R24, R8, R15 ;  /* 0x0000000f08187220 */ /* 0x000fe20000400000 */
[----:B------:R-:W-:Y:S02]  /*0690*/  I2FP.F32.S32 R20, R20 ;  /* 0x0000001400147245 */ /* 0x000fe40000201400 */
[----:B------:R-:W-:Y:S01]  /*06a0*/  I2FP.F32.S32 R15, R22 ;  /* 0x00000016000f7245 */ /* 0x000fe20000201400 */
[----:B------:R-:W-:Y:S01]  /*06b0*/  FFMA R24, R5, R24, R21 ;  /* 0x0000001805187223 */ /* 0x000fe20000000015 */
        /* <DEDUP_REMOVED lines=42> */
[----:B------:R-:W-:Y:S02]  /*0960*/  IADD3 R22, PT, PT, R22, -0x1, RZ ;  /* 0xffffffff16167810 */ /* 0x000fe40007ffe0ff */
        /* <DEDUP_REMOVED lines=63> */
[--C-:B--2---:R-:W-:Y:S02]  /*0d60*/  SHF.R.U32.HI R20, RZ, 0x2, R14.reuse ;  /* 0x00000002ff147819 */ /* 0x104fe4000001160e */
[----:B------:R-:W-:Y:S02]  /*0d70*/  LOP3.LUT R15, R14, 0x3, RZ, 0xc0, !PT ;  /* 0x000000030e0f7812 */ /* 0x000fe400078ec0ff */
[----:B------:R-:W-:Y:S02]  /*0d80*/  SHF.R.U32.HI R22, RZ, 0x4, R14 ;  /* 0x00000004ff167819 */ /* 0x000fe4000001160e */
[----:B------:R-:W-:Y:S02]  /*0d90*/  LOP3.LUT R20, R20, 0x3, RZ, 0xc0, !PT ;  /* 0x0000000314147812 */ /* 0x000fe400078ec0ff */
[----:B------:R-:W-:-:S02]  /*0da0*/  IADD3 R15, PT, PT, R15, -0x1, RZ ;  /* 0xffffffff0f0f7810 */ /* 0x000fc40007ffe0ff */
[----:B------:R-:W-:Y:S01]  /*0db0*/  LOP3.LUT R22, R22, 0x3, RZ, 0xc0, !PT ;  /* 0x0000000316167812 */ /* 0x000fe200078ec0ff */
[----:B------:R-:W-:Y:S01]  /*0dc0*/  VIADD R20, R20, 0xffffffff ;  /* 0xffffffff14147836 */ /* 0x000fe20000000000 */
[----:B------:R-:W-:Y:S02]  /*0dd0*/  I2FP.F32.S32 R15, R15 ;  /* 0x0000000f000f7245 */ /* 0x000fe40000201400 */
[----:B------:R-:W-:Y:S01]  /*0de0*/  LEA.HI R14, R14, 0xffffffff, RZ, 0x1a ;  /* 0xffffffff0e0e7811 */ /* 0x000fe200078fd0ff */
[----:B------:R-:W-:Y:S01]  /*0df0*/  VIADD R22, R22, 0xffffffff ;  /* 0xffffffff16167836 */ /* 0x000fe20000000000 */
[----:B------:R-:W-:Y:S01]  /*0e00*/  I2FP.F32.S32 R20, R20 ;  /* 0x0000001400147245 */ /* 0x000fe20000201400 */
[----:B------:R-:W-:Y:S01]  /*0e10*/  FMUL R24, R8, R15 ;  /* 0x0000000f08187220 */ /* 0x000fe20000400000 */
[----:B------:R-:W-:Y:S02]  /*0e20*/  I2FP.F32.S32 R14, R14 ;  /* 0x0000000e000e7245 */ /* 0x000fe40000201400 */
[----:B------:R-:W-:Y:S01]  /*0e30*/  I2FP.F32.S32 R15, R22 ;  /* 0x00000016000f7245 */ /* 0x000fe20000201400 */
[----:B------:R-:W-:Y:S01]  /*0e40*/  FFMA R24, R24, UR17, R21 ;  /* 0x0000001118187c23 */ /* 0x000fe20008000015 */
[----:B------:R-:W-:Y:S01]  /*0e50*/  FMUL R21, R9, R20 ;  /* 0x0000001409157220 */ /* 0x000fe20000400000 */
[----:B------:R-:W-:-:S02]  /*0e60*/  FMUL R14, R11, R14 ;  /* 0x0000000e0b0e7220 */ /* 0x000fc40000400000 */
[----:B------:R-:W-:Y:S01]  /*0e70*/  FMUL R20, R10, R15 ;  /* 0x0000000f0a147220 */ /* 0x000fe20000400000 */
[----:B------:R-:W-:-:S04]  /*0e80*/  FFMA R21, R21, UR17, R24 ;  /* 0x0000001115157c23 */ /* 0x000fc80008000018 */
[----:B------:R-:W-:-:S04]  /*0e90*/  FFMA R21, R20, UR17, R21 ;  /* 0x0000001114157c23 */ /* 0x000fc80008000015 */
[----:B------:R-:W-:Y:S01]  /*0ea0*/  FFMA R21, R14, UR17, R21 ;  /* 0x000000110e157c23 */ /* 0x000fe20008000015 */
[----:B------:R-:W-:Y:S06]  /*0eb0*/  BRA.U !UP1, `(.L_x_19) ;  /* 0x0000000109587547 */ /* 0x000fec000b800000 */
[----:B------:R-:W2:Y:S02]  /*0ec0*/  LDG.E.U8.CONSTANT R14, desc[UR14][R16.64+0x7] ;  /* 0x0000070e100e7981 */ /* 0x000ea4000c1e9100 */
        /* <DEDUP_REMOVED lines=13> */
[----:B------:R-:W-:Y:S01]  /*0fa0*/  FFMA R8, R8, UR18, R21 ;  /* 0x0000001208087c23 */ /* 0x000fe20008000015 */
[----:B------:R-:W-:Y:S01]  /*0fb0*/  I2FP.F32.S32 R14, R14 ;  /* 0x0000000e000e7245 */ /* 0x000fe20000201400 */
[----:B------:R-:W-:-:S02]  /*0fc0*/  FMUL R9, R9, R20 ;  /* 0x0000001409097220 */ /* 0x000fc40000400000 */
[----:B------:R-:W-:Y:S02]  /*0fd0*/  FMUL R15, R10, R15 ;  /* 0x0000000f0a0f7220 */ /* 0x000fe40000400000 */
[----:B------:R-:W-:Y:S01]  /*0fe0*/  FFMA R8, R9, UR18, R8 ;  /* 0x0000001209087c23 */ /* 0x000fe20008000008 */
[----:B------:R-:W-:-:S03]  /*0ff0*/  FMUL R11, R11, R14 ;  /* 0x0000000e0b0b7220 */ /* 0x000fc60000400000 */
[----:B------:R-:W-:-:S04]  /*1000*/  FFMA R8, R15, UR18, R8 ;  /* 0x000000120f087c23 */ /* 0x000fc80008000008 */
[----:B------:R-:W-:-:S07]  /*1010*/  FFMA R21, R11, UR18, R8 ;  /* 0x000000120b157c23 */ /* 0x000fce0008000008 */
.L_x_19:
[----:B------:R-:W-:Y:S01]  /*1020*/  IMAD.U32 R20, RZ, RZ, UR4 ;  /* 0x00000004ff147e24 */ /* 0x000fe2000f8e00ff */
[----:B------:R-:W2:Y:S04]  /*1030*/  LDG.E.128.CONSTANT R8, desc[UR14][R18.64+0x10] ;  /* 0x0000100e12087981 */ /* 0x000ea8000c1e9d00 */
[----:B------:R-:W-:-:S04]  /*1040*/  IADD3 R14, P0, P1, R20, UR8, R13 ;  /* 0x00000008140e7c10 */ /* 0x000fc8000f91e00d */
[----:B------:R-:W-:-:S05]  /*1050*/  IADD3.X R15, PT, PT, RZ, UR5, R12, P0, P1 ;  /* 0x00000005ff0f7c10 */ /* 0x000fca00087e240c */
[----:B------:R-:W3:Y:S01]  /*1060*/  LDG.E.U8.CONSTANT R22, desc[UR14][R14.64] ;  /* 0x0000000e0e167981 */ /* 0x000ee2000c1e9100 */
[----:B------:R-:W-:Y:S01]  /*1070*/  USHF.L.U32 UR6, UR8, 0x1, URZ ;  /* 0x0000000108067899 */ /* 0x000fe200080006ff */
[--C-:B---3--:R-:W-:Y:S02]  /*1080*/  SHF.R.U32.HI R24, RZ, 0x2, R22.reuse ;  /* 0x00000002ff187819 */ /* 0x108fe40000011616 */
[----:B------:R-:W-:Y:S02]  /*1090*/  LOP3.LUT R23, R22, 0x3, RZ, 0xc0, !PT ;  /* 0x0000000316177812 */ /* 0x000fe400078ec0ff */
[----:B------:R-:W-:Y:S02]  /*10a0*/  SHF.R.U32.HI R25, RZ, 0x4, R22 ;  /* 0x00000004ff197819 */ /* 0x000fe40000011616 */
[----:B------:R-:W-:Y:S02]  /*10b0*/  LOP3.LUT R24, R24, 0x3, RZ, 0xc0, !PT ;  /* 0x0000000318187812 */ /* 0x000fe400078ec0ff */
[----:B------:R-:W-:-:S02]  /*10c0*/  IADD3 R23, PT, PT, R23, -0x1, RZ ;  /* 0xffffffff17177810 */ /* 0x000fc40007ffe0ff */
[----:B------:R-:W-:Y:S01]  /*10d0*/  LOP3.LUT R25, R25, 0x3, RZ, 0xc0, !PT ;  /* 0x0000000319197812 */ /* 0x000fe200078ec0ff */
[----:B------:R-:W-:Y:S01]  /*10e0*/  VIADD R24, R24, 0xffffffff ;  /* 0xffffffff18187836 */ /* 0x000fe20000000000 */
[----:B------:R-:W-:-:S03]  /*10f0*/  I2FP.F32.S32 R23, R23 ;  /* 0x0000001700177245 */ /* 0x000fc60000201400 */
[----:B------:R-:W-:Y:S01]  /*1100*/  VIADD R25, R25, 0xffffffff ;  /* 0xffffffff19197836 */ /* 0x000fe20000000000 */
[----:B------:R-:W-:Y:S01]  /*1110*/  I2FP.F32.S32 R24, R24 ;  /* 0x0000001800187245 */ /* 0x000fe20000201400 */
[----:B--2---:R-:W-:Y:S01]  /*1120*/  FMUL R23, R8, R23 ;  /* 0x0000001708177220 */ /* 0x004fe20000400000 */
[----:B------:R-:W-:Y:S02]  /*1130*/  LEA.HI R22, R22, 0xffffffff, RZ, 0x1a ;  /* 0xffffffff16167811 */ /* 0x000fe400078fd0ff */
[----:B------:R-:W-:Y:S01]  /*1140*/  I2FP.F32.S32 R25, R25 ;  /* 0x0000001900197245 */ /* 0x000fe20000201400 */
[----:B------:R-:W-:Y:S01]  /*1150*/  FFMA R23, R6, R23, R21 ;  /* 0x0000001706177223 */ /* 0x000fe20000000015 */
[----:B------:R-:W-:Y:S01]  /*1160*/  FMUL R24, R9, R24 ;  /* 0x0000001809187220 */ /* 0x000fe20000400000 */
[----:B------:R-:W-:Y:S02]  /*1170*/  I2FP.F32.S32 R22, R22 ;  /* 0x0000001600167245 */ /* 0x000fe40000201400 */
[----:B------:R-:W-:Y:S01]  /*1180*/  FMUL R26, R10, R25 ;  /* 0x000000190a1a7220 */ /* 0x000fe20000400000 */
[----:B------:R-:W-:-:S02]  /*1190*/  FFMA R23, R6, R24, R23 ;  /* 0x0000001806177223 */ /* 0x000fc40000000017 */
[----:B------:R-:W-:Y:S02]  /*11a0*/  FMUL R22, R11, R22 ;  /* 0x000000160b167220 */ /* 0x000fe40000400000 */
        /* <DEDUP_REMOVED lines=145> */
[----:B------:R-:W-:Y:S01]  /*1ac0*/  FFMA R21, R22, UR17, R21 ;  /* 0x0000001116157c23 */ /* 0x000fe20008000015 */
[----:B------:R-:W-:Y:S06]  /*1ad0*/  BRA.U !UP1, `(.L_x_20) ;  /* 0x0000000109587547 */ /* 0x000fec000b800000 */
[----:B------:R-:W2:Y:S02]  /*1ae0*/  LDG.E.U8.CONSTANT R14, desc[UR14][R14.64+0x7] ;  /* 0x0000070e0e0e7981 */ /* 0x000ea4000c1e9100 */
        /* <DEDUP_REMOVED lines=20> */
[----:B------:R-:W-:-:S07]  /*1c30*/  FFMA R21, R11, UR18, R8 ;  /* 0x000000120b157c23 */ /* 0x000fce0008000008 */
.L_x_20:
[----:B------:R-:W-:Y:S01]  /*1c40*/  IADD3 R14, P0, P1, R20, UR6, R13 ;  /* 0x00000006140e7c10 */ /* 0x000fe2000f91e00d */
[----:B------:R-:W2:Y:S03]  /*1c50*/  LDG.E.128.CONSTANT R8, desc[UR14][R18.64+0x20] ;  /* 0x0000200e12087981 */ /* 0x000ea6000c1e9d00 */
[----:B------:R-:W-:-:S05]  /*1c60*/  IADD3.X R15, PT, PT, RZ, UR5, R12, P0, P1 ;  /* 0x00000005ff0f7c10 */ /* 0x000fca00087e240c */
[----:B------:R-:W3:Y:S01]  /*1c70*/  LDG.E.U8.CONSTANT R22, desc[UR14][R14.64] ;  /* 0x0000000e0e167981 */ /* 0x000ee2000c1e9100 */
[----:B------:R-:W-:Y:S01]  /*1c80*/  UIMAD UR7, UR8, 0x3, URZ ;  /* 0x00000003080778a4 */ /* 0x000fe2000f8e02ff */
[----:B---3--:R-:W-:Y:S02]  /*1c90*/  LOP3.LUT R23, R22, 0x3, RZ, 0xc0, !PT ;  /* 0x0000000316177812 */ /* 0x008fe400078ec0ff */
[--C-:B------:R-:W-:Y:S02]  /*1ca0*/  SHF.R.U32.HI R24, RZ, 0x2, R22.reuse ;  /* 0x00000002ff187819 */ /* 0x100fe40000011616 */
[----:B------:R-:W-:Y:S01]  /*1cb0*/  SHF.R.U32.HI R25, RZ, 0x4, R22 ;  /* 0x00000004ff197819 */ /* 0x000fe20000011616 */
[----:B------:R-:W-:Y:S01]  /*1cc0*/  VIADD R23, R23, 0xffffffff ;  /* 0xffffffff17177836 */ /* 0x000fe20000000000 */
[----:B------:R-:W-:Y:S02]  /*1cd0*/  LOP3.LUT R24, R24, 0x3, RZ, 0xc0, !PT ;  /* 0x0000000318187812 */ /* 0x000fe400078ec0ff */
[----:B------:R-:W-:-:S02]  /*1ce0*/  LOP3.LUT R25, R25, 0x3, RZ, 0xc0, !PT ;  /* 0x0000000319197812 */ /* 0x000fc400078ec0ff */
[----:B------:R-:W-:Y:S01]  /*1cf0*/  I2FP.F32.S32 R23, R23 ;  /* 0x0000001700177245 */ /* 0x000fe20000201400 */
[----:B------:R-:W-:Y:S02]  /*1d00*/  VIADD R24, R24, 0xffffffff ;  /* 0xffffffff18187836 */ /* 0x000fe40000000000 */
[----:B------:R-:W-:Y:S02]  /*1d10*/  VIADD R25, R25, 0xffffffff ;  /* 0xffffffff19197836 */ /* 0x000fe40000000000 */
[----:B--2---:R-:W-:Y:S01]  /*1d20*/  FMUL R23, R8, R23 ;  /* 0x0000001708177220 */ /* 0x004fe20000400000 */
[----:B------:R-:W-:Y:S02]  /*1d30*/  I2FP.F32.S32 R24, R24 ;  /* 0x0000001800187245 */ /* 0x000fe40000201400 */
[----:B------:R-:W-:Y:S01]  /*1d40*/  LEA.HI R22, R22, 0xffffffff, RZ, 0x1a ;  /* 0xffffffff16167811 */ /* 0x000fe200078fd0ff */
[----:B------:R-:W-:Y:S01]  /*1d50*/  FFMA R23, R6, R23, R21 ;  /* 0x0000001706177223 */ /* 0x000fe20000000015 */
[----:B------:R-:W-:Y:S01]  /*1d60*/  I2FP.F32.S32 R25, R25 ;  /* 0x0000001900197245 */ /* 0x000fe20000201400 */
[----:B------:R-:W-:Y:S01]  /*1d70*/  FMUL R24, R9, R24 ;  /* 0x0000001809187220 */ /* 0x000fe20000400000 */
[----:B------:R-:W-:-:S03]  /*1d80*/  I2FP.F32.S32 R22, R22 ;  /* 0x0000001600167245 */ /* 0x000fc60000201400 */
[----:B------:R-:W-:Y:S01]  /*1d90*/  FMUL R26, R10, R25 ;  /* 0x000000190a1a7220 */ /* 0x000fe20000400000 */
        /* <DEDUP_REMOVED lines=171> */
.L_x_21:
[----:B------:R-:W-:Y:S01]  /*2850*/  IADD3 R20, P0, P1, R20, UR7, R13 ;  /* 0x0000000714147c10 */ /* 0x000fe2000f91e00d */
[----:B------:R-:W2:Y:S01]  /*2860*/  LDG.E.128.CONSTANT R8, desc[UR14][R18.64+0x30] ;  /* 0x0000300e12087981 */ /* 0x000ea2000c1e9d00 */
[----:B------:R-:W0:Y:S02]  /*2870*/  LDCU UR4, c[0x0][0x3ac] ;  /* 0x00007580ff0477ac */ /* 0x000e240008000800 */
[----:B------:R-:W-:-:S05]  /*2880*/  IADD3.X R21, PT, PT, RZ, UR5, R12, P0, P1 ;  /* 0x00000005ff157c10 */ /* 0x000fca00087e240c */
[----:B------:R-:W3:Y:S01]  /*2890*/  LDG.E.U8.CONSTANT R14, desc[UR14][R20.64] ;  /* 0x0000000e140e7981 */ /* 0x000ee2000c1e9100 */
[----:B0-----:R-:W-:Y:S01]  /*28a0*/  ULOP3.LUT UR4, UR4, 0x7ffffffc, URZ, 0xc0, !UPT ;  /* 0x7ffffffc04047892 */ /* 0x001fe2000f8ec0ff */
[----:B---3--:R-:W-:Y:S02]  /*28b0*/  LOP3.LUT R15, R14, 0x3, RZ, 0xc0, !PT ;  /* 0x000000030e0f7812 */ /* 0x008fe400078ec0ff */
[--C-:B------:R-:W-:Y:S02]  /*28c0*/  SHF.R.U32.HI R22, RZ, 0x2, R14.reuse ;  /* 0x00000002ff167819 */ /* 0x100fe4000001160e */
[----:B------:R-:W-:Y:S01]  /*28d0*/  SHF.R.U32.HI R24, RZ, 0x4, R14 ;  /* 0x00000004ff187819 */ /* 0x000fe2000001160e */
[----:B------:R-:W-:Y:S01]  /*28e0*/  VIADD R15, R15, 0xffffffff ;  /* 0xffffffff0f0f7836 */ /* 0x000fe20000000000 */
[----:B------:R-:W-:Y:S02]  /*28f0*/  LOP3.LUT R22, R22, 0x3, RZ, 0xc0, !PT ;  /* 0x0000000316167812 */ /* 0x000fe400078ec0ff */
[----:B------:R-:W-:-:S02]  /*2900*/  LOP3.LUT R24, R24, 0x3, RZ, 0xc0, !PT ;  /* 0x0000000318187812 */ /* 0x000fc400078ec0ff */
[----:B------:R-:W-:Y:S02]  /*2910*/  I2FP.F32.S32 R15, R15 ;  /* 0x0000000f000f7245 */ /* 0x000fe40000201400 */
[----:B------:R-:W-:Y:S01]  /*2920*/  IADD3 R22, PT, PT, R22, -0x1, RZ ;  /* 0xffffffff16167810 */ /* 0x000fe20007ffe0ff */
        /* <DEDUP_REMOVED lines=8> */
[----:B------:R-:W-:Y:S01]  /*29b0*/  FFMA R23, R6, R22, R23 ;  /* 0x0000001606177223 */ /* 0x000fe20000000017 */
[----:B------:R-:W-:Y:S01]  /*29c0*/  FMUL R15, R10, R15 ;  /* 0x0000000f0a0f7220 */ /* 0x000fe20000400000 */
        /* <DEDUP_REMOVED lines=116> */
[----:B------:R-:W-:Y:S01]  /*3110*/  FFMA R23, R0, R23, R15 ;  /* 0x0000001700177223 */ /* 0x000fe2000000000f */
[----:B------:R-:W-:Y:S01]  /*3120*/  FMUL R24, R9, R24 ;  /* 0x0000001809187220 */ /* 0x000fe20000400000 */
[----:B------:R-:W-:-:S02]  /*3130*/  FMUL R14, R11, R14 ;  /* 0x0000000e0b0e7220 */ /* 0x000fc40000400000 */
[----:B------:R-:W-:Y:S01]  /*3140*/  FMUL R22, R10, R25 ;  /* 0x000000190a167220 */ /* 0x000fe20000400000 */
[----:B------:R-:W-:-:S04]  /*3150*/  FFMA R23, R0, R24, R23 ;  /* 0x0000001800177223 */ /* 0x000fc80000000017 */
        /* <DEDUP_REMOVED lines=49> */
.L_x_22:
[----:B------:R-:W0:Y:S01]  /*3470*/  LDCU UR5, c[0x0][0x388] ;  /* 0x00007100ff0577ac */ /* 0x000e220008000800 */
[----:B------:R-:W-:Y:S01]  /*3480*/  IADD3 R22, P0, PT, R18, 0x60, RZ ;  /* 0x0000006012167810 */ /* 0x000fe20007f1e0ff */
[----:B------:R-:W-:-:S04]  /*3490*/  USHF.L.U32 UR9, UR8, 0x2, URZ ;  /* 0x0000000208097899 */ /* 0x000fc800080006ff */
[----:B------:R-:W-:Y:S02]  /*34a0*/  IMAD.X R23, RZ, RZ, R19, P0 ;  /* 0x000000ffff177224 */ /* 0x000fe400000e0613 */
[----:B------:R-:W-:Y:S02]  /*34b0*/  IMAD.U32 R9, RZ, RZ, UR9 ;  /* 0x00000009ff097e24 */ /* 0x000fe4000f8e00ff */
[----:B0-----:R-:W-:Y:S01]  /*34c0*/  VIADD R20, R13, UR5 ;  /* 0x000000050d147c36 */ /* 0x001fe20008000000 */
[----:B------:R-:W-:-:S04]  /*34d0*/  UIADD3 UR5, UPT, UPT, -UR4, 0x4, URZ ;  /* 0x0000000404057890 */ /* 0x000fc8000fffe1ff */
[----:B------:R-:W-:Y:S01]  /*34e0*/  UISETP.NE.AND UP1, UPT, UR5, URZ, UPT ;  /* 0x000000ff0500728c */ /* 0x000fe2000bf25270 */
[----:B------:R-:W-:-:S04]  /*34f0*/  IADD3 R20, P1, P2, R9, 0x3, R20 ;  /* 0x0000000309147810 */ /* 0x000fc80007a3e014 */
[----:B------:R-:W-:-:S04]  /*3500*/  IADD3.X R21, PT, PT, RZ, RZ, R17, P1, P2 ;  /* 0x000000ffff157210 */ /* 0x000fc80000fe4411 */
[----:B------:R-:W-:Y:S05]  /*3510*/  BRA.U !UP1, `(.L_x_18) ;  /* 0x0000003109447547 */ /* 0x000fea000b800000 */
[----:B------:R-:W-:Y:S02]  /*3520*/  UIADD3 UR4, UPT, UPT, UR9, UR8, URZ ;  /* 0x0000000809047290 */ /* 0x000fe4000fffe0ff */
[----:B------:R-:W-:Y:S02]  /*3530*/  UIADD3 UR6, UPT, UPT, UR9, UR6, URZ ;  /* 0x0000000609067290 */ /* 0x000fe4000fffe0ff */
[----:B------:R-:W-:Y:S02]  /*3540*/  UIADD3 UR7, UPT, UPT, UR9, UR7, URZ ;  /* 0x0000000709077290 */ /* 0x000fe4000fffe0ff */
[----:B------:R-:W-:Y:S01]  /*3550*/  IMAD.U32 R18, RZ, RZ, UR4 ;  /* 0x00000004ff127e24 */ /* 0x000fe2000f8e00ff */
[----:B------:R-:W0:Y:S01]  /*3560*/  LDCU.64 UR10, c[0x0][0x388] ;  /* 0x00007100ff0a77ac */ /* 0x000e220008000a00 */
[----:B------:R-:W-:Y:S02]  /*3570*/  IMAD.U32 R16, RZ, RZ, UR6 ;  /* 0x00000006ff107e24 */ /* 0x000fe4000f8e00ff */
[----:B------:R-:W-:-:S07]  /*3580*/  MOV R14, UR7 ;  /* 0x00000007000e7c02 */ /* 0x000fce0008000f00 */
.L_x_27:
[----:B------:R-:W2:Y:S04]  /*3590*/  LDG.E.U8.CONSTANT R17, desc[UR14][R20.64+-0x3] ;  /* 0xfffffd0e14117981 */ /* 0x000ea8000c1e9100 */
[----:B------:R-:W3:Y:S01]  /*35a0*/  LDG.E.128.CONSTANT R8, desc[UR14][R22.64+-0x20] ;  /* 0xffffe00e16087981 */ /* 0x000ee2000c1e9d00 */
[----:B--2---:R-:W-:Y:S02]  /*35b0*/  LOP3.LUT R19, R17, 0x3, RZ, 0xc0, !PT ;  /* 0x0000000311137812 */ /* 0x004fe400078ec0ff */
[--C-:B------:R-:W-:Y:S02]  /*35c0*/  SHF.R.U32.HI R24, RZ, 0x2, R17.reuse ;  /* 0x00000002ff187819 */ /* 0x100fe40000011611 */
[----:B------:R-:W-:Y:S01]  /*35d0*/  SHF.R.U32.HI R25, RZ, 0x4, R17 ;  /* 0x00000004ff197819 */ /* 0x000fe20000011611 */
[----:B------:R-:W-:Y:S01]  /*35e0*/  VIADD R19, R19, 0xffffffff ;  /* 0xffffffff13137836 */ /* 0x000fe20000000000 */
[----:B------:R-:W-:-:S02]  /*35f0*/  LOP3.LUT R24, R24, 0x3, RZ, 0xc0, !PT ;  /* 0x0000000318187812 */ /* 0x000fc400078ec0ff */
[----:B------:R-:W-:Y:S02]  /*3600*/  LOP3.LUT R25, R25, 0x3, RZ, 0xc0, !PT ;  /* 0x0000000319197812 */ /* 0x000fe400078ec0ff */
[----:B------:R-:W-:Y:S01]  /*3610*/  I2FP.F32.S32 R19, R19 ;  /* 0x0000001300137245 */ /* 0x000fe20000201400 */
[----:B------:R-:W-:Y:S01]  /*3620*/  VIADD R24, R24, 0xffffffff ;  /* 0xffffffff18187836 */ /* 0x000fe20000000000 */
[----:B------:R-:W-:Y:S01]  /*3630*/  LEA.HI R17, R17, 0xffffffff, RZ, 0x1a ;  /* 0xffffffff11117811 */ /* 0x000fe200078fd0ff */
[----:B------:R-:W-:Y:S02]  /*3640*/  VIADD R25, R25, 0xffffffff ;  /* 0xffffffff19197836 */ /* 0x000fe40000000000 */
[----:B---3--:R-:W-:Y:S01]  /*3650*/  FMUL R19, R8, R19 ;  /* 0x0000001308137220 */ /* 0x008fe20000400000 */
[----:B------:R-:W-:Y:S02]  /*3660*/  I2FP.F32.S32 R24, R24 ;  /* 0x0000001800187245 */ /* 0x000fe40000201400 */
[----:B------:R-:W-:Y:S01]  /*3670*/  I2FP.F32.S32 R25, R25 ;  /* 0x0000001900197245 */ /* 0x000fe20000201400 */
[----:B------:R-:W-:-:S02]  /*3680*/  FFMA R15, R6, R19, R15 ;  /* 0x00000013060f7223 */ /* 0x000fc4000000000f */
[----:B------:R-:W-:Y:S01]  /*3690*/  FMUL R19, R9, R24 ;  /* 0x0000001809137220 */ /* 0x000fe20000400000 */
[----:B------:R-:W-:Y:S01]  /*36a0*/  I2FP.F32.S32 R24, R17 ;  /* 0x0000001100187245 */ /* 0x000fe20000201400 */
[----:B------:R-:W-:Y:S02]  /*36b0*/  FMUL R26, R10, R25 ;  /* 0x000000190a1a7220 */ /* 0x000fe40000400000 */
[C---:B------:R-:W-:Y:S02]  /*36c0*/  FFMA R15, R6.reuse, R19, R15 ;  /* 0x00000013060f7223 */ /* 0x040fe4000000000f */
        /* <DEDUP_REMOVED lines=13> */
[----:B------:R-:W-:Y:S02]  /*37a0*/  IADD3 R25, PT, PT, R25, -0x1, RZ ;  /* 0xffffffff19197810 */ /* 0x000fe40007ffe0ff */
[----:B------:R-:W-:Y:S01]  /*37b0*/  LEA.HI R17, R17, 0xffffffff, RZ, 0x1a ;  /* 0xffffffff11117811 */ /* 0x000fe200078fd0ff */
[----:B------:R-:W-:Y:S01]  /*37c0*/  FMUL R26, R19, R8 ;  /* 0x00000008131a7220 */ /* 0x000fe20000400000 */
[----:B------:R-:W-:Y:S01]  /*37d0*/  VIADD R19, R24, 0xffffffff ;  /* 0xffffffff18137836 */ /* 0x000fe20000000000 */
[----:B------:R-:W-:Y:S02]  /*37e0*/  I2FP.F32.S32 R25, R25 ;  /* 0x0000001900197245 */ /* 0x000fe40000201400 */
[----:B------:R-:W-:Y:S02]  /*37f0*/  FFMA R24, R5, R26, R15 ;  /* 0x0000001a05187223 */ /* 0x000fe4000000000f */
[----:B------:R-:W-:Y:S01]  /*3800*/  I2FP.F32.S32 R26, R19 ;  /* 0x00000013001a7245 */ /* 0x000fe20000201400 */
[----:B------:R-:W-:-:S04]  /*3810*/  FMUL R25, R25, R10 ;  /* 0x0000000a19197220 */ /* 0x000fc80000400000 */
[----:B------:R-:W-:Y:S01]  /*3820*/  FMUL R15, R26, R9 ;  /* 0x000000091a0f7220 */ /* 0x000fe20000400000 */
[----:B------:R-:W-:-:S03]  /*3830*/  I2FP.F32.S32 R26, R17 ;  /* 0x00000011001a7245 */ /* 0x000fc60000201400 */
        /* <DEDUP_REMOVED lines=20> */
[----:B------:R-:W-:Y:S02]  /*3980*/  FFMA R15, R4, R19, R15 ;  /* 0x00000013040f7223 */ /* 0x000fe4000000000f */
[----:B------:R-:W-:Y:S01]  /*3990*/  FMUL R19, R24, R9 ;  /* 0x0000000918137220 */ /* 0x000fe20000400000 */
[----:B------:R-:W-:Y:S01]  /*39a0*/  I2FP.F32.S32 R24, R17 ;  /* 0x0000001100187245 */ /* 0x000fe20000201400 */
[----:B------:R-:W-:-:S02]  /*39b0*/  FMUL R26, R25, R10 ;  /* 0x0000000a191a7220 */ /* 0x000fc40000400000 */
[----:B------:R-:W-:Y:S02]  /*39c0*/  FFMA R15, R4, R19, R15 ;  /* 0x00000013040f7223 */ /* 0x000fe4000000000f */
        /* <DEDUP_REMOVED lines=91> */
[----:B------:R-:W-:Y:S02]  /*3f80*/  FFMA R15, R26, UR17, R15 ;  /* 0x000000111a0f7c23 */ /* 0x000fe4000800000f */
[----:B------:R-:W-:Y:S01]  /*3f90*/  FMUL R26, R24, R9 ;  /* 0x00000009181a7220 */ /* 0x000fe20000400000 */
[----:B------:R-:W-:Y:S01]  /*3fa0*/  I2FP.F32.S32 R24, R17 ;  /* 0x0000001100187245 */ /* 0x000fe20000201400 */
[----:B------:R-:W-:-:S02]  /*3fb0*/  FMUL R28, R25, R10 ;  /* 0x0000000a191c7220 */ /* 0x000fc40000400000 */
[----:B------:R-:W-:Y:S02]  /*3fc0*/  FFMA R15, R26, UR17, R15 ;  /* 0x000000111a0f7c23 */ /* 0x000fe4000800000f */
[----:B------:R-:W-:Y:S02]  /*3fd0*/  FMUL R24, R24, R11 ;  /* 0x0000000b18187220 */ /* 0x000fe40000400000 */
        /* <DEDUP_REMOVED lines=25> */
.L_x_23:
[----:B0-----:R-:W-:Y:S01]  /*4170*/  IADD3 R24, P0, P1, R18, UR10, R13 ;  /* 0x0000000a12187c10 */ /* 0x001fe2000f91e00d */
[----:B------:R-:W2:Y:S03]  /*4180*/  LDG.E.128.CONSTANT R8, desc[UR14][R22.64+-0x10] ;  /* 0xfffff00e16087981 */ /* 0x000ea6000c1e9d00 */
[----:B------:R-:W-:-:S05]  /*4190*/  IADD3.X R25, PT, PT, RZ, UR11, R12, P0, P1 ;  /* 0x0000000bff197c10 */ /* 0x000fca00087e240c */
[----:B------:R-:W3:Y:S02]  /*41a0*/  LDG.E.U8.CONSTANT R17, desc[UR14][R24.64] ;  /* 0x0000000e18117981 */ /* 0x000ee4000c1e9100 */
[----:B---3--:R-:W-:-:S05]  /*41b0*/  LOP3.LUT R19, R17, 0x3, RZ, 0xc0, !PT ;  /* 0x0000000311137812 */ /* 0x008fca00078ec0ff */
[----:B------:R-:W-:-:S05]  /*41c0*/  VIADD R19, R19, 0xffffffff ;  /* 0xffffffff13137836 */ /* 0x000fca0000000000 */
[----:B------:R-:W-:-:S05]  /*41d0*/  I2FP.F32.S32 R19, R19 ;  /* 0x0000001300137245 */ /* 0x000fca0000201400 */
[----:B--2---:R-:W-:-:S04]  /*41e0*/  FMUL R19, R8, R19 ;  /* 0x0000001308137220 */ /* 0x004fc80000400000 */
[----:B------:R-:W-:Y:S01]  /*41f0*/  FFMA R15, R6, R19, R15 ;  /* 0x00000013060f7223 */ /* 0x000fe2000000000f */
[--C-:B------:R-:W-:Y:S02]  /*4200*/  SHF.R.U32.HI R19, RZ, 0x2, R17.reuse ;  /* 0x00000002ff137819 */ /* 0x100fe40000011611 */
[----:B------:R-:W-:Y:S02]  /*4210*/  SHF.R.U32.HI R26, RZ, 0x4, R17 ;  /* 0x00000004ff1a7819 */ /* 0x000fe40000011611 */
[----:B------:R-:W-:Y:S02]  /*4220*/  LOP3.LUT R19, R19, 0x3, RZ, 0xc0, !PT ;  /* 0x0000000313137812 */ /* 0x000fe400078ec0ff */
[----:B------:R-:W-:-:S03]  /*4230*/  LOP3.LUT R27, R26, 0x3, RZ, 0xc0, !PT ;  /* 0x000000031a1b7812 */ /* 0x000fc600078ec0ff */
[----:B------:R-:W-:Y:S02]  /*4240*/  VIADD R19, R19, 0xffffffff ;  /* 0xffffffff13137836 */ /* 0x000fe40000000000 */
[----:B------:R-:W-:-:S03]  /*4250*/  VIADD R27, R27, 0xffffffff ;  /* 0xffffffff1b1b7836 */ /* 0x000fc60000000000 */
[----:B------:R-:W-:Y:S02]  /*4260*/  I2FP.F32.S32 R26, R19 ;  /* 0x00000013001a7245 */ /* 0x000fe40000201400 */
[----:B------:R-:W-:Y:S02]  /*4270*/  LEA.HI R17, R17, 0xffffffff, RZ, 0x1a ;  /* 0xffffffff11117811 */ /* 0x000fe400078fd0ff */
[----:B------:R-:W-:Y:S01]  /*4280*/  I2FP.F32.S32 R27, R27 ;  /* 0x0000001b001b7245 */ /* 0x000fe20000201400 */
[----:B------:R-:W-:-:S04]  /*4290*/  FMUL R26, R9, R26 ;  /* 0x0000001a091a7220 */ /* 0x000fc80000400000 */
[----:B------:R-:W-:Y:S01]  /*42a0*/  FFMA R15, R6, R26, R15 ;  /* 0x0000001a060f7223 */ /* 0x000fe2000000000f */
[----:B------:R-:W-:Y:S01]  /*42b0*/  I2FP.F32.S32 R26, R17 ;  /* 0x00000011001a7245 */ /* 0x000fe20000201400 */
[----:B------:R-:W-:-:S04]  /*42c0*/  FMUL R28, R10, R27 ;  /* 0x0000001b0a1c7220 */ /* 0x000fc80000400000 */
[----:B------:R-:W-:Y:S01]  /*42d0*/  FFMA R15, R6, R28, R15 ;  /* 0x0000001c060f7223 */ /* 0x000fe2000000000f */
[----:B------:R-:W-:-:S04]  /*42e0*/  FMUL R26, R11, R26 ;  /* 0x0000001a0b1a7220 */ /* 0x000fc80000400000 */
[----:B------:R-:W-:Y:S01]  /*42f0*/  FFMA R15, R6, R26, R15 ;  /* 0x0000001a060f7223 */ /* 0x000fe2000000000f */
[----:B------:R-:W-:Y:S06]  /*4300*/  BRA.U !UP0, `(.L_x_24) ;  /* 0x0000000908987547 */ /* 0x000fec000b800000 */
[----:B------:R-:W2:Y:S01]  /*4310*/  LDG.E.U8.CONSTANT R17, desc[UR14][R24.64+0x1] ;  /* 0x0000010e18117981 */ /* 0x000ea2000c1e9100 */
[----:B------:R-:W-:Y:S01]  /*4320*/  UISETP.NE.AND UP1, UPT, UR12, 0x2, UPT ;  /* 0x000000020c00788c */ /* 0x000fe2000bf25270 */
[----:B--2---:R-:W-:Y:S02]  /*4330*/  LOP3.LUT R19, R17, 0x3, RZ, 0xc0, !PT ;  /* 0x0000000311137812 */ /* 0x004fe400078ec0ff */
[----:B------:R-:W-:-:S03]  /*4340*/  SHF.R.U32.HI R26, RZ, 0x2, R17 ;  /* 0x00000002ff1a7819 */ /* 0x000fc60000011611 */
[----:B------:R-:W-:-:S05]  /*4350*/  VIADD R19, R19, 0xffffffff ;  /* 0xffffffff13137836 */ /* 0x000fca0000000000 */
[----:B------:R-:W-:-:S05]  /*4360*/  I2FP.F32.S32 R19, R19 ;  /* 0x0000001300137245 */ /* 0x000fca0000201400 */
[----:B------:R-:W-:Y:S01]  /*4370*/  FMUL R28, R19, R8 ;  /* 0x00000008131c7220 */ /* 0x000fe20000400000 */
[----:B------:R-:W-:-:S03]  /*4380*/  LOP3.LUT R19, R26, 0x3, RZ, 0xc0, !PT ;  /* 0x000000031a137812 */ /* 0x000fc600078ec0ff */
[----:B------:R-:W-:Y:S01]  /*4390*/  FFMA R26, R5, R28, R15 ;  /* 0x0000001c051a7223 */ /* 0x000fe2000000000f */
[----:B------:R-:W-:Y:S01]  /*43a0*/  SHF.R.U32.HI R15, RZ, 0x4, R17 ;  /* 0x00000004ff0f7819 */ /* 0x000fe20000011611 */
[----:B------:R-:W-:Y:S01]  /*43b0*/  VIADD R19, R19, 0xffffffff ;  /* 0xffffffff13137836 */ /* 0x000fe20000000000 */
[----:B------:R-:W-:Y:S02]  /*43c0*/  LEA.HI R17, R17, 0xffffffff, RZ, 0x1a ;  /* 0xffffffff11117811 */ /* 0x000fe400078fd0ff */
[----:B------:R-:W-:Y:S02]  /*43d0*/  LOP3.LUT R15, R15, 0x3, RZ, 0xc0, !PT ;  /* 0x000000030f0f7812 */ /* 0x000fe400078ec0ff */
[----:B------:R-:W-:Y:S02]  /*43e0*/  I2FP.F32.S32 R28, R19 ;  /* 0x00000013001c7245 */ /* 0x000fe40000201400 */
[----:B------:R-:W-:-:S03]  /*43f0*/  IADD3 R15, PT, PT, R15, -0x1, RZ ;  /* 0xffffffff0f0f7810 */ /* 0x000fc60007ffe0ff */
[----:B------:R-:W-:Y:S01]  /*4400*/  FMUL R28, R28, R9 ;  /* 0x000000091c1c7220 */ /* 0x000fe20000400000 */
[----:B------:R-:W-:-:S03]  /*4410*/  I2FP.F32.S32 R15, R15 ;  /* 0x0000000f000f7245 */ /* 0x000fc60000201400 */
        /* <DEDUP_REMOVED lines=11> */
[----:B------:R-:W-:Y:S01]  /*44d0*/  VIADD R19, R19, 0xffffffff ;  /* 0xffffffff13137836 */ /* 0x000fe20000000000 */
[----:B------:R-:W-:-:S04]  /*44e0*/  LOP3.LUT R26, R26, 0x3, RZ, 0xc0, !PT ;  /* 0x000000031a1a7812 */ /* 0x000fc800078ec0ff */
[----:B------:R-:W-:Y:S01]  /*44f0*/  I2FP.F32.S32 R19, R19 ;  /* 0x0000001300137245 */ /* 0x000fe20000201400 */
[----:B------:R-:W-:-:S04]  /*4500*/  VIADD R26, R26, 0xffffffff ;  /* 0xffffffff1a1a7836 */ /* 0x000fc80000000000 */
[----:B------:R-:W-:Y:S01]  /*4510*/  FMUL R19, R19, R8 ;  /* 0x0000000813137220 */ /* 0x000fe20000400000 */
[----:B------:R-:W-:-:S03]  /*4520*/  I2FP.F32.S32 R26, R26 ;  /* 0x0000001a001a7245 */ /* 0x000fc60000201400 */
[----:B------:R-:W-:Y:S01]  /*4530*/  FFMA R15, R4, R19, R15 ;  /* 0x00000013040f7223 */ /* 0x000fe2000000000f */
[----:B------:R-:W-:Y:S01]  /*4540*/  SHF.R.U32.HI R19, RZ, 0x4, R17 ;  /* 0x00000004ff137819 */ /* 0x000fe20000011611 */
[----:B------:R-:W-:Y:S01]  /*4550*/  FMUL R26, R26, R9 ;  /* 0x000000091a1a7220 */ /* 0x000fe20000400000 */
        /* <DEDUP_REMOVED lines=75> */
[----:B------:R-:W-:Y:S02]  /*4a10*/  I2FP.F32.S32 R26, R17 ;  /* 0x00000011001a7245 */ /* 0x000fe40000201400 */
[----:B------:R-:W-:-:S03]  /*4a20*/  IADD3 R19, PT, PT, R19, -0x1, RZ ;  /* 0xffffffff13137810 */ /* 0x000fc60007ffe0ff */
[----:B------:R-:W-:Y:S01]  /*4a30*/  FMUL R26, R26, R11 ;  /* 0x0000000b1a1a7220 */ /* 0x000fe20000400000 */
        /* <DEDUP_REMOVED lines=14> */
[----:B------:R-:W-:Y:S02]  /*4b20*/  SHF.R.U32.HI R19, RZ, 0x4, R17 ;  /* 0x00000004ff137819 */ /* 0x000fe40000011611 */
[----:B------:R-:W-:Y:S01]  /*4b30*/  I2FP.F32.S32 R26, R26 ;  /* 0x0000001a001a7245 */ /* 0x000fe20000201400 */
[----:B------:R-:W-:Y:S01]  /*4b40*/  FFMA R15, R28, UR17, R15 ;  /* 0x000000111c0f7c23 */ /* 0x000fe2000800000f */
[----:B------:R-:W-:Y:S02]  /*4b50*/  LOP3.LUT R19, R19, 0x3, RZ, 0xc0, !PT ;  /* 0x0000000313137812 */ /* 0x000fe400078ec0ff */
[----:B------:R-:W-:Y:S01]  /*4b60*/  LEA.HI R17, R17, 0xffffffff, RZ, 0x1a ;  /* 0xffffffff11117811 */ /* 0x000fe200078fd0ff */
[----:B------:R-:W-:Y:S02]  /*4b70*/  FMUL R26, R26, R9 ;  /* 0x000000091a1a7220 */ /* 0x000fe40000400000 */
[----:B------:R-:W-:-:S02]  /*4b80*/  VIADD R19, R19, 0xffffffff ;  /* 0xffffffff13137836 */ /* 0x000fc40000000000 */
[----:B------:R-:W-:Y:S01]  /*4b90*/  FFMA R15, R26, UR17, R15 ;  /* 0x000000111a0f7c23 */ /* 0x000fe2000800000f */
[----:B------:R-:W-:Y:S02]  /*4ba0*/  I2FP.F32.S32 R26, R17 ;  /* 0x00000011001a7245 */ /* 0x000fe40000201400 */
[----:B------:R-:W-:-:S03]  /*4bb0*/  I2FP.F32.S32 R19, R19 ;  /* 0x0000001300137245 */ /* 0x000fc60000201400 */
[----:B------:R-:W-:Y:S02]  /*4bc0*/  FMUL R26, R26, R11 ;  /* 0x0000000b1a1a7220 */ /* 0x000fe40000400000 */
[----:B------:R-:W-:-:S04]  /*4bd0*/  FMUL R28, R19, R10 ;  /* 0x0000000a131c7220 */ /* 0x000fc80000400000 */
        /* <DEDUP_REMOVED lines=25> */
.L_x_24:
[----:B------:R-:W-:Y:S01]  /*4d70*/  IADD3 R24, P0, P1, R16, UR10, R13 ;  /* 0x0000000a10187c10 */ /* 0x000fe2000f91e00d */
        /* <DEDUP_REMOVED lines=191> */
.L_x_25:
        /* <DEDUP_REMOVED lines=192> */
.L_x_26:
[----:B------:R-:W-:Y:S01]  /*6570*/  UIADD3 UR5, UPT, UPT, UR5, 0x4, URZ ;  /* 0x0000000405057890 */ /* 0x000fe2000fffe0ff */
[----:B------:R-:W-:Y:S01]  /*6580*/  IADD3 R22, P0, PT, R22, 0x40, RZ ;  /* 0x0000004016167810 */ /* 0x000fe20007f1e0ff */
[----:B------:R-:W-:Y:S01]  /*6590*/  VIADD R18, R18, UR9 ;  /* 0x0000000912127c36 */ /* 0x000fe20008000000 */
[----:B------:R-:W-:Y:S01]  /*65a0*/  IADD3 R20, P1, PT, R20, UR9, RZ ;  /* 0x0000000914147c10 */ /* 0x000fe2000ff3e0ff */
[----:B------:R-:W-:Y:S01]  /*65b0*/  UISETP.NE.AND UP1, UPT, UR5, URZ, UPT ;  /* 0x000000ff0500728c */ /* 0x000fe2000bf25270 */
[----:B------:R-:W-:Y:S02]  /*65c0*/  VIADD R16, R16, UR9 ;  /* 0x0000000910107c36 */ /* 0x000fe40008000000 */
[----:B------:R-:W-:Y:S02]  /*65d0*/  IMAD.X R23, RZ, RZ, R23, P0 ;  /* 0x000000ffff177224 */ /* 0x000fe400000e0617 */
[----:B------:R-:W-:Y:S02]  /*65e0*/  IMAD.X R21, RZ, RZ, R21, P1 ;  /* 0x000000ffff157224 */ /* 0x000fe400008e0615 */
[----:B------:R-:W-:-:S02]  /*65f0*/  VIADD R14, R14, UR9 ;  /* 0x000000090e0e7c36 */ /* 0x000fc40008000000 */
[----:B------:R-:W-:Y:S05]  /*6600*/  BRA.U UP1, `(.L_x_27) ;  /* 0xffffffcd01e07547 */ /* 0x000fea000b83ffff */
[----:B------:R-:W0:Y:S02]  /*6610*/  LDCU UR4, c[0x0][0x3ac] ;  /* 0x00007580ff0477ac */ /* 0x000e240008000800 */
[----:B0-----:R-:W-:-:S12]  /*6620*/  ULOP3.LUT UR4, UR4, 0x7ffffffc, URZ, 0xc0, !UPT ;  /* 0x7ffffffc04047892 */ /* 0x001fd8000f8ec0ff */
.L_x_18:
[----:B------:R-:W0:Y:S02]  /*6630*/  LDCU UR5, c[0x0][0x3ac] ;  /* 0x00007580ff0577ac */ /* 0x000e240008000800 */
[----:B0-----:R-:W-:-:S04]  /*6640*/  ULOP3.LUT UR13, UR5, 0x3, URZ, 0xc0, !UPT ;  /* 0x00000003050d7892 */ /* 0x001fc8000f8ec0ff */
[----:B------:R-:W-:-:S09]  /*6650*/  UISETP.NE.AND UP0, UPT, UR13, URZ, UPT ;  /* 0x000000ff0d00728c */ /* 0x000fd2000bf05270 */
[----:B------:R-:W-:Y:S05]  /*6660*/  BRA.U !UP0, `(.L_x_17) ;  /* 0x0000000d08607547 */ /* 0x000fea000b800000 */
[----:B------:R-:W0:Y:S01]  /*6670*/  LDC R8, c[0x0][0x3b0] ;  /* 0x0000ec00ff087b82 */ /* 0x000e220000000800 */
[----:B------:R-:W1:Y:S01]  /*6680*/  LDCU UR5, c[0x0][0x3a4] ;  /* 0x00007480ff0577ac */ /* 0x000e620008000800 */
[----:B------:R-:W2:Y:S01]  /*6690*/  LDCU.128 UR8, c[0x0][0x380] ;  /* 0x00007000ff0877ac */ /* 0x000ea20008000c00 */
[----:B------:R-:W3:Y:S01]  /*66a0*/  LDCU UR20, c[0x0][0x3b0] ;  /* 0x00007600ff1477ac */ /* 0x000ee20008000800 */
[----:B-1----:R-:W-:-:S04]  /*66b0*/  UIMAD UR5, UR19, UR5, URZ ;  /* 0x00000005130572a4 */ /* 0x002fc8000f8e02ff */
[----:B------:R-:W-:Y:S01]  /*66c0*/  UIMAD.WIDE UR6, UR5, 0x4, URZ ;  /* 0x00000004050678a5 */ /* 0x000fe2000f8e02ff */
[----:B0-----:R-:W-:-:S03]  /*66d0*/  IMAD R8, R8, UR4, RZ ;  /* 0x0000000408087c24 */ /* 0x001fc6000f8e02ff */
[----:B------:R-:W-:Y:S02]  /*66e0*/  UIMAD.WIDE.U32 UR6, UR4, 0x10, UR6 ;  /* 0x00000010040678a5 */ /* 0x000fe4000f8e0006 */
[----:B--2---:R-:W-:Y:S01]  /*66f0*/  IADD3 R8, P0, P1, R13, UR10, R8 ;  /* 0x0000000a0d087c10 */ /* 0x004fe2000f91e008 */
[----:B------:R-:W-:Y:S02]  /*6700*/  UIADD3 UR4, UPT, UPT, -UR13, URZ, URZ ;  /* 0x000000ff0d047290 */ /* 0x000fe4000fffe1ff */
[----:B------:R-:W-:Y:S01]  /*6710*/  UIADD3 UR5, UP0, UPT, UR6, UR8, URZ ;  /* 0x0000000806057290 */ /* 0x000fe2000ff1e0ff */
[----:B------:R-:W-:Y:S02]  /*6720*/  IADD3 R8, P2, PT, R8, 0x3, RZ ;  /* 0x0000000308087810 */ /* 0x000fe40007f5e0ff */
[----:B------:R-:W-:Y:S01]  /*6730*/  IADD3.X R12, PT, PT, R12, UR11, RZ, P0, P1 ;  /* 0x0000000b0c0c7c10 */ /* 0x000fe200087e24ff */
[----:B------:R-:W-:-:S03]  /*6740*/  UIADD3.X UR6, UPT, UPT, UR7, UR9, URZ, UP0, !UPT ;  /* 0x0000000907067290 */ /* 0x000fc600087fe4ff */
[----:B---3--:R-:W-:-:S09]  /*6750*/  IADD3.X R13, PT, PT, RZ, R12, RZ, P2, !PT ;  /* 0x0000000cff0d7210 */ /* 0x008fd200017fe4ff */
.L_x_29:
[----:B------:R-:W-:-:S05]  /*6760*/  IMAD.MOV.U32 R12, RZ, RZ, R8 ;  /* 0x000000ffff0c7224 */ /* 0x000fca00078e0008 */
[----:B------:R-:W2:Y:S01]  /*6770*/  LDG.E.U8.CONSTANT R14, desc[UR14][R12.64+-0x3] ;  /* 0xfffffd0e0c0e7981 */ /* 0x000ea2000c1e9100 */
[----:B------:R-:W-:Y:S02]  /*6780*/  IMAD.U32 R8, RZ, RZ, UR5 ;  /* 0x00000005ff087e24 */ /* 0x000fe4000f8e00ff */
[----:B------:R-:W-:-:S06]  /*6790*/  IMAD.U32 R9, RZ, RZ, UR6 ;  /* 0x00000006ff097e24 */ /* 0x000fcc000f8e00ff */
[----:B------:R-:W3:Y:S01]  /*67a0*/  LDG.E.128.CONSTANT R8, desc[UR14][R8.64] ;  /* 0x0000000e08087981 */ /* 0x000ee2000c1e9d00 */
[----:B------:R-:W-:Y:S02]  /*67b0*/  UISETP.NE.AND UP1, UPT, UR16, URZ, UPT ;  /* 0x000000ff1000728c */ /* 0x000fe4000bf25270 */
[----:B------:R-:W-:-:S04]  /*67c0*/  UIADD3 UR4, UPT, UPT, UR4, 0x1, URZ ;  /* 0x0000000104047890 */ /* 0x000fc8000fffe0ff */
[----:B------:R-:W-:Y:S01]  /*67d0*/  UISETP.NE.AND UP0, UPT, UR4, URZ, UPT ;  /* 0x000000ff0400728c */ /* 0x000fe2000bf05270 */
[----:B--2---:R-:W-:Y:S02]  /*67e0*/  LOP3.LUT R16, R14, 0x3, RZ, 0xc0, !PT ;  /* 0x000000030e107812 */ /* 0x004fe400078ec0ff */
[--C-:B------:R-:W-:Y:S02]  /*67f0*/  SHF.R.U32.HI R17, RZ, 0x2, R14.reuse ;  /* 0x00000002ff117819 */ /* 0x100fe4000001160e */
[----:B------:R-:W-:Y:S01]  /*6800*/  SHF.R.U32.HI R19, RZ, 0x4, R14 ;  /* 0x00000004ff137819 */ /* 0x000fe2000001160e */
[----:B------:R-:W-:Y:S01]  /*6810*/  VIADD R16, R16, 0xffffffff ;  /* 0xffffffff10107836 */ /* 0x000fe20000000000 */
[----:B------:R-:W-:Y:S02]  /*6820*/  LOP3.LUT R18, R17, 0x3, RZ, 0xc0, !PT ;  /* 0x0000000311127812 */ /* 0x000fe400078ec0ff */
[----:B------:R-:W-:Y:S02]  /*6830*/  LOP3.LUT R19, R19, 0x3, RZ, 0xc0, !PT ;  /* 0x0000000313137812 */ /* 0x000fe400078ec0ff */
[----:B------:R-:W-:Y:S01]  /*6840*/  I2FP.F32.S32 R17, R16 ;  /* 0x0000001000117245 */ /* 0x000fe20000201400 */
[----:B------:R-:W-:Y:S01]  /*6850*/  VIADD R18, R18, 0xffffffff ;  /* 0xffffffff12127836 */ /* 0x000fe20000000000 */
[----:B------:R-:W-:-:S02]  /*6860*/  IADD3 R19, PT, PT, R19, -0x1, RZ ;  /* 0xffffffff13137810 */ /* 0x000fc40007ffe0ff */
[----:B------:R-:W-:Y:S01]  /*6870*/  LEA.HI R14, R14, 0xffffffff, RZ, 0x1a ;  /* 0xffffffff0e0e7811 */ /* 0x000fe200078fd0ff */
[----:B---3--:R-:W-:Y:S01]  /*6880*/  FMUL R17, R8, R17 ;  /* 0x0000001108117220 */ /* 0x008fe20000400000 */
[----:B------:R-:W-:Y:S02]  /*6890*/  I2FP.F32.S32 R18, R18 ;  /* 0x0000001200127245 */ /* 0x000fe40000201400 */
[----:B------:R-:W-:Y:S01]  /*68a0*/  I2FP.F32.S32 R19, R19 ;  /* 0x0000001300137245 */ /* 0x000fe20000201400 */
[----:B-----5:R-:W-:Y:S01]  /*68b0*/  FFMA R17, R6, R17, R15 ;  /* 0x0000001106117223 */ /* 0x020fe2000000000f */
[----:B------:R-:W-:Y:S01]  /*68c0*/  I2FP.F32.S32 R14, R14 ;  /* 0x0000000e000e7245 */ /* 0x000fe20000201400 */
[----:B------:R-:W-:Y:S02]  /*68d0*/  FMUL R18, R9, R18 ;  /* 0x0000001209127220 */ /* 0x000fe40000400000 */
        /* <DEDUP_REMOVED lines=172> */
.L_x_28:
[----:B------:R-:W-:Y:S01]  /*73a0*/  IADD3 R8, P0, PT, R12, UR20, RZ ;  /* 0x000000140c087c10 */ /* 0x000fe2000ff1e0ff */
[----:B------:R-:W-:-:S04]  /*73b0*/  UIADD3 UR5, UP1, UPT, UR5, 0x10, URZ ;  /* 0x0000001005057890 */ /* 0x000fc8000ff3e0ff */
[----:B------:R-:W-:Y:S01]  /*73c0*/  IMAD.X R13, RZ, RZ, R13, P0 ;  /* 0x000000ffff0d7224 */ /* 0x000fe200000e060d */
[----:B------:R-:W-:Y:S01]  /*73d0*/  UIADD3.X UR6, UPT, UPT, URZ, UR6, URZ, UP1, !UPT ;  /* 0x00000006ff067290 */ /* 0x000fe20008ffe4ff */
[----:B------:R-:W-:Y:S11]  /*73e0*/  BRA.U UP0, `(.L_x_29) ;  /* 0xfffffff100dc7547 */ /* 0x000ff6000b83ffff */
.L_x_17:
[----:B-----5:R-:W0:Y:S08]  /*73f0*/  LDC R0, c[0x0][0x3a8] ;  /* 0x0000ea00ff007b82 */ /* 0x020e300000000800 */
[----:B------:R-:W1:Y:S01]  /*7400*/  LDC.64 R2, c[0x0][0x398] ;  /* 0x0000e600ff027b82 */ /* 0x000e620000000a00 */
[----:B0-----:R-:W-:-:S04]  /*7410*/  IMAD R7, R0, UR19, R7 ;  /* 0x0000001300077c24 */ /* 0x001fc8000f8e0207 */
[----:B-1----:R-:W-:-:S05]  /*7420*/  IMAD.WIDE R2, R7, 0x4, R2 ;  /* 0x0000000407027825 */ /* 0x002fca00078e0202 */
[----:B------:R-:W-:Y:S01]  /*7430*/  STG.E desc[UR14][R2.64], R15 ;  /* 0x0000000f02007986 */ /* 0x000fe2000c10190e */
[----:B------:R-:W-:Y:S05]  /*7440*/  EXIT ;  /* 0x000000000000794d */ /* 0x000fea0003800000 */
.L_x_30:
        /* <DEDUP_REMOVED lines=11> */
.L_x_70:


//--------------------- .text.gemm_4bit_vectorized_kernel_f32 --------------------------
	.section	.text.gemm_4bit_vectorized_kernel_f32,"ax",@progbits
	.align	128
        .global         gemm_4bit_vectorized_kernel_f32
        .type           gemm_4bit_vectorized_kernel_f32,@function
        .size           gemm_4bit_vectorized_kernel_f32,(.L_x_71 - gemm_4bit_vectorized_kernel_f32)
        .other          gemm_4bit_vectorized_kernel_f32,@"STO_CUDA_ENTRY STV_DEFAULT"
gemm_4bit_vectorized_kernel_f32:
.text.gemm_4bit_vectorized_kernel_f32:
        /* <DEDUP_REMOVED lines=12> */
[----:B------:R-:W1:Y:S01]  /*00c0*/  LDC.64 R18, c[0x0][0x390] ;  /* 0x0000e400ff127b82 */ /* 0x000e620000000a00 */
[----:B------:R-:W-:Y:S01]  /*00d0*/  IMAD.MOV.U32 R17, RZ, RZ, RZ ;  /* 0x000000ffff117224 */ /* 0x000fe200078e00ff */
[----:B------:R-:W2:Y:S01]  /*00e0*/  LDCU UR10, c[0x0][0x3a4] ;  /* 0x00007480ff0a77ac */ /* 0x000ea20008000800 */
[----:B------:R-:W3:Y:S01]  /*00f0*/  LDCU.64 UR14, c[0x0][0x388] ;  /* 0x00007100ff0e77ac */ /* 0x000ee20008000a00 */
[----:B------:R-:W4:Y:S01]  /*0100*/  LDCU.64 UR6, c[0x0][0x380] ;  /* 0x00007000ff0677ac */ /* 0x000f220008000a00 */
[----:B------:R-:W1:Y:S01]  /*0110*/  LDCU.64 UR12, c[0x0][0x358] ;  /* 0x00006b00ff0c77ac */ /* 0x000e620008000a00 */
[----:B0-----:R-:W-:-:S04]  /*0120*/  IABS R0, UR8 ;  /* 0x0000000800007c13 */ /* 0x001fc80008000000 */
[----:B------:R-:W0:Y:S01]  /*0130*/  I2F.RP R4, R0 ;  /* 0x0000000000047306 */ /* 0x000e220000209400 */
[----:B--2---:R-:W-:Y:S02]  /*0140*/  UIADD3 UR4, UPT, UPT, UR10, UR8, URZ ;  /* 0x000000080a047290 */ /* 0x004fe4000fffe0ff */
[----:B------:R-:W-:Y:S02]  /*0150*/  UISETP.GE.AND UP0, UPT, UR10, 0x8, UPT ;  /* 0x000000080a00788c */ /* 0x000fe4000bf06270 */
[----:B------:R-:W-:Y:S02]  /*0160*/  UIADD3 UR4, UPT, UPT, UR4, -0x1, URZ ;  /* 0xffffffff04047890 */ /* 0x000fe4000fffe0ff */
[----:B------:R-:W-:Y:S02]  /*0170*/  USHF.R.S32.HI UR9, URZ, 0x1f, UR10 ;  /* 0x0000001fff097899 */ /* 0x000fe4000801140a */
[----:B------:R-:W-:Y:S02]  /*0180*/  UIMAD UR5, UR17, UR10, URZ ;  /* 0x0000000a110572a4 */ /* 0x000fe4000f8e02ff */
[----:B------:R-:W-:Y:S01]  /*0190*/  IMAD.U32 R6, RZ, RZ, UR4 ;  /* 0x00000004ff067e24 */ /* 0x000fe2000f8e00ff */
[----:B------:R-:W-:-:S02]  /*01a0*/  ULOP3.LUT UR4, UR4, UR8, URZ, 0x3c, !UPT ;  /* 0x0000000804047292 */ /* 0x000fc4000f8e3cff */
[----:B------:R-:W-:Y:S01]  /*01b0*/  ULEA.HI UR9, UR9, UR10, URZ, 0x3 ;  /* 0x0000000a09097291 */ /* 0x000fe2000f8f18ff */
[----:B0-----:R-:W0:Y:S01]  /*01c0*/  MUFU.RCP R4, R4 ;  /* 0x0000000400047308 */ /* 0x001e220000001000 */
[----:B------:R-:W-:Y:S01]  /*01d0*/  IABS R9, R6 ;  /* 0x0000000600097213 */ /* 0x000fe20000000000 */
[----:B------:R-:W-:Y:S01]  /*01e0*/  IMAD.MOV.U32 R6, RZ, RZ, R0 ;  /* 0x000000ffff067224 */ /* 0x000fe200078e0000 */
[----:B------:R-:W-:Y:S01]  /*01f0*/  ISETP.LE.AND P2, PT, RZ, UR4, PT ;  /* 0x00000004ff007c0c */ /* 0x000fe2000bf43270 */
[----:B------:R-:W-:Y:S02]  /*0200*/  ULEA.HI UR4, UR10, UR10, URZ, 0x1 ;  /* 0x0000000a0a047291 */ /* 0x000fe4000f8f08ff */
[----:B----4-:R-:W-:Y:S02]  /*0210*/  UIMAD.WIDE UR6, UR5, 0x4, UR6 ;  /* 0x00000004050678a5 */ /* 0x010fe4000f8e0206 */
[----:B------:R-:W-:Y:S02]  /*0220*/  USHF.R.S32.HI UR4, URZ, 0x1, UR4 ;  /* 0x00000001ff047899 */ /* 0x000fe40008011404 */
[----:B------:R-:W-:-:S04]  /*0230*/  USHF.R.S32.HI UR9, URZ, 0x3, UR9 ;  /* 0x00000003ff097899 */ /* 0x000fc80008011409 */
[----:B------:R-:W-:Y:S02]  /*0240*/  IMAD R8, R7, UR4, RZ ;  /* 0x0000000407087c24 */ /* 0x000fe4000f8e02ff */
[----:B0-----:R-:W-:-:S04]  /*0250*/  VIADD R2, R4, 0xffffffe ;  /* 0x0ffffffe04027836 */ /* 0x001fc80000000000 */
[----:B------:R0:W2:Y:S02]  /*0260*/  F2I.FTZ.U32.TRUNC.NTZ R3, R2 ;  /* 0x0000000200037305 */ /* 0x0000a4000021f000 */
[----:B0-----:R-:W-:Y:S02]  /*0270*/  HFMA2 R2, -RZ, RZ, 0, 0 ;  /* 0x00000000ff027431 */ /* 0x001fe400000001ff */
[----:B--2---:R-:W-:-:S04]  /*0280*/  IMAD R5, R3, R0, RZ ;  /* 0x0000000003057224 */ /* 0x004fc800078e02ff */
[----:B------:R-:W-:-:S04]  /*0290*/  IMAD.MOV R5, RZ, RZ, -R5 ;  /* 0x000000ffff057224 */ /* 0x000fc800078e0a05 */
[----:B------:R-:W-:-:S06]  /*02a0*/  IMAD.HI.U32 R5, R3, R5, R2 ;  /* 0x0000000503057227 */ /* 0x000fcc00078e0002 */
[----:B------:R-:W-:-:S04]  /*02b0*/  IMAD.HI.U32 R3, R5, R9, RZ ;  /* 0x0000000905037227 */ /* 0x000fc800078e00ff */
[----:B------:R-:W-:-:S04]  /*02c0*/  IMAD.MOV R2, RZ, RZ, -R3 ;  /* 0x000000ffff027224 */ /* 0x000fc800078e0a03 */
[----:B------:R-:W-:Y:S01]  /*02d0*/  IMAD R9, R0, R2, R9 ;  /* 0x0000000200097224 */ /* 0x000fe200078e0209 */
[----:B------:R-:W-:-:S04]  /*02e0*/  LOP3.LUT R2, RZ, UR8, RZ, 0x33, !PT ;  /* 0x00000008ff027c12 */ /* 0x000fc8000f8e33ff */
[----:B------:R-:W-:-:S13]  /*02f0*/  ISETP.GT.U32.AND P1, PT, R6, R9, PT ;  /* 0x000000090600720c */ /* 0x000fda0003f24070 */
[----:B------:R-:W-:Y:S01]  /*0300*/  @!P1 IMAD.IADD R9, R9, 0x1, -R0 ;  /* 0x0000000109099824 */ /* 0x000fe200078e0a00 */
[----:B------:R-:W-:-:S04]  /*0310*/  @!P1 IADD3 R3, PT, PT, R3, 0x1, RZ ;  /* 0x0000000103039810 */ /* 0x000fc80007ffe0ff */
[----:B------:R-:W-:-:S13]  /*0320*/  ISETP.GE.U32.AND P0, PT, R9, R6, PT ;  /* 0x000000060900720c */ /* 0x000fda0003f06070 */
[----:B------:R-:W-:Y:S01]  /*0330*/  @P0 VIADD R3, R3, 0x1 ;  /* 0x0000000103030836 */ /* 0x000fe20000000000 */
[----:B------:R-:W-:-:S03]  /*0340*/  ISETP.NE.AND P0, PT, RZ, UR8, PT ;  /* 0x00000008ff007c0c */ /* 0x000fc6000bf05270 */
[----:B------:R-:W-:-:S05]  /*0350*/  @!P2 IMAD.MOV R3, RZ, RZ, -R3 ;  /* 0x000000ffff03a224 */ /* 0x000fca00078e0a03 */
[----:B------:R-:W-:Y:S02]  /*0360*/  SEL R4, R2, R3, !P0 ;  /* 0x0000000302047207 */ /* 0x000fe40004000000 */
[----:B---3--:R-:W-:-:S03]  /*0370*/  IADD3 R3, P1, PT, R8, UR14, RZ ;  /* 0x0000000e08037c10 */ /* 0x008fc6000ff3e0ff */
[----:B------:R-:W-:Y:S01]  /*0380*/  IMAD R9, R7, R4, RZ ;  /* 0x0000000407097224 */ /* 0x000fe200078e02ff */
[----:B------:R-:W-:-:S03]  /*0390*/  LEA.HI.X.SX32 R4, R8, UR15, 0x1, P1 ;  /* 0x0000000f08047c11 */ /* 0x000fc600088f0eff */
[----:B-1----:R-:W-:Y:S01]  /*03a0*/  IMAD.WIDE R18, R9, 0x4, R18 ;  /* 0x0000000409127825 */ /* 0x002fe200078e0212 */
[----:B------:R-:W-:Y:S06]  /*03b0*/  BRA.U !UP0, `(.L_x_31) ;  /* 0x0000001d08547547 */ /* 0x000fec000b800000 */
[----:B------:R-:W-:Y:S01]  /*03c0*/  UIADD3 UR4, UPT, UPT, UR9, -0x1, URZ ;  /* 0xffffffff09047890 */ /* 0x000fe2000fffe0ff */
[----:B------:R-:W-:-:S03]  /*03d0*/  MOV R17, RZ ;  /* 0x000000ff00117202 */ /* 0x000fc60000000f00 */
[----:B------:R-:W-:-:S03]  /*03e0*/  UISETP.GE.U32.AND UP0, UPT, UR4, 0x3, UPT ;  /* 0x000000030400788c */ /* 0x000fc6000bf06070 */
[----:B------:R-:W-:-:S06]  /*03f0*/  UMOV UR4, URZ ;  /* 0x000000ff00047c82 */ /* 0x000fcc0008000000 */
[----:B------:R-:W-:Y:S05]  /*0400*/  BRA.U !UP0, `(.L_x_32) ;  /* 0x00000015089c7547 */ /* 0x000fea000b800000 */
[----:B------:R-:W-:Y:S01]  /*0410*/  ULOP3.LUT UR4, UR9, 0xffffffc, URZ, 0xc0, !UPT ;  /* 0x0ffffffc09047892 */ /* 0x000fe2000f8ec0ff */
[----:B------:R-:W-:Y:S01]  /*0420*/  IMAD.MOV.U32 R17, RZ, RZ, RZ ;  /* 0x000000ffff117224 */ /* 0x000fe200078e00ff */
[----:B------:R-:W0:Y:S01]  /*0430*/  LDCU UR8, c[0x0][0x3ac] ;  /* 0x00007580ff0877ac */ /* 0x000e220008000800 */
[----:B------:R-:W-:Y:S01]  /*0440*/  IMAD.MOV.U32 R16, RZ, RZ, 0x10 ;  /* 0x00000010ff107424 */ /* 0x000fe200078e00ff */
[----:B------:R-:W-:Y:S01]  /*0450*/  UIADD3 UR10, UPT, UPT, -UR4, URZ, URZ ;  /* 0x000000ff040a7290 */ /* 0x000fe2000fffe1ff */
[----:B------:R-:W-:Y:S02]  /*0460*/  UMOV UR5, URZ ;  /* 0x000000ff00057c82 */ /* 0x000fe40008000000 */
[----:B------:R-:W-:-:S09]  /*0470*/  UMOV UR4, URZ ;  /* 0x000000ff00047c82 */ /* 0x000fd20008000000 */
.L_x_33:
[----:B------:R-:W-:Y:S01]  /*0480*/  VIADD R2, R16, 0xfffffff0 ;  /* 0xfffffff010027836 */ /* 0x000fe20000000000 */
[----:B0-----:R-:W-:-:S04]  /*0490*/  IABS R0, UR8 ;  /* 0x0000000800007c13 */ /* 0x001fc80008000000 */
[----:B------:R-:W-:Y:S02]  /*04a0*/  IABS R9, R2 ;  /* 0x0000000200097213 */ /* 0x000fe40000000000 */
[----:B------:R-:W-:-:S03]  /*04b0*/  LOP3.LUT R2, R2, UR8, RZ, 0x3c, !PT ;  /* 0x0000000802027c12 */ /* 0x000fc6000f8e3cff */
[----:B------:R-:W-:Y:S01]  /*04c0*/  IMAD.HI.U32 R5, R5, R9, RZ ;  /* 0x0000000905057227 */ /* 0x000fe200078e00ff */
[----:B------:R-:W-:Y:S02]  /*04d0*/  ISETP.GE.AND P2, PT, R2, RZ, PT ;  /* 0x000000ff0200720c */ /* 0x000fe40003f46270 */
[----:B------:R-:W-:Y:S02]  /*04e0*/  LOP3.LUT R2, RZ, UR8, RZ, 0x33, !PT ;  /* 0x00000008ff027c12 */ /* 0x000fe4000f8e33ff */
[----:B------:R-:W-:-:S05]  /*04f0*/  IADD3 R8, PT, PT, -R5, RZ, RZ ;  /* 0x000000ff05087210 */ /* 0x000fca0007ffe1ff */
[----:B------:R-:W-:-:S05]  /*0500*/  IMAD R9, R0, R8, R9 ;  /* 0x0000000800097224 */ /* 0x000fca00078e0209 */
[----:B------:R-:W-:-:S13]  /*0510*/  ISETP.GT.U32.AND P1, PT, R6, R9, PT ;  /* 0x000000090600720c */ /* 0x000fda0003f24070 */
[----:B------:R-:W-:Y:S02]  /*0520*/  @!P1 IMAD.IADD R9, R9, 0x1, -R0 ;  /* 0x0000000109099824 */ /* 0x000fe400078e0a00 */
[----:B------:R-:W-:Y:S01]  /*0530*/  @!P1 VIADD R5, R5, 0x1 ;  /* 0x0000000105059836 */ /* 0x000fe20000000000 */
[----:B------:R-:W-:Y:S02]  /*0540*/  IADD3 R20, P1, PT, R3, UR5, RZ ;  /* 0x0000000503147c10 */ /* 0x000fe4000ff3e0ff */
[----:B------:R-:W-:Y:S02]  /*0550*/  ISETP.GE.U32.AND P0, PT, R9, R6, PT ;  /* 0x000000060900720c */ /* 0x000fe40003f06070 */
[----:B------:R-:W-:-:S05]  /*0560*/  IADD3.X R21, PT, PT, RZ, R4, RZ, P1, !PT ;  /* 0x00000004ff157210 */ /* 0x000fca0000ffe4ff */
[----:B------:R-:W2:Y:S04]  /*0570*/  LDG.E.U8.CONSTANT R14, desc[UR12][R20.64] ;  /* 0x0000000c140e7981 */ /* 0x000ea8000c1e9100 */
[----:B------:R-:W3:Y:S02]  /*0580*/  LDG.E.U8.CONSTANT R15, desc[UR12][R20.64+0x1] ;  /* 0x0000010c140f7981 */ /* 0x000ee4000c1e9100 */
[----:B------:R-:W-:Y:S01]  /*0590*/  @P0 VIADD R5, R5, 0x1 ;  /* 0x0000000105050836 */ /* 0x000fe20000000000 */
[----:B------:R-:W-:-:S03]  /*05a0*/  ISETP.NE.AND P0, PT, RZ, UR8, PT ;  /* 0x00000008ff007c0c */ /* 0x000fc6000bf05270 */
[----:B------:R-:W-:-:S05]  /*05b0*/  @!P2 IMAD.MOV R5, RZ, RZ, -R5 ;  /* 0x000000ffff05a224 */ /* 0x000fca00078e0a05 */
[----:B------:R-:W-:-:S05]  /*05c0*/  SEL R23, R2, R5, !P0 ;  /* 0x0000000502177207 */ /* 0x000fca0004000000 */
[----:B------:R-:W-:-:S05]  /*05d0*/  IMAD.WIDE R26, R23, 0x4, R18 ;  /* 0x00000004171a7825 */ /* 0x000fca00078e0212 */
[----:B------:R0:W4:Y:S01]  /*05e0*/  LDG.E.CONSTANT R22, desc[UR12][R26.64] ;  /* 0x0000000c1a167981 */ /* 0x000122000c1e9900 */
[----:B------:R-:W1:Y:S01]  /*05f0*/  I2F.RP R6, R0 ;  /* 0x0000000000067306 */ /* 0x000e620000209400 */
[----:B------:R-:W-:-:S07]  /*0600*/  UIMAD.WIDE.U32 UR14, UR4, 0x10, UR6 ;  /* 0x00000010040e78a5 */ /* 0x000fce000f8e0006 */
[----:B-1----:R-:W1:Y:S01]  /*0610*/  MUFU.RCP R6, R6 ;  /* 0x0000000600067308 */ /* 0x002e620000001000 */
[----:B------:R-:W-:Y:S02]  /*0620*/  IMAD.U32 R8, RZ, RZ, UR14 ;  /* 0x0000000eff087e24 */ /* 0x000fe4000f8e00ff */
[----:B------:R-:W-:-:S06]  /*0630*/  IMAD.U32 R9, RZ, RZ, UR15 ;  /* 0x0000000fff097e24 */ /* 0x000fcc000f8e00ff */
[----:B------:R-:W5:Y:S01]  /*0640*/  LDG.E.128.CONSTANT R8, desc[UR12][R8.64] ;  /* 0x0000000c08087981 */ /* 0x000f62000c1e9d00 */
[----:B-1----:R-:W-:-:S04]  /*0650*/  IADD3 R25, PT, PT, R6, 0xffffffe, RZ ;  /* 0x0ffffffe06197810 */ /* 0x002fc80007ffe0ff */
[----:B------:R-:W1:Y:S01]  /*0660*/  F2I.FTZ.U32.TRUNC.NTZ R13, R25 ;  /* 0x00000019000d7305 */ /* 0x000e62000021f000 */
[----:B------:R-:W-:Y:S02]  /*0670*/  VIADD R24, R16, 0xfffffff4 ;  /* 0xfffffff410187836 */ /* 0x000fe40000000000 */
[----:B------:R-:W-:-:S03]  /*0680*/  IMAD.MOV.U32 R12, RZ, RZ, RZ ;  /* 0x000000ffff0c7224 */ /* 0x000fc600078e00ff */
[----:B0-----:R-:W-:Y:S01]  /*0690*/  IABS R26, R24 ;  /* 0x00000018001a7213 */ /* 0x001fe20000000000 */
[----:B-1----:R-:W-:-:S04]  /*06a0*/  IMAD.MOV R5, RZ, RZ, -R13 ;  /* 0x000000ffff057224 */ /* 0x002fc800078e0a0d */
[----:B------:R-:W-:-:S04]  /*06b0*/  IMAD R5, R5, R0, RZ ;  /* 0x0000000005057224 */ /* 0x000fc800078e02ff */
[----:B------:R-:W-:Y:S01]  /*06c0*/  IMAD.HI.U32 R5, R13, R5, R12 ;  /* 0x000000050d057227 */ /* 0x000fe200078e000c */
[----:B------:R-:W-:-:S05]  /*06d0*/  MOV R13, R26 ;  /* 0x0000001a000d7202 */ /* 0x000fca0000000f00 */
[----:B------:R-:W-:-:S04]  /*06e0*/  IMAD.HI.U32 R12, R5, R13, RZ ;  /* 0x0000000d050c7227 */ /* 0x000fc800078e00ff */
[----:B------:R-:W-:-:S04]  /*06f0*/  IMAD.MOV R6, RZ, RZ, -R12 ;  /* 0x000000ffff067224 */ /* 0x000fc800078e0a0c */
[----:B------:R-:W-:Y:S02]  /*0700*/  IMAD R13, R0, R6, R13 ;  /* 0x00000006000d7224 */ /* 0x000fe400078e020d */
[----:B------:R-:W-:-:S05]  /*0710*/  IMAD.MOV.U32 R6, RZ, RZ, R0 ;  /* 0x000000ffff067224 */ /* 0x000fca00078e0000 */
[----:B------:R-:W-:Y:S02]  /*0720*/  ISETP.GT.U32.AND P2, PT, R6, R13, PT ;  /* 0x0000000d0600720c */ /* 0x000fe40003f44070 */
[----:B------:R-:W-:-:S11]  /*0730*/  LOP3.LUT R24, R24, UR8, RZ, 0x3c, !PT ;  /* 0x0000000818187c12 */ /* 0x000fd6000f8e3cff */
[----:B------:R-:W-:Y:S01]  /*0740*/  @!P2 IMAD.IADD R13, R13, 0x1, -R0 ;  /* 0x000000010d0da824 */ /* 0x000fe200078e0a00 */
[----:B------:R-:W-:Y:S02]  /*0750*/  ISETP.GE.AND P3, PT, R24, RZ, PT ;  /* 0x000000ff1800720c */ /* 0x000fe40003f66270 */
[----:B------:R-:W-:Y:S01]  /*0760*/  @!P2 IADD3 R12, PT, PT, R12, 0x1, RZ ;  /* 0x000000010c0ca810 */ /* 0x000fe20007ffe0ff */
[----:B------:R-:W5:Y:S01]  /*0770*/  LDG.E.U8.CONSTANT R24, desc[UR12][R20.64+0x2] ;  /* 0x0000020c14187981 */ /* 0x000f62000c1e9100 */
[----:B------:R-:W-:-:S13]  /*0780*/  ISETP.GE.U32.AND P1, PT, R13, R6, PT ;  /* 0x000000060d00720c */ /* 0x000fda0003f26070 */
[----:B------:R-:W-:-:S04]  /*0790*/  @P1 VIADD R12, R12, 0x1 ;  /* 0x000000010c0c1836 */ /* 0x000fc80000000000 */
[----:B------:R-:W-:-:S05]  /*07a0*/  @!P3 IMAD.MOV R12, RZ, RZ, -R12 ;  /* 0x000000ffff0cb224 */ /* 0x000fca00078e0a0c */
[----:B------:R-:W-:-:S04]  /*07b0*/  SEL R13, R2, R12, !P0 ;  /* 0x0000000c020d7207 */ /* 0x000fc80004000000 */
[----:B------:R-:W-:Y:S02]  /*07c0*/  ISETP.NE.AND P1, PT, R13, R23, PT ;  /* 0x000000170d00720c */ /* 0x000fe40003f25270 */
[----:B--2---:R-:W-:Y:S02]  /*07d0*/  LOP3.LUT R12, R14, 0xf, RZ, 0xc0, !PT ;  /* 0x0000000f0e0c7812 */ /* 0x004fe400078ec0ff */
[----:B---3--:R-:W-:-:S03]  /*07e0*/  LOP3.LUT R23, R15, 0xf, RZ, 0xc0, !PT ;  /* 0x0000000f0f177812 */ /* 0x008fc600078ec0ff */
[----:B------:R-:W-:Y:S01]  /*07f0*/  VIADD R12, R12, 0xfffffff8 ;  /* 0xfffffff80c0c7836 */ /* 0x000fe20000000000 */
[----:B------:R-:W-:Y:S02]  /*0800*/  LEA.HI R14, R14, 0xfffffff8, RZ, 0x1c ;  /* 0xfffffff80e0e7811 */ /* 0x000fe400078fe0ff */
[----:B------:R-:W-:Y:S02]  /*0810*/  LEA.HI R26, R15, 0xfffffff8, RZ, 0x1c ;  /* 0xfffffff80f1a7811 */ /* 0x000fe400078fe0ff */
[----:B------:R-:W-:Y:S02]  /*0820*/  IADD3 R15, PT, PT, R23, -0x8, RZ ;  /* 0xfffffff8170f7810 */ /* 0x000fe40007ffe0ff */
[----:B------:R-:W-:Y:S02]  /*0830*/  I2FP.F32.S32 R25, R14 ;  /* 0x0000000e00197245 */ /* 0x000fe40000201400 */
[----:B------:R-:W-:Y:S02]  /*0840*/  I2FP.F32.S32 R23, R12 ;  /* 0x0000000c00177245 */ /* 0x000fe40000201400 */
[----:B------:R-:W-:-:S02]  /*0850*/  I2FP.F32.S32 R29, R26 ;  /* 0x0000001a001d7245 */ /* 0x000fc40000201400 */
[----:B------:R-:W-:Y:S01]  /*0860*/  I2FP.F32.S32 R27, R15 ;  /* 0x0000000f001b7245 */ /* 0x000fe20000201400 */
[----:B------:R-:W-:-:S04]  /*0870*/  @P1 IMAD.WIDE R14, R13, 0x4, R18 ;  /* 0x000000040d0e1825 */ /* 0x000fc800078e0212 */
[----:B------:R-:W-:Y:S02]  /*0880*/  IMAD.U32 R12, RZ, RZ, UR14 ;  /* 0x0000000eff0c7e24 */ /* 0x000fe4000f8e00ff */
[C---:B----4-:R-:W-:Y:S01]  /*0890*/  FMUL R26, R22.reuse, R25 ;  /* 0x00000019161a7220 */ /* 0x050fe20000400000 */
[----:B------:R-:W-:Y:S02]  /*08a0*/  IMAD.U32 R13, RZ, RZ, UR15 ;  /* 0x0000000fff0d7e24 */ /* 0x000fe4000f8e00ff */
[C---:B------:R-:W-:Y:S01]  /*08b0*/  FMUL R23, R22.reuse, R23 ;  /* 0x0000001716177220 */ /* 0x040fe20000400000 */
[C---:B------:R-:W-:Y:S01]  /*08c0*/  FMUL R28, R22.reuse, R29 ;  /* 0x0000001d161c7220 */ /* 0x040fe20000400000 */
[----:B------:R-:W-:Y:S02]  /*08d0*/  FMUL R25, R22, R27 ;  /* 0x0000001b16197220 */ /* 0x000fe40000400000 */
[----:B------:R-:W2:Y:S04]  /*08e0*/  @P1 LDG.E.CONSTANT R22, desc[UR12][R14.64] ;  /* 0x0000000c0e161981 */ /* 0x000ea8000c1e9900 */
[----:B------:R-:W3:Y:S01]  /*08f0*/  LDG.E.128.CONSTANT R12, desc[UR12][R12.64+0x10] ;  /* 0x0000100c0c0c7981 */ /* 0x000ee2000c1e9d00 */
[----:B-----5:R-:W-:-:S03]  /*0900*/  FFMA R8, R8, R23, R17 ;  /* 0x0000001708087223 */ /* 0x020fc60000000011 */
[----:B------:R-:W4:Y:S01]  /*0910*/  LDG.E.U8.CONSTANT R23, desc[UR12][R20.64+0x3] ;  /* 0x0000030c14177981 */ /* 0x000f22000c1e9100 */
[----:B------:R-:W-:Y:S01]  /*0920*/  FFMA R9, R9, R26, R8 ;  /* 0x0000001a09097223 */ /* 0x000fe20000000008 */
[----:B------:R-:W-:-:S05]  /*0930*/  VIADD R8, R16, 0xfffffff8 ;  /* 0xfffffff810087836 */ /* 0x000fca0000000000 */
[----:B------:R-:W-:Y:S01]  /*0940*/  IABS R17, R8 ;  /* 0x0000000800117213 */ /* 0x000fe20000000000 */
[----:B------:R-:W-:-:S04]  /*0950*/  FFMA R10, R10, R25, R9 ;  /* 0x000000190a0a7223 */ /* 0x000fc80000000009 */
[----:B------:R-:W-:-:S05]  /*0960*/  IMAD.HI.U32 R9, R5, R17, RZ ;  /* 0x0000001105097227 */ /* 0x000fca00078e00ff */
[----:B------:R-:W-:-:S05]  /*0970*/  IADD3 R25, PT, PT, -R9, RZ, RZ ;  /* 0x000000ff09197210 */ /* 0x000fca0007ffe1ff */
[----:B------:R-:W-:Y:S01]  /*0980*/  IMAD R17, R0, R25, R17 ;  /* 0x0000001900117224 */ /* 0x000fe200078e0211 */
[----:B------:R-:W-:Y:S01]  /*0990*/  LOP3.LUT R8, R8, UR8, RZ, 0x3c, !PT ;  /* 0x0000000808087c12 */ /* 0x000fe2000f8e3cff */
[----:B------:R-:W5:Y:S03]  /*09a0*/  LDG.E.U8.CONSTANT R25, desc[UR12][R20.64+0x4] ;  /* 0x0000040c14197981 */ /* 0x000f66000c1e9100 */
[----:B------:R-:W-:-:S13]  /*09b0*/  ISETP.GT.U32.AND P2, PT, R6, R17, PT ;  /* 0x000000110600720c */ /* 0x000fda0003f44070 */
[----:B------:R-:W-:-:S05]  /*09c0*/  @!P2 IMAD.IADD R17, R17, 0x1, -R0 ;  /* 0x000000011111a824 */ /* 0x000fca00078e0a00 */
[----:B------:R-:W-:Y:S01]  /*09d0*/  ISETP.GE.U32.AND P1, PT, R17, R6, PT ;  /* 0x000000061100720c */ /* 0x000fe20003f26070 */
[----:B------:R-:W-:Y:S01]  /*09e0*/  @!P2 VIADD R9, R9, 0x1 ;  /* 0x000000010909a836 */ /* 0x000fe20000000000 */
[----:B------:R-:W-:-:S11]  /*09f0*/  ISETP.GE.AND P3, PT, R8, RZ, PT ;  /* 0x000000ff0800720c */ /* 0x000fd60003f66270 */
[----:B------:R-:W-:-:S05]  /*0a00*/  @P1 VIADD R9, R9, 0x1 ;  /* 0x0000000109091836 */ /* 0x000fca0000000000 */
[----:B------:R-:W-:Y:S02]  /*0a10*/  MOV R27, R9 ;  /* 0x00000009001b7202 */ /* 0x000fe40000000f00 */
[----:B------:R-:W-:-:S03]  /*0a20*/  LOP3.LUT R9, R24, 0xf, RZ, 0xc0, !PT ;  /* 0x0000000f18097812 */ /* 0x000fc600078ec0ff */
[----:B------:R-:W-:Y:S01]  /*0a30*/  @!P3 IMAD.MOV R27, RZ, RZ, -R27 ;  /* 0x000000ffff1bb224 */ /* 0x000fe200078e0a1b */
[----:B------:R-:W-:Y:S02]  /*0a40*/  LOP3.LUT R8, R24, 0xf0, RZ, 0xc0, !PT ;  /* 0x000000f018087812 */ /* 0x000fe400078ec0ff */
[----:B------:R-:W5:Y:S01]  /*0a50*/  LDG.E.U8.CONSTANT R24, desc[UR12][R20.64+0x5] ;  /* 0x0000050c14187981 */ /* 0x000f62000c1e9100 */
[----:B------:R-:W-:Y:S01]  /*0a60*/  VIADD R9, R9, 0xfffffff8 ;  /* 0xfffffff809097836 */ /* 0x000fe20000000000 */
[----:B------:R-:W-:Y:S02]  /*0a70*/  LEA.HI R8, R8, 0xfffffff8, RZ, 0x1c ;  /* 0xfffffff808087811 */ /* 0x000fe400078fe0ff */
[----:B------:R-:W-:Y:S02]  /*0a80*/  SEL R27, R2, R27, !P0 ;  /* 0x0000001b021b7207 */ /* 0x000fe40004000000 */
[----:B------:R-:W-:Y:S01]  /*0a90*/  I2FP.F32.S32 R9, R9 ;  /* 0x0000000900097245 */ /* 0x000fe20000201400 */
[----:B------:R-:W-:Y:S01]  /*0aa0*/  FFMA R11, R11, R28, R10 ;  /* 0x0000001c0b0b7223 */ /* 0x000fe2000000000a */
[----:B------:R-:W-:Y:S01]  /*0ab0*/  I2FP.F32.S32 R8, R8 ;  /* 0x0000000800087245 */ /* 0x000fe20000201400 */
[----:B------:R-:W-:-:S05]  /*0ac0*/  IMAD.WIDE R28, R27, 0x4, R18 ;  /* 0x000000041b1c7825 */ /* 0x000fca00078e0212 */
[----:B------:R0:W5:Y:S01]  /*0ad0*/  LDG.E.CONSTANT R17, desc[UR12][R28.64] ;  /* 0x0000000c1c117981 */ /* 0x000162000c1e9900 */
[-C--:B--2---:R-:W-:Y:S01]  /*0ae0*/  FMUL R9, R9, R22.reuse ;  /* 0x0000001609097220 */ /* 0x084fe20000400000 */
[----:B------:R-:W-:Y:S01]  /*0af0*/  FMUL R10, R8, R22 ;  /* 0x00000016080a7220 */ /* 0x000fe20000400000 */
[----:B------:R-:W-:Y:S02]  /*0b00*/  IMAD.U32 R8, RZ, RZ, UR14 ;  /* 0x0000000eff087e24 */ /* 0x000fe4000f8e00ff */
[----:B---3--:R-:W-:Y:S01]  /*0b10*/  FFMA R12, R12, R9, R11 ;  /* 0x000000090c0c7223 */ /* 0x008fe2000000000b */
[----:B------:R-:W-:-:S03]  /*0b20*/  MOV R9, UR15 ;  /* 0x0000000f00097c02 */ /* 0x000fc60008000f00 */
[----:B------:R-:W-:-:S03]  /*0b30*/  FFMA R13, R13, R10, R12 ;  /* 0x0000000a0d0d7223 */ /* 0x000fc6000000000c */
[----:B------:R-:W2:Y:S01]  /*0b40*/  LDG.E.128.CONSTANT R8, desc[UR12][R8.64+0x20] ;  /* 0x0000200c08087981 */ /* 0x000ea2000c1e9d00 */
[----:B----4-:R-:W-:-:S05]  /*0b50*/  LOP3.LUT R12, R23, 0xf, RZ, 0xc0, !PT ;  /* 0x0000000f170c7812 */ /* 0x010fca00078ec0ff */
[----:B------:R-:W-:-:S05]  /*0b60*/  VIADD R12, R12, 0xfffffff8 ;  /* 0xfffffff80c0c7836 */ /* 0x000fca0000000000 */
[----:B------:R-:W-:-:S05]  /*0b70*/  I2FP.F32.S32 R12, R12 ;  /* 0x0000000c000c7245 */ /* 0x000fca0000201400 */
[----:B------:R-:W-:-:S04]  /*0b80*/  FMUL R12, R12, R22 ;  /* 0x000000160c0c7220 */ /* 0x000fc80000400000 */
[----:B------:R-:W-:Y:S01]  /*0b90*/  FFMA R14, R14, R12, R13 ;  /* 0x0000000c0e0e7223 */ /* 0x000fe2000000000d */
[----:B------:R-:W-:-:S05]  /*0ba0*/  VIADD R12, R16, 0xfffffffc ;  /* 0xfffffffc100c7836 */ /* 0x000fca0000000000 */
[----:B------:R-:W-:Y:S02]  /*0bb0*/  IABS R26, R12 ;  /* 0x0000000c001a7213 */ /* 0x000fe40000000000 */
[----:B------:R-:W-:-:S03]  /*0bc0*/  LOP3.LUT R13, R12, UR8, RZ, 0x3c, !PT ;  /* 0x000000080c0d7c12 */ /* 0x000fc6000f8e3cff */
[----:B------:R-:W-:Y:S01]  /*0bd0*/  IMAD.MOV.U32 R12, RZ, RZ, R26 ;  /* 0x000000ffff0c7224 */ /* 0x000fe200078e001a */
[----:B------:R-:W-:-:S03]  /*0be0*/  ISETP.GE.AND P3, PT, R13, RZ, PT ;  /* 0x000000ff0d00720c */ /* 0x000fc60003f66270 */
[----:B------:R-:W-:-:S05]  /*0bf0*/  IMAD.HI.U32 R13, R5, R12, RZ ;  /* 0x0000000c050d7227 */ /* 0x000fca00078e00ff */
[----:B0-----:R-:W-:-:S05]  /*0c00*/  IADD3 R29, PT, PT, -R13, RZ, RZ ;  /* 0x000000ff0d1d7210 */ /* 0x001fca0007ffe1ff */
[----:B------:R-:W-:-:S05]  /*0c10*/  IMAD R29, R0, R29, R12 ;  /* 0x0000001d001d7224 */ /* 0x000fca00078e020c */
[----:B------:R-:W-:-:S13]  /*0c20*/  ISETP.GT.U32.AND P2, PT, R6, R29, PT ;  /* 0x0000001d0600720c */ /* 0x000fda0003f44070 */
[----:B------:R-:W-:-:S05]  /*0c30*/  @!P2 IMAD.IADD R29, R29, 0x1, -R0 ;  /* 0x000000011d1da824 */ /* 0x000fca00078e0a00 */
[----:B------:R-:W-:Y:S01]  /*0c40*/  ISETP.GE.U32.AND P1, PT, R29, R6, PT ;  /* 0x000000061d00720c */ /* 0x000fe20003f26070 */
[----:B------:R-:W-:Y:S01]  /*0c50*/  @!P2 VIADD R13, R13, 0x1 ;  /* 0x000000010d0da836 */ /* 0x000fe20000000000 */
[----:B------:R-:W-:-:S04]  /*0c60*/  LOP3.LUT R23, R23, 0xf0, RZ, 0xc0, !PT ;  /* 0x000000f017177812 */ /* 0x000fc800078ec0ff */
[----:B------:R-:W-:-:S07]  /*0c70*/  LEA.HI R23, R23, 0xfffffff8, RZ, 0x1c ;  /* 0xfffffff817177811 */ /* 0x000fce00078fe0ff */
[----:B------:R-:W-:-:S05]  /*0c80*/  @P1 VIADD R13, R13, 0x1 ;  /* 0x000000010d0d1836 */ /* 0x000fca0000000000 */
[----:B------:R-:W-:Y:S02]  /*0c90*/  @!P3 IADD3 R13, PT, PT, -R13, RZ, RZ ;  /* 0x000000ff0d0db210 */ /* 0x000fe40007ffe1ff */
[----:B------:R-:W-:Y:S02]  /*0ca0*/  I2FP.F32.S32 R23, R23 ;  /* 0x0000001700177245 */ /* 0x000fe40000201400 */
[----:B------:R-:W-:Y:S02]  /*0cb0*/  SEL R28, R2, R13, !P0 ;  /* 0x0000000d021c7207 */ /* 0x000fe40004000000 */
[----:B-----5:R-:W-:Y:S02]  /*0cc0*/  LOP3.LUT R12, R25, 0xf, RZ, 0xc0, !PT ;  /* 0x0000000f190c7812 */ /* 0x020fe400078ec0ff */
[----:B------:R-:W-:Y:S01]  /*0cd0*/  ISETP.NE.AND P1, PT, R28, R27, PT ;  /* 0x0000001b1c00720c */ /* 0x000fe20003f25270 */
[----:B------:R-:W-:Y:S01]  /*0ce0*/  FMUL R23, R23, R22 ;  /* 0x0000001617177220 */ /* 0x000fe20000400000 */
[----:B------:R-:W-:Y:S01]  /*0cf0*/  LOP3.LUT R13, R24, 0xf, RZ, 0xc0, !PT ;  /* 0x0000000f180d7812 */ /* 0x000fe200078ec0ff */
[----:B------:R-:W3:Y:S01]  /*0d00*/  LDG.E.U8.CONSTANT R22, desc[UR12][R20.64+0x6] ;  /* 0x0000060c14167981 */ /* 0x000ee2000c1e9100 */
[----:B------:R-:W-:-:S02]  /*0d10*/  VIADD R12, R12, 0xfffffff8 ;  /* 0xfffffff80c0c7836 */ /* 0x000fc40000000000 */
[----:B------:R-:W-:Y:S01]  /*0d20*/  FFMA R15, R15, R23, R14 ;  /* 0x000000170f0f7223 */ /* 0x000fe2000000000e */
[----:B------:R-:W-:Y:S01]  /*0d30*/  LEA.HI R14, R24, 0xfffffff8, RZ, 0x1c ;  /* 0xfffffff8180e7811 */ /* 0x000fe200078fe0ff */
[----:B------:R-:W-:Y:S01]  /*0d40*/  VIADD R13, R13, 0xfffffff8 ;  /* 0xfffffff80d0d7836 */ /* 0x000fe20000000000 */
[----:B------:R-:W-:Y:S02]  /*0d50*/  LEA.HI R25, R25, 0xfffffff8, RZ, 0x1c ;  /* 0xfffffff819197811 */ /* 0x000fe400078fe0ff */
[----:B------:R-:W-:Y:S02]  /*0d60*/  I2FP.F32.S32 R12, R12 ;  /* 0x0000000c000c7245 */ /* 0x000fe40000201400 */
[----:B------:R-:W-:Y:S01]  /*0d70*/  I2FP.F32.S32 R26, R14 ;  /* 0x0000000e001a7245 */ /* 0x000fe20000201400 */
[----:B------:R-:W-:Y:S01]  /*0d80*/  @P1 IMAD.WIDE R28, R28, 0x4, R18 ;  /* 0x000000041c1c1825 */ /* 0x000fe200078e0212 */
[----:B------:R-:W-:Y:S02]  /*0d90*/  I2FP.F32.S32 R24, R25 ;  /* 0x0000001900187245 */ /* 0x000fe40000201400 */
[----:B------:R-:W-:Y:S01]  /*0da0*/  I2FP.F32.S32 R14, R13 ;  /* 0x0000000d000e7245 */ /* 0x000fe20000201400 */
[C---:B------:R-:W-:Y:S01]  /*0db0*/  FMUL R23, R17.reuse, R12 ;  /* 0x0000000c11177220 */ /* 0x040fe20000400000 */
[----:B------:R-:W-:Y:S01]  /*0dc0*/  IMAD.U32 R12, RZ, RZ, UR14 ;  /* 0x0000000eff0c7e24 */ /* 0x000fe2000f8e00ff */
[----:B------:R-:W-:Y:S01]  /*0dd0*/  MOV R13, UR15 ;  /* 0x0000000f000d7c02 */ /* 0x000fe20008000f00 */
[C---:B------:R-:W-:Y:S01]  /*0de0*/  FMUL R24, R17.reuse, R24 ;  /* 0x0000001811187220 */ /* 0x040fe20000400000 */
[C---:B------:R-:W-:Y:S01]  /*0df0*/  FMUL R26, R17.reuse, R26 ;  /* 0x0000001a111a7220 */ /* 0x040fe20000400000 */
[----:B------:R-:W-:-:S02]  /*0e00*/  FMUL R25, R17, R14 ;  /* 0x0000000e11197220 */ /* 0x000fc40000400000 */
[----:B------:R0:W4:Y:S01]  /*0e10*/  @P1 LDG.E.CONSTANT R17, desc[UR12][R28.64] ;  /* 0x0000000c1c111981 */ /* 0x000122000c1e9900 */
[----:B--2---:R-:W-:-:S03]  /*0e20*/  FFMA R8, R8, R23, R15 ;  /* 0x0000001708087223 */ /* 0x004fc6000000000f */
[----:B------:R-:W2:Y:S04]  /*0e30*/  LDG.E.128.CONSTANT R12, desc[UR12][R12.64+0x30] ;  /* 0x0000300c0c0c7981 */ /* 0x000ea8000c1e9d00 */
[----:B------:R-:W5:Y:S01]  /*0e40*/  LDG.E.U8.CONSTANT R23, desc[UR12][R20.64+0x7] ;  /* 0x0000070c14177981 */ /* 0x000f62000c1e9100 */
[----:B------:R-:W-:Y:S01]  /*0e50*/  FFMA R9, R9, R24, R8 ;  /* 0x0000001809097223 */ /* 0x000fe20000000008 */
[----:B------:R-:W-:-:S05]  /*0e60*/  IABS R24, R16 ;  /* 0x0000001000187213 */ /* 0x000fca0000000000 */
[----:B------:R-:W-:-:S04]  /*0e70*/  IMAD.HI.U32 R8, R5, R24, RZ ;  /* 0x0000001805087227 */ /* 0x000fc800078e00ff */
[----:B------:R-:W-:Y:S01]  /*0e80*/  FFMA R10, R10, R25, R9 ;  /* 0x000000190a0a7223 */ /* 0x000fe20000000009 */
[----:B------:R-:W-:-:S04]  /*0e90*/  IMAD.MOV R9, RZ, RZ, -R8 ;  /* 0x000000ffff097224 */ /* 0x000fc800078e0a08 */
[----:B------:R-:W-:Y:S02]  /*0ea0*/  IMAD R9, R0, R9, R24 ;  /* 0x0000000900097224 */ /* 0x000fe400078e0218 */
[----:B------:R-:W5:Y:S03]  /*0eb0*/  LDG.E.U8.CONSTANT R24, desc[UR12][R20.64+0x8] ;  /* 0x0000080c14187981 */ /* 0x000f66000c1e9100 */
[----:B------:R-:W-:-:S13]  /*0ec0*/  ISETP.GT.U32.AND P2, PT, R6, R9, PT ;  /* 0x000000090600720c */ /* 0x000fda0003f44070 */
[----:B------:R-:W-:-:S05]  /*0ed0*/  @!P2 IMAD.IADD R9, R9, 0x1, -R0 ;  /* 0x000000010909a824 */ /* 0x000fca00078e0a00 */
[----:B------:R-:W-:Y:S02]  /*0ee0*/  ISETP.GE.U32.AND P1, PT, R9, R6, PT ;  /* 0x000000060900720c */ /* 0x000fe40003f26070 */
[----:B------:R-:W-:Y:S01]  /*0ef0*/  LOP3.LUT R9, R16, UR8, RZ, 0x3c, !PT ;  /* 0x0000000810097c12 */ /* 0x000fe2000f8e3cff */
[----:B------:R-:W-:-:S03]  /*0f00*/  @!P2 VIADD R8, R8, 0x1 ;  /* 0x000000010808a836 */ /* 0x000fc60000000000 */
[----:B------:R-:W-:-:S07]  /*0f10*/  ISETP.GE.AND P3, PT, R9, RZ, PT ;  /* 0x000000ff0900720c */ /* 0x000fce0003f66270 */
[----:B------:R-:W-:-:S05]  /*0f20*/  @P1 IADD3 R8, PT, PT, R8, 0x1, RZ ;  /* 0x0000000108081810 */ /* 0x000fca0007ffe0ff */
[----:B------:R-:W-:Y:S02]  /*0f30*/  IMAD.MOV.U32 R25, RZ, RZ, R8 ;  /* 0x000000ffff197224 */ /* 0x000fe400078e0008 */
[----:B------:R-:W-:Y:S02]  /*0f40*/  FFMA R11, R11, R26, R10 ;  /* 0x0000001a0b0b7223 */ /* 0x000fe4000000000a */
[----:B------:R-:W5:Y:S01]  /*0f50*/  LDG.E.U8.CONSTANT R26, desc[UR12][R20.64+0x9] ;  /* 0x0000090c141a7981 */ /* 0x000f62000c1e9100 */
[----:B------:R-:W-:Y:S01]  /*0f60*/  @!P3 IMAD.MOV R25, RZ, RZ, -R25 ;  /* 0x000000ffff19b224 */ /* 0x000fe200078e0a19 */
[----:B------:R-:W-:-:S04]  /*0f70*/  UIMAD.WIDE.U32 UR14, UR4, 0x10, UR6 ;  /* 0x00000010040e78a5 */ /* 0x000fc8000f8e0006 */
[----:B------:R-:W-:-:S05]  /*0f80*/  SEL R25, R2, R25, !P0 ;  /* 0x0000001902197207 */ /* 0x000fca0004000000 */
[----:B0-----:R-:W-:Y:S01]  /*0f90*/  IMAD.WIDE R28, R25, 0x4, R18 ;  /* 0x00000004191c7825 */ /* 0x001fe200078e0212 */
[C---:B---3--:R-:W-:Y:S02]  /*0fa0*/  LOP3.LUT R9, R22.reuse, 0xf, RZ, 0xc0, !PT ;  /* 0x0000000f16097812 */ /* 0x048fe400078ec0ff */
[----:B------:R-:W-:-:S03]  /*0fb0*/  LOP3.LUT R22, R22, 0xf0, RZ, 0xc0, !PT ;  /* 0x000000f016167812 */ /* 0x000fc600078ec0ff */
[----:B------:R-:W-:Y:S01]  /*0fc0*/  VIADD R9, R9, 0xfffffff8 ;  /* 0xfffffff809097836 */ /* 0x000fe20000000000 */
[----:B------:R-:W-:-:S04]  /*0fd0*/  LEA.HI R22, R22, 0xfffffff8, RZ, 0x1c ;  /* 0xfffffff816167811 */ /* 0x000fc800078fe0ff */
[----:B------:R-:W-:Y:S02]  /*0fe0*/  I2FP.F32.S32 R8, R9 ;  /* 0x0000000900087245 */ /* 0x000fe40000201400 */
[----:B------:R-:W-:Y:S01]  /*0ff0*/  I2FP.F32.S32 R10, R22 ;  /* 0x00000016000a7245 */ /* 0x000fe20000201400 */
[----:B------:R-:W-:Y:S01]  /*1000*/  IMAD.U32 R9, RZ, RZ, UR15 ;  /* 0x0000000fff097e24 */ /* 0x000fe2000f8e00ff */
[----:B------:R0:W3:Y:S01]  /*1010*/  LDG.E.CONSTANT R22, desc[UR12][R28.64] ;  /* 0x0000000c1c167981 */ /* 0x0000e2000c1e9900 */
[-C--:B----4-:R-:W-:Y:S02]  /*1020*/  FMUL R8, R8, R17.reuse ;  /* 0x0000001108087220 */ /* 0x090fe40000400000 */
[----:B------:R-:W-:Y:S02]  /*1030*/  FMUL R10, R10, R17 ;  /* 0x000000110a0a7220 */ /* 0x000fe40000400000 */
[----:B--2---:R-:W-:Y:S01]  /*1040*/  FFMA R12, R12, R8, R11 ;  /* 0x000000080c0c7223 */ /* 0x004fe2000000000b */
[----:B------:R-:W-:-:S03]  /*1050*/  MOV R8, UR14 ;  /* 0x0000000e00087c02 */ /* 0x000fc60008000f00 */
[----:B------:R-:W-:-:S03]  /*1060*/  FFMA R13, R13, R10, R12 ;  /* 0x0000000a0d0d7223 */ /* 0x000fc6000000000c */
[----:B------:R-:W2:Y:S01]  /*1070*/  LDG.E.128.CONSTANT R8, desc[UR12][R8.64+0x40] ;  /* 0x0000400c08087981 */ /* 0x000ea2000c1e9d00 */
[----:B-----5:R-:W-:-:S05]  /*1080*/  LOP3.LUT R12, R23, 0xf, RZ, 0xc0, !PT ;  /* 0x0000000f170c7812 */ /* 0x020fca00078ec0ff */
[----:B------:R-:W-:-:S05]  /*1090*/  VIADD R12, R12, 0xfffffff8 ;  /* 0xfffffff80c0c7836 */ /* 0x000fca0000000000 */
[----:B------:R-:W-:-:S05]  /*10a0*/  I2FP.F32.S32 R12, R12 ;  /* 0x0000000c000c7245 */ /* 0x000fca0000201400 */
[----:B------:R-:W-:-:S04]  /*10b0*/  FMUL R12, R12, R17 ;  /* 0x000000110c0c7220 */ /* 0x000fc80000400000 */
[----:B------:R-:W-:Y:S01]  /*10c0*/  FFMA R14, R14, R12, R13 ;  /* 0x0000000c0e0e7223 */ /* 0x000fe2000000000d */
[----:B------:R-:W-:Y:S01]  /*10d0*/  VIADD R12, R16, 0x4 ;  /* 0x00000004100c7836 */ /* 0x000fe20000000000 */
[----:B------:R-:W-:-:S04]  /*10e0*/  LOP3.LUT R23, R23, 0xf0, RZ, 0xc0, !PT ;  /* 0x000000f017177812 */ /* 0x000fc800078ec0ff */
[----:B------:R-:W-:Y:S02]  /*10f0*/  IABS R27, R12 ;  /* 0x0000000c001b7213 */ /* 0x000fe40000000000 */
[----:B------:R-:W-:Y:S02]  /*1100*/  LOP3.LUT R13, R12, UR8, RZ, 0x3c, !PT ;  /* 0x000000080c0d7c12 */ /* 0x000fe4000f8e3cff */
[----:B------:R-:W-:Y:S02]  /*1110*/  LEA.HI R23, R23, 0xfffffff8, RZ, 0x1c ;  /* 0xfffffff817177811 */ /* 0x000fe400078fe0ff */
[----:B------:R-:W-:Y:S02]  /*1120*/  MOV R12, R27 ;  /* 0x0000001b000c7202 */ /* 0x000fe40000000f00 */
[----:B0-----:R-:W-:Y:S02]  /*1130*/  I2FP.F32.S32 R28, R23 ;  /* 0x00000017001c7245 */ /* 0x001fe40000201400 */
[----:B------:R-:W-:Y:S01]  /*1140*/  ISETP.GE.AND P3, PT, R13, RZ, PT ;  /* 0x000000ff0d00720c */ /* 0x000fe20003f66270 */
[----:B------:R-:W-:Y:S01]  /*1150*/  IMAD.HI.U32 R13, R5, R12, RZ ;  /* 0x0000000c050d7227 */ /* 0x000fe200078e00ff */
[----:B------:R-:W4:Y:S03]  /*1160*/  LDG.E.U8.CONSTANT R23, desc[UR12][R20.64+0xa] ;  /* 0x00000a0c14177981 */ /* 0x000f26000c1e9100 */
[----:B------:R-:W-:Y:S01]  /*1170*/  FMUL R28, R28, R17 ;  /* 0x000000111c1c7220 */ /* 0x000fe20000400000 */
[----:B------:R-:W-:-:S04]  /*1180*/  IMAD.MOV R17, RZ, RZ, -R13 ;  /* 0x000000ffff117224 */ /* 0x000fc800078e0a0d */
[----:B------:R-:W-:-:S05]  /*1190*/  IMAD R17, R0, R17, R12 ;  /* 0x0000001100117224 */ /* 0x000fca00078e020c */
[----:B------:R-:W-:-:S13]  /*11a0*/  ISETP.GT.U32.AND P2, PT, R6, R17, PT ;  /* 0x000000110600720c */ /* 0x000fda0003f44070 */
[----:B------:R-:W-:-:S05]  /*11b0*/  @!P2 IMAD.IADD R17, R17, 0x1, -R0 ;  /* 0x000000011111a824 */ /* 0x000fca00078e0a00 */
[----:B------:R-:W-:Y:S01]  /*11c0*/  ISETP.GE.U32.AND P1, PT, R17, R6, PT ;  /* 0x000000061100720c */ /* 0x000fe20003f26070 */
[----:B------:R-:W-:Y:S01]  /*11d0*/  @!P2 VIADD R13, R13, 0x1 ;  /* 0x000000010d0da836 */ /* 0x000fe20000000000 */
[----:B------:R-:W-:-:S11]  /*11e0*/  LOP3.LUT R12, R24, 0xf, RZ, 0xc0, !PT ;  /* 0x0000000f180c7812 */ /* 0x000fd600078ec0ff */
[----:B------:R-:W-:-:S05]  /*11f0*/  @P1 IADD3 R13, PT, PT, R13, 0x1, RZ ;  /* 0x000000010d0d1810 */ /* 0x000fca0007ffe0ff */
[----:B------:R-:W-:-:S05]  /*1200*/  @!P3 IMAD.MOV R13, RZ, RZ, -R13 ;  /* 0x000000ffff0db224 */ /* 0x000fca00078e0a0d */
[----:B------:R-:W-:Y:S01]  /*1210*/  SEL R27, R2, R13, !P0 ;  /* 0x0000000d021b7207 */ /* 0x000fe20004000000 */
[----:B------:R-:W-:Y:S01]  /*1220*/  VIADD R12, R12, 0xfffffff8 ;  /* 0xfffffff80c0c7836 */ /* 0x000fe20000000000 */
[----:B------:R-:W-:Y:S02]  /*1230*/  LOP3.LUT R13, R26, 0xf, RZ, 0xc0, !PT ;  /* 0x0000000f1a0d7812 */ /* 0x000fe400078ec0ff */
[----:B------:R-:W-:Y:S01]  /*1240*/  ISETP.NE.AND P1, PT, R27, R25, PT ;  /* 0x000000191b00720c */ /* 0x000fe20003f25270 */
[----:B------:R-:W-:Y:S02]  /*1250*/  FFMA R15, R15, R28, R14 ;  /* 0x0000001c0f0f7223 */ /* 0x000fe4000000000e */
[----:B------:R-:W-:Y:S01]  /*1260*/  VIADD R14, R13, 0xfffffff8 ;  /* 0xfffffff80d0e7836 */ /* 0x000fe20000000000 */
[----:B------:R-:W-:Y:S02]  /*1270*/  I2FP.F32.S32 R13, R12 ;  /* 0x0000000c000d7245 */ /* 0x000fe40000201400 */
[----:B------:R-:W-:-:S02]  /*1280*/  LEA.HI R24, R24, 0xfffffff8, RZ, 0x1c ;  /* 0xfffffff818187811 */ /* 0x000fc400078fe0ff */
[----:B------:R-:W-:Y:S02]  /*1290*/  LEA.HI R26, R26, 0xfffffff8, RZ, 0x1c ;  /* 0xfffffff81a1a7811 */ /* 0x000fe400078fe0ff */
[----:B------:R-:W-:Y:S01]  /*12a0*/  I2FP.F32.S32 R17, R24 ;  /* 0x0000001800117245 */ /* 0x000fe20000201400 */
[----:B---3--:R-:W-:Y:S01]  /*12b0*/  FMUL R13, R22, R13 ;  /* 0x0000000d160d7220 */ /* 0x008fe20000400000 */
[----:B------:R-:W-:Y:S01]  /*12c0*/  I2FP.F32.S32 R29, R26 ;  /* 0x0000001a001d7245 */ /* 0x000fe20000201400 */
[----:B------:R-:W-:Y:S01]  /*12d0*/  @P1 IMAD.WIDE R26, R27, 0x4, R18 ;  /* 0x000000041b1a1825 */ /* 0x000fe200078e0212 */
[----:B------:R-:W-:-:S03]  /*12e0*/  I2FP.F32.S32 R25, R14 ;  /* 0x0000000e00197245 */ /* 0x000fc60000201400 */
[C---:B------:R-:W-:Y:S01]  /*12f0*/  FMUL R14, R22.reuse, R17 ;  /* 0x00000011160e7220 */ /* 0x040fe20000400000 */
[----:B------:R-:W-:Y:S01]  /*1300*/  MOV R12, UR14 ;  /* 0x0000000e000c7c02 */ /* 0x000fe20008000f00 */
[C---:B------:R-:W-:Y:S01]  /*1310*/  FMUL R24, R22.reuse, R29 ;  /* 0x0000001d16187220 */ /* 0x040fe20000400000 */
[----:B------:R-:W-:Y:S02]  /*1320*/  FMUL R17, R22, R25 ;  /* 0x0000001916117220 */ /* 0x000fe40000400000 */
[----:B------:R0:W3:Y:S04]  /*1330*/  @P1 LDG.E.CONSTANT R22, desc[UR12][R26.64] ;  /* 0x0000000c1a161981 */ /* 0x0000e8000c1e9900 */
[----:B------:R-:W5:Y:S01]  /*1340*/  LDG.E.U8.CONSTANT R26, desc[UR12][R20.64+0xd] ;  /* 0x00000d0c141a7981 */ /* 0x000f62000c1e9100 */
[----:B--2---:R-:W-:Y:S01]  /*1350*/  FFMA R8, R8, R13, R15 ;  /* 0x0000000d08087223 */ /* 0x004fe2000000000f */
[----:B------:R-:W-:-:S03]  /*1360*/  IMAD.U32 R13, RZ, RZ, UR15 ;  /* 0x0000000fff0d7e24 */ /* 0x000fc6000f8e00ff */
[----:B------:R-:W-:-:S03]  /*1370*/  FFMA R9, R9, R14, R8 ;  /* 0x0000000e09097223 */ /* 0x000fc60000000008 */
[----:B------:R-:W2:Y:S01]  /*1380*/  LDG.E.128.CONSTANT R12, desc[UR12][R12.64+0x50] ;  /* 0x0000500c0c0c7981 */ /* 0x000ea2000c1e9d00 */
[----:B------:R-:W-:-:S05]  /*1390*/  VIADD R8, R16, 0x8 ;  /* 0x0000000810087836 */ /* 0x000fca0000000000 */
[----:B------:R-:W-:Y:S02]  /*13a0*/  IABS R28, R8 ;  /* 0x00000008001c7213 */ /* 0x000fe40000000000 */
[----:B------:R-:W-:-:S03]  /*13b0*/  LOP3.LUT R25, R8, UR8, RZ, 0x3c, !PT ;  /* 0x0000000808197c12 */ /* 0x000fc6000f8e3cff */
[----:B------:R-:W-:Y:S01]  /*13c0*/  IMAD.HI.U32 R8, R5, R28, RZ ;  /* 0x0000001c05087227 */ /* 0x000fe200078e00ff */
[----:B------:R-:W-:-:S03]  /*13d0*/  ISETP.GE.AND P3, PT, R25, RZ, PT ;  /* 0x000000ff1900720c */ /* 0x000fc60003f66270 */
[----:B------:R-:W-:-:S04]  /*13e0*/  IMAD.MOV R25, RZ, RZ, -R8 ;  /* 0x000000ffff197224 */ /* 0x000fc800078e0a08 */
[----:B------:R-:W-:-:S05]  /*13f0*/  IMAD R25, R0, R25, R28 ;  /* 0x0000001900197224 */ /* 0x000fca00078e021c */
[----:B------:R-:W-:Y:S01]  /*1400*/  ISETP.GT.U32.AND P2, PT, R6, R25, PT ;  /* 0x000000190600720c */ /* 0x000fe20003f44070 */
[----:B------:R-:W-:Y:S02]  /*1410*/  FFMA R28, R10, R17, R9 ;  /* 0x000000110a1c7223 */ /* 0x000fe40000000009 */
[----:B------:R-:W5:Y:S10]  /*1420*/  LDG.E.U8.CONSTANT R10, desc[UR12][R20.64+0xb] ;  /* 0x00000b0c140a7981 */ /* 0x000f74000c1e9100 */
[----:B------:R-:W-:-:S04]  /*1430*/  @!P2 IADD3 R25, PT, PT, R25, -R0, RZ ;  /* 0x800000001919a210 */ /* 0x000fc80007ffe0ff */
[----:B------:R-:W-:Y:S01]  /*1440*/  ISETP.GE.U32.AND P1, PT, R25, R6, PT ;  /* 0x000000061900720c */ /* 0x000fe20003f26070 */
[----:B------:R-:W-:Y:S01]  /*1450*/  @!P2 VIADD R8, R8, 0x1 ;  /* 0x000000010808a836 */ /* 0x000fe20000000000 */
[----:B------:R-:W5:Y:S11]  /*1460*/  LDG.E.U8.CONSTANT R25, desc[UR12][R20.64+0xc] ;  /* 0x00000c0c14197981 */ /* 0x000f76000c1e9100 */
[----:B------:R-:W-:-:S04]  /*1470*/  @P1 VIADD R8, R8, 0x1 ;  /* 0x0000000108081836 */ /* 0x000fc80000000000 */
[----:B------:R-:W-:-:S05]  /*1480*/  @!P3 IMAD.MOV R8, RZ, RZ, -R8 ;  /* 0x000000ffff08b224 */ /* 0x000fca00078e0a08 */
[----:B0-----:R-:W-:-:S05]  /*1490*/  SEL R27, R2, R8, !P0 ;  /* 0x00000008021b7207 */ /* 0x001fca0004000000 */
[----:B------:R-:W-:-:S05]  /*14a0*/  IMAD.WIDE R8, R27, 0x4, R18 ;  /* 0x000000041b087825 */ /* 0x000fca00078e0212 */
[----:B------:R0:W5:Y:S01]  /*14b0*/  LDG.E.CONSTANT R17, desc[UR12][R8.64] ;  /* 0x0000000c08117981 */ /* 0x000162000c1e9900 */
[----:B------:R-:W-:Y:S01]  /*14c0*/  FFMA R29, R11, R24, R28 ;  /* 0x000000180b1d7223 */ /* 0x000fe2000000001c */
[----:B----4-:R-:W-:Y:S01]  /*14d0*/  LOP3.LUT R11, R23, 0xf, RZ, 0xc0, !PT ;  /* 0x0000000f170b7812 */ /* 0x010fe200078ec0ff */
[----:B------:R-:W-:Y:S01]  /*14e0*/  UIMAD.WIDE.U32 UR14, UR4, 0x10, UR6 ;  /* 0x00000010040e78a5 */ /* 0x000fe2000f8e0006 */
[----:B------:R-:W4:Y:S02]  /*14f0*/  LDG.E.U8.CONSTANT R24, desc[UR12][R20.64+0xf] ;  /* 0x00000f0c14187981 */ /* 0x000f24000c1e9100 */
[----:B------:R-:W-:-:S04]  /*1500*/  IADD3 R11, PT, PT, R11, -0x8, RZ ;  /* 0xfffffff80b0b7810 */ /* 0x000fc80007ffe0ff */
[----:B------:R-:W-:Y:S02]  /*1510*/  I2FP.F32.S32 R11, R11 ;  /* 0x0000000b000b7245 */ /* 0x000fe40000201400 */
[----:B------:R-:W-:-:S04]  /*1520*/  LOP3.LUT R23, R23, 0xf0, RZ, 0xc0, !PT ;  /* 0x000000f017177812 */ /* 0x000fc800078ec0ff */
[----:B------:R-:W-:-:S04]  /*1530*/  LEA.HI R23, R23, 0xfffffff8, RZ, 0x1c ;  /* 0xfffffff817177811 */ /* 0x000fc800078fe0ff */
[----:B------:R-:W-:Y:S01]  /*1540*/  I2FP.F32.S32 R23, R23 ;  /* 0x0000001700177245 */ /* 0x000fe20000201400 */
[----:B---3--:R-:W-:-:S04]  /*1550*/  FMUL R11, R11, R22 ;  /* 0x000000160b0b7220 */ /* 0x008fc80000400000 */
[----:B------:R-:W-:Y:S01]  /*1560*/  FMUL R23, R23, R22 ;  /* 0x0000001617177220 */ /* 0x000fe20000400000 */
[----:B--2---:R-:W-:Y:S01]  /*1570*/  FFMA R12, R12, R11, R29 ;  /* 0x0000000b0c0c7223 */ /* 0x004fe2000000001d */
[----:B------:R-:W-:-:S05]  /*1580*/  VIADD R11, R16, 0xc ;  /* 0x0000000c100b7836 */ /* 0x000fca0000000000 */
[----:B0-----:R-:W-:Y:S01]  /*1590*/  IABS R9, R11 ;  /* 0x0000000b00097213 */ /* 0x001fe20000000000 */
[----:B------:R-:W-:-:S04]  /*15a0*/  FFMA R13, R13, R23, R12 ;  /* 0x000000170d0d7223 */ /* 0x000fc8000000000c */
[----:B------:R-:W-:-:S04]  /*15b0*/  IMAD.HI.U32 R8, R5, R9, RZ ;  /* 0x0000000905087227 */ /* 0x000fc800078e00ff */
[----:B------:R-:W-:-:S04]  /*15c0*/  IMAD.MOV R12, RZ, RZ, -R8 ;  /* 0x000000ffff0c7224 */ /* 0x000fc800078e0a08 */
[----:B------:R-:W-:-:S05]  /*15d0*/  IMAD R9, R0, R12, R9 ;  /* 0x0000000c00097224 */ /* 0x000fca00078e0209 */
[----:B------:R-:W-:Y:S02]  /*15e0*/  ISETP.GT.U32.AND P2, PT, R6, R9, PT ;  /* 0x000000090600720c */ /* 0x000fe40003f44070 */
[----:B------:R-:W-:-:S11]  /*15f0*/  LOP3.LUT R11, R11, UR8, RZ, 0x3c, !PT ;  /* 0x000000080b0b7c12 */ /* 0x000fd6000f8e3cff */
[----:B------:R-:W-:Y:S01]  /*1600*/  @!P2 IMAD.IADD R9, R9, 0x1, -R0 ;  /* 0x000000010909a824 */ /* 0x000fe200078e0a00 */
[----:B------:R-:W-:-:S04]  /*1610*/  ISETP.GE.AND P3, PT, R11, RZ, PT ;  /* 0x000000ff0b00720c */ /* 0x000fc80003f66270 */
[----:B------:R-:W-:Y:S02]  /*1620*/  ISETP.GE.U32.AND P1, PT, R9, R6, PT ;  /* 0x000000060900720c */ /* 0x000fe40003f26070 */
[----:B-----5:R-:W-:Y:S02]  /*1630*/  LOP3.LUT R9, R10, 0xf, RZ, 0xc0, !PT ;  /* 0x0000000f0a097812 */ /* 0x020fe400078ec0ff */
[----:B------:R-:W-:-:S03]  /*1640*/  @!P2 IADD3 R8, PT, PT, R8, 0x1, RZ ;  /* 0x000000010808a810 */ /* 0x000fc60007ffe0ff */
[----:B------:R-:W-:Y:S01]  /*1650*/  VIADD R9, R9, 0xfffffff8 ;  /* 0xfffffff809097836 */ /* 0x000fe20000000000 */
[----:B------:R-:W-:-:S04]  /*1660*/  LOP3.LUT R10, R10, 0xf0, RZ, 0xc0, !PT ;  /* 0x000000f00a0a7812 */ /* 0x000fc800078ec0ff */
[----:B------:R-:W-:Y:S01]  /*1670*/  I2FP.F32.S32 R9, R9 ;  /* 0x0000000900097245 */ /* 0x000fe20000201400 */
[----:B------:R-:W-:Y:S01]  /*1680*/  @P1 VIADD R8, R8, 0x1 ;  /* 0x0000000108081836 */ /* 0x000fe20000000000 */
[----:B------:R-:W-:-:S03]  /*1690*/  LEA.HI R10, R10, 0xfffffff8, RZ, 0x1c ;  /* 0xfffffff80a0a7811 */ /* 0x000fc600078fe0ff */
[----:B------:R-:W-:Y:S01]  /*16a0*/  @!P3 IMAD.MOV R8, RZ, RZ, -R8 ;  /* 0x000000ffff08b224 */ /* 0x000fe200078e0a08 */
[----:B------:R-:W-:Y:S01]  /*16b0*/  I2FP.F32.S32 R11, R10 ;  /* 0x0000000a000b7245 */ /* 0x000fe20000201400 */
[----:B------:R-:W-:-:S03]  /*16c0*/  FMUL R9, R9, R22 ;  /* 0x0000001609097220 */ /* 0x000fc60000400000 */
[----:B------:R-:W-:Y:S01]  /*16d0*/  SEL R28, R2, R8, !P0 ;  /* 0x00000008021c7207 */ /* 0x000fe20004000000 */
[----:B------:R-:W-:Y:S01]  /*16e0*/  FFMA R14, R14, R9, R13 ;  /* 0x000000090e0e7223 */ /* 0x000fe2000000000d */
[----:B------:R-:W-:Y:S01]  /*16f0*/  FMUL R11, R11, R22 ;  /* 0x000000160b0b7220 */ /* 0x000fe20000400000 */
[----:B------:R-:W-:Y:S01]  /*1700*/  MOV R8, UR14 ;  /* 0x0000000e00087c02 */ /* 0x000fe20008000f00 */
[----:B------:R-:W-:Y:S01]  /*1710*/  IMAD.U32 R9, RZ, RZ, UR15 ;  /* 0x0000000fff097e24 */ /* 0x000fe2000f8e00ff */
[----:B------:R-:W-:Y:S01]  /*1720*/  ISETP.NE.AND P1, PT, R28, R27, PT ;  /* 0x0000001b1c00720c */ /* 0x000fe20003f25270 */
[----:B------:R-:W-:Y:S01]  /*1730*/  FFMA R23, R15, R11, R14 ;  /* 0x0000000b0f177223 */ /* 0x000fe2000000000e */
[----:B------:R-:W-:Y:S01]  /*1740*/  LOP3.LUT R12, R25, 0xf, RZ, 0xc0, !PT ;  /* 0x0000000f190c7812 */ /* 0x000fe200078ec0ff */
[----:B------:R0:W2:Y:S01]  /*1750*/  LDG.E.U8.CONSTANT R22, desc[UR12][R20.64+0xe] ;  /* 0x00000e0c14167981 */ /* 0x0000a2000c1e9100 */
[----:B------:R-:W-:-:S03]  /*1760*/  LOP3.LUT R13, R26, 0xf, RZ, 0xc0, !PT ;  /* 0x0000000f1a0d7812 */ /* 0x000fc600078ec0ff */
[----:B------:R-:W3:Y:S01]  /*1770*/  LDG.E.128.CONSTANT R8, desc[UR12][R8.64+0x60] ;  /* 0x0000600c08087981 */ /* 0x000ee2000c1e9d00 */
[----:B------:R-:W-:Y:S02]  /*1780*/  VIADD R12, R12, 0xfffffff8 ;  /* 0xfffffff80c0c7836 */ /* 0x000fe40000000000 */
[----:B------:R-:W-:Y:S01]  /*1790*/  VIADD R13, R13, 0xfffffff8 ;  /* 0xfffffff80d0d7836 */ /* 0x000fe20000000000 */
[----:B------:R-:W-:Y:S02]  /*17a0*/  LEA.HI R25, R25, 0xfffffff8, RZ, 0x1c ;  /* 0xfffffff819197811 */ /* 0x000fe400078fe0ff */
[----:B------:R-:W-:Y:S02]  /*17b0*/  LEA.HI R26, R26, 0xfffffff8, RZ, 0x1c ;  /* 0xfffffff81a1a7811 */ /* 0x000fe400078fe0ff */
[----:B------:R-:W-:Y:S02]  /*17c0*/  I2FP.F32.S32 R12, R12 ;  /* 0x0000000c000c7245 */ /* 0x000fe40000201400 */
[----:B------:R-:W-:Y:S01]  /*17d0*/  I2FP.F32.S32 R13, R13 ;  /* 0x0000000d000d7245 */ /* 0x000fe20000201400 */
[----:B------:R-:W-:Y:S01]  /*17e0*/  @P1 IMAD.WIDE R28, R28, 0x4, R18 ;  /* 0x000000041c1c1825 */ /* 0x000fe200078e0212 */
[----:B------:R-:W-:-:S02]  /*17f0*/  I2FP.F32.S32 R14, R25 ;  /* 0x00000019000e7245 */ /* 0x000fc40000201400 */
[----:B------:R-:W-:Y:S01]  /*1800*/  I2FP.F32.S32 R26, R26 ;  /* 0x0000001a001a7245 */ /* 0x000fe20000201400 */
[C---:B0-----:R-:W-:Y:S01]  /*1810*/  FMUL R21, R17.reuse, R12 ;  /* 0x0000000c11157220 */ /* 0x041fe20000400000 */
[C---:B------:R-:W-:Y:S01]  /*1820*/  FMUL R25, R17.reuse, R13 ;  /* 0x0000000d11197220 */ /* 0x040fe20000400000 */
[----:B------:R-:W-:Y:S01]  /*1830*/  MOV R12, UR14 ;  /* 0x0000000e000c7c02 */ /* 0x000fe20008000f00 */
[----:B------:R-:W-:Y:S02]  /*1840*/  IMAD.U32 R13, RZ, RZ, UR15 ;  /* 0x0000000fff0d7e24 */ /* 0x000fe4000f8e00ff */
[C---:B------:R-:W-:Y:S01]  /*1850*/  FMUL R20, R17.reuse, R14 ;  /* 0x0000000e11147220 */ /* 0x040fe20000400000 */
[----:B------:R-:W-:Y:S02]  /*1860*/  FMUL R26, R17, R26 ;  /* 0x0000001a111a7220 */ /* 0x000fe40000400000 */
[----:B------:R-:W5:Y:S04]  /*1870*/  @P1 LDG.E.CONSTANT R17, desc[UR12][R28.64] ;  /* 0x0000000c1c111981 */ /* 0x000f68000c1e9900 */
[----:B------:R-:W5:Y:S01]  /*1880*/  LDG.E.128.CONSTANT R12, desc[UR12][R12.64+0x70] ;  /* 0x0000700c0c0c7981 */ /* 0x000f62000c1e9d00 */
[----:B------:R-:W-:-:S04]  /*1890*/  UIADD3 UR10, UPT, UPT, UR10, 0x4, URZ ;  /* 0x000000040a0a7890 */ /* 0x000fc8000fffe0ff */
[----:B------:R-:W-:Y:S01]  /*18a0*/  UISETP.NE.AND UP0, UPT, UR10, URZ, UPT ;  /* 0x000000ff0a00728c */ /* 0x000fe2000bf05270 */
[----:B------:R-:W-:Y:S01]  /*18b0*/  IADD3 R16, PT, PT, R16, 0x20, RZ ;  /* 0x0000002010107810 */ /* 0x000fe20007ffe0ff */
[----:B------:R-:W-:Y:S02]  /*18c0*/  UIADD3 UR5, UPT, UPT, UR5, 0x10, URZ ;  /* 0x0000001005057890 */ /* 0x000fe4000fffe0ff */
[----:B------:R-:W-:Y:S01]  /*18d0*/  UIADD3 UR4, UPT, UPT, UR4, 0x8, URZ ;  /* 0x0000000804047890 */ /* 0x000fe2000fffe0ff */
[----:B---3--:R-:W-:-:S04]  /*18e0*/  FFMA R8, R8, R21, R23 ;  /* 0x0000001508087223 */ /* 0x008fc80000000017 */
[----:B------:R-:W-:Y:S01]  /*18f0*/  FFMA R9, R9, R20, R8 ;  /* 0x0000001409097223 */ /* 0x000fe20000000008 */
[C---:B--2---:R-:W-:Y:S02]  /*1900*/  LOP3.LUT R8, R22.reuse, 0xf, RZ, 0xc0, !PT ;  /* 0x0000000f16087812 */ /* 0x044fe400078ec0ff */
[----:B------:R-:W-:Y:S01]  /*1910*/  LOP3.LUT R22, R22, 0xf0, RZ, 0xc0, !PT ;  /* 0x000000f016167812 */ /* 0x000fe200078ec0ff */
[----:B------:R-:W-:Y:S02]  /*1920*/  FFMA R10, R10, R25, R9 ;  /* 0x000000190a0a7223 */ /* 0x000fe40000000009 */
[----:B------:R-:W-:Y:S01]  /*1930*/  VIADD R8, R8, 0xfffffff8 ;  /* 0xfffffff808087836 */ /* 0x000fe20000000000 */
[C---:B----4-:R-:W-:Y:S02]  /*1940*/  LOP3.LUT R9, R24.reuse, 0xf0, RZ, 0xc0, !PT ;  /* 0x000000f018097812 */ /* 0x050fe400078ec0ff */
[----:B------:R-:W-:Y:S02]  /*1950*/  LOP3.LUT R24, R24, 0xf, RZ, 0xc0, !PT ;  /* 0x0000000f18187812 */ /* 0x000fe400078ec0ff */
[----:B------:R-:W-:-:S02]  /*1960*/  I2FP.F32.S32 R8, R8 ;  /* 0x0000000800087245 */ /* 0x000fc40000201400 */
[----:B------:R-:W-:Y:S01]  /*1970*/  LEA.HI R22, R22, 0xfffffff8, RZ, 0x1c ;  /* 0xfffffff816167811 */ /* 0x000fe200078fe0ff */
[----:B------:R-:W-:Y:S02]  /*1980*/  VIADD R24, R24, 0xfffffff8 ;  /* 0xfffffff818187836 */ /* 0x000fe40000000000 */
[----:B------:R-:W-:Y:S01]  /*1990*/  FFMA R21, R11, R26, R10 ;  /* 0x0000001a0b157223 */ /* 0x000fe2000000000a */
[----:B------:R-:W-:Y:S01]  /*19a0*/  I2FP.F32.S32 R22, R22 ;  /* 0x0000001600167245 */ /* 0x000fe20000201400 */
[----:B-----5:R-:W-:Y:S01]  /*19b0*/  FMUL R11, R8, R17 ;  /* 0x00000011080b7220 */ /* 0x020fe20000400000 */
[----:B------:R-:W-:Y:S02]  /*19c0*/  LEA.HI R9, R9, 0xfffffff8, RZ, 0x1c ;  /* 0xfffffff809097811 */ /* 0x000fe400078fe0ff */
[----:B------:R-:W-:Y:S01]  /*19d0*/  I2FP.F32.S32 R24, R24 ;  /* 0x0000001800187245 */ /* 0x000fe20000201400 */
[----:B------:R-:W-:Y:S01]  /*19e0*/  FFMA R12, R12, R11, R21 ;  /* 0x0000000b0c0c7223 */ /* 0x000fe20000000015 */
[----:B------:R-:W-:Y:S01]  /*19f0*/  FMUL R22, R22, R17 ;  /* 0x0000001116167220 */ /* 0x000fe20000400000 */
[----:B------:R-:W-:-:S02]  /*1a00*/  I2FP.F32.S32 R8, R9 ;  /* 0x0000000900087245 */ /* 0x000fc40000201400 */
[-C--:B------:R-:W-:Y:S01]  /*1a10*/  FMUL R24, R24, R17.reuse ;  /* 0x0000001118187220 */ /* 0x080fe20000400000 */
[----:B------:R-:W-:Y:S02]  /*1a20*/  FFMA R13, R13, R22, R12 ;  /* 0x000000160d0d7223 */ /* 0x000fe4000000000c */
[----:B------:R-:W-:Y:S02]  /*1a30*/  FMUL R8, R8, R17 ;  /* 0x0000001108087220 */ /* 0x000fe40000400000 */
[----:B------:R-:W-:-:S04]  /*1a40*/  FFMA R14, R14, R24, R13 ;  /* 0x000000180e0e7223 */ /* 0x000fc8000000000d */
[----:B------:R-:W-:Y:S01]  /*1a50*/  FFMA R17, R15, R8, R14 ;  /* 0x000000080f117223 */ /* 0x000fe2000000000e */
[----:B------:R-:W-:Y:S06]  /*1a60*/  BRA.U UP0, `(.L_x_33) ;  /* 0xffffffe900847547 */ /* 0x000fec000b83ffff */
[----:B------:R-:W-:-:S12]  /*1a70*/  ULOP3.LUT UR4, UR9, 0xffffffc, URZ, 0xc0, !UPT ;  /* 0x0ffffffc09047892 */ /* 0x000fd8000f8ec0ff */
.L_x_32:
[----:B------:R-:W-:-:S09]  /*1a80*/  ULOP3.LUT UP0, UR14, UR9, 0x3, URZ, 0xc0, !UPT ;  /* 0x00000003090e7892 */ /* 0x000fd2000f80c0ff */
[----:B------:R-:W-:Y:S05]  /*1a90*/  BRA.U !UP0, `(.L_x_31) ;  /* 0x00000005089c7547 */ /* 0x000fea000b800000 */
[----:B------:R-:W0:Y:S01]  /*1aa0*/  LDCU UR8, c[0x0][0x3ac] ;  /* 0x00007580ff0877ac */ /* 0x000e220008000800 */
[----:B------:R-:W-:-:S05]  /*1ab0*/  UMOV UR5, URZ ;  /* 0x000000ff00057c82 */ /* 0x000fca0008000000 */
.L_x_34:
[----:B------:R-:W-:Y:S01]  /*1ac0*/  USHF.L.U32 UR10, UR4, 0x3, URZ ;  /* 0x00000003040a7899 */ /* 0x000fe200080006ff */
[----:B0-----:R-:W-:Y:S02]  /*1ad0*/  IABS R0, UR8 ;  /* 0x0000000800007c13 */ /* 0x001fe40008000000 */
[----:B------:R-:W-:Y:S01]  /*1ae0*/  MOV R14, UR4 ;  /* 0x00000004000e7c02 */ /* 0x000fe20008000f00 */
[----:B------:R-:W-:Y:S02]  /*1af0*/  ULOP3.LUT UR11, UR10, UR8, URZ, 0x3c, !UPT ;  /* 0x000000080a0b7292 */ /* 0x000fe4000f8e3cff */
[----:B------:R-:W-:-:S04]  /*1b00*/  IABS R9, UR10 ;  /* 0x0000000a00097c13 */ /* 0x000fc80008000000 */
[----:B------:R-:W-:Y:S01]  /*1b10*/  ISETP.LE.AND P2, PT, RZ, UR11, PT ;  /* 0x0000000bff007c0c */ /* 0x000fe2000bf43270 */
[----:B------:R-:W-:-:S04]  /*1b20*/  IMAD.HI.U32 R5, R5, R9, RZ ;  /* 0x0000000905057227 */ /* 0x000fc800078e00ff */
[----:B------:R-:W-:-:S04]  /*1b30*/  IMAD.MOV R2, RZ, RZ, -R5 ;  /* 0x000000ffff027224 */ /* 0x000fc800078e0a05 */
[----:B------:R-:W-:Y:S01]  /*1b40*/  IMAD R9, R0, R2, R9 ;  /* 0x0000000200097224 */ /* 0x000fe200078e0209 */
[----:B------:R-:W-:-:S04]  /*1b50*/  LOP3.LUT R2, RZ, UR8, RZ, 0x33, !PT ;  /* 0x00000008ff027c12 */ /* 0x000fc8000f8e33ff */
[----:B------:R-:W-:-:S13]  /*1b60*/  ISETP.GT.U32.AND P1, PT, R6, R9, PT ;  /* 0x000000090600720c */ /* 0x000fda0003f24070 */
[----:B------:R-:W-:Y:S02]  /*1b70*/  @!P1 IMAD.IADD R9, R9, 0x1, -R0 ;  /* 0x0000000109099824 */ /* 0x000fe400078e0a00 */
[----:B------:R-:W-:Y:S01]  /*1b80*/  @!P1 VIADD R5, R5, 0x1 ;  /* 0x0000000105059836 */ /* 0x000fe20000000000 */
[----:B------:R-:W-:Y:S02]  /*1b90*/  LEA R14, P1, R14, R3, 0x2 ;  /* 0x000000030e0e7211 */ /* 0x000fe400078210ff */
[----:B------:R-:W-:Y:S02]  /*1ba0*/  ISETP.GE.U32.AND P0, PT, R9, R6, PT ;  /* 0x000000060900720c */ /* 0x000fe40003f06070 */
[----:B------:R-:W-:-:S05]  /*1bb0*/  IADD3.X R15, PT, PT, RZ, R4, RZ, P1, !PT ;  /* 0x00000004ff0f7210 */ /* 0x000fca0000ffe4ff */
[----:B------:R-:W2:Y:S04]  /*1bc0*/  LDG.E.U8.CONSTANT R20, desc[UR12][R14.64] ;  /* 0x0000000c0e147981 */ /* 0x000ea8000c1e9100 */
[----:B------:R-:W3:Y:S02]  /*1bd0*/  LDG.E.U8.CONSTANT R21, desc[UR12][R14.64+0x1] ;  /* 0x0000010c0e157981 */ /* 0x000ee4000c1e9100 */
[----:B------:R-:W-:Y:S01]  /*1be0*/  @P0 VIADD R5, R5, 0x1 ;  /* 0x0000000105050836 */ /* 0x000fe20000000000 */
[----:B------:R-:W-:Y:S01]  /*1bf0*/  ISETP.NE.AND P0, PT, RZ, UR8, PT ;  /* 0x00000008ff007c0c */ /* 0x000fe2000bf05270 */
[----:B------:R-:W0:Y:S01]  /*1c00*/  I2F.RP R6, R0 ;  /* 0x0000000000067306 */ /* 0x000e220000209400 */
[----:B------:R-:W-:Y:S01]  /*1c10*/  ULOP3.LUT UR11, UR10, 0x4, URZ, 0xfc, !UPT ;  /* 0x000000040a0b7892 */ /* 0x000fe2000f8efcff */
[----:B------:R-:W-:Y:S01]  /*1c20*/  @!P2 IMAD.MOV R5, RZ, RZ, -R5 ;  /* 0x000000ffff05a224 */ /* 0x000fe200078e0a05 */
[----:B------:R-:W4:Y:S04]  /*1c30*/  LDG.E.U8.CONSTANT R22, desc[UR12][R14.64+0x2] ;  /* 0x0000020c0e167981 */ /* 0x000f28000c1e9100 */
[----:B------:R-:W-:Y:S01]  /*1c40*/  SEL R8, R2, R5, !P0 ;  /* 0x0000000502087207 */ /* 0x000fe20004000000 */
[----:B------:R-:W5:Y:S04]  /*1c50*/  LDG.E.U8.CONSTANT R23, desc[UR12][R14.64+0x3] ;  /* 0x0000030c0e177981 */ /* 0x000f68000c1e9100 */
[----:B------:R-:W-:-:S05]  /*1c60*/  IMAD.WIDE R12, R8, 0x4, R18 ;  /* 0x00000004080c7825 */ /* 0x000fca00078e0212 */
[----:B------:R1:W4:Y:S01]  /*1c70*/  LDG.E.CONSTANT R16, desc[UR12][R12.64] ;  /* 0x0000000c0c107981 */ /* 0x000322000c1e9900 */
[----:B0-----:R-:W0:Y:S02]  /*1c80*/  MUFU.RCP R6, R6 ;  /* 0x0000000600067308 */ /* 0x001e240000001000 */
[----:B0-----:R-:W-:-:S06]  /*1c90*/  VIADD R10, R6, 0xffffffe ;  /* 0x0ffffffe060a7836 */ /* 0x001fcc0000000000 */
[----:B------:R0:W1:Y:S01]  /*1ca0*/  F2I.FTZ.U32.TRUNC.NTZ R11, R10 ;  /* 0x0000000a000b7305 */ /* 0x000062000021f000 */
[----:B------:R-:W-:Y:S01]  /*1cb0*/  IABS R9, UR11 ;  /* 0x0000000b00097c13 */ /* 0x000fe20008000000 */
[----:B0-----:R-:W-:Y:S01]  /*1cc0*/  IMAD.MOV.U32 R10, RZ, RZ, RZ ;  /* 0x000000ffff0a7224 */ /* 0x001fe200078e00ff */
[----:B-1----:R-:W-:-:S05]  /*1cd0*/  IADD3 R5, PT, PT, RZ, -R11, RZ ;  /* 0x8000000bff057210 */ /* 0x002fca0007ffe0ff */
[----:B------:R-:W-:-:S04]  /*1ce0*/  IMAD R5, R5, R0, RZ ;  /* 0x0000000005057224 */ /* 0x000fc800078e02ff */
[----:B------:R-:W-:-:S04]  /*1cf0*/  IMAD.HI.U32 R5, R11, R5, R10 ;  /* 0x000000050b057227 */ /* 0x000fc800078e000a */
[----:B------:R-:W-:-:S04]  /*1d00*/  IMAD.MOV.U32 R11, RZ, RZ, R9 ;  /* 0x000000ffff0b7224 */ /* 0x000fc800078e0009 */
[----:B------:R-:W-:-:S05]  /*1d10*/  IMAD.HI.U32 R9, R5, R11, RZ ;  /* 0x0000000b05097227 */ /* 0x000fca00078e00ff */
[----:B------:R-:W-:-:S05]  /*1d20*/  IADD3 R6, PT, PT, -R9, RZ, RZ ;  /* 0x000000ff09067210 */ /* 0x000fca0007ffe1ff */
[----:B------:R-:W-:Y:S02]  /*1d30*/  IMAD R11, R0, R6, R11 ;  /* 0x00000006000b7224 */ /* 0x000fe400078e020b */
[----:B------:R-:W-:-:S05]  /*1d40*/  IMAD.MOV.U32 R6, RZ, RZ, R0 ;  /* 0x000000ffff067224 */ /* 0x000fca00078e0000 */
[----:B------:R-:W-:Y:S01]  /*1d50*/  ISETP.GT.U32.AND P2, PT, R6, R11, PT ;  /* 0x0000000b0600720c */ /* 0x000fe20003f44070 */
[----:B------:R-:W-:-:S12]  /*1d60*/  ULOP3.LUT UR10, UR8, 0x4, UR10, 0x1e, !UPT ;  /* 0x00000004080a7892 */ /* 0x000fd8000f8e1e0a */
[----:B------:R-:W-:Y:S01]  /*1d70*/  @!P2 IMAD.IADD R11, R11, 0x1, -R0 ;  /* 0x000000010b0ba824 */ /* 0x000fe200078e0a00 */
[----:B------:R-:W-:-:S04]  /*1d80*/  ISETP.LE.AND P3, PT, RZ, UR10, PT ;  /* 0x0000000aff007c0c */ /* 0x000fc8000bf63270 */
[----:B------:R-:W-:Y:S02]  /*1d90*/  ISETP.GE.U32.AND P1, PT, R11, R6, PT ;  /* 0x000000060b00720c */ /* 0x000fe40003f26070 */
[----:B------:R-:W-:Y:S01]  /*1da0*/  @!P2 IADD3 R9, PT, PT, R9, 0x1, RZ ;  /* 0x000000010909a810 */ /* 0x000fe20007ffe0ff */
[----:B------:R-:W-:-:S04]  /*1db0*/  USHF.L.U32 UR10, UR4, 0x1, URZ ;  /* 0x00000001040a7899 */ /* 0x000fc800080006ff */
[----:B------:R-:W-:-:S06]  /*1dc0*/  UIMAD.WIDE.U32 UR10, UR10, 0x10, UR6 ;  /* 0x000000100a0a78a5 */ /* 0x000fcc000f8e0006 */
[----:B------:R-:W-:-:S04]  /*1dd0*/  @P1 VIADD R9, R9, 0x1 ;  /* 0x0000000109091836 */ /* 0x000fc80000000000 */
[----:B------:R-:W-:Y:S01]  /*1de0*/  @!P3 IMAD.MOV R9, RZ, RZ, -R9 ;  /* 0x000000ffff09b224 */ /* 0x000fe200078e0a09 */
[----:B------:R-:W-:Y:S01]  /*1df0*/  MOV R12, UR10 ;  /* 0x0000000a000c7c02 */ /* 0x000fe20008000f00 */
[----:B------:R-:W-:-:S03]  /*1e00*/  IMAD.U32 R13, RZ, RZ, UR11 ;  /* 0x0000000bff0d7e24 */ /* 0x000fc6000f8e00ff */
[----:B------:R-:W-:-:S04]  /*1e10*/  SEL R25, R2, R9, !P0 ;  /* 0x0000000902197207 */ /* 0x000fc80004000000 */
[----:B------:R-:W-:Y:S02]  /*1e20*/  ISETP.NE.AND P1, PT, R25, R8, PT ;  /* 0x000000081900720c */ /* 0x000fe40003f25270 */
[----:B------:R-:W5:Y:S01]  /*1e30*/  LDG.E.128.CONSTANT R8, desc[UR12][R12.64] ;  /* 0x0000000c0c087981 */ /* 0x000f62000c1e9d00 */
        /* <DEDUP_REMOVED lines=8> */
[----:B------:R-:W-:Y:S01]  /*1ec0*/  I2FP.F32.S32 R15, R21 ;  /* 0x00000015000f7245 */ /* 0x000fe20000201400 */
[----:B------:R-:W-:Y:S01]  /*1ed0*/  @P1 IMAD.WIDE R20, R25, 0x4, R18 ;  /* 0x0000000419141825 */ /* 0x000fe200078e0212 */
[----:B------:R-:W-:-:S03]  /*1ee0*/  I2FP.F32.S32 R28, R26 ;  /* 0x0000001a001c7245 */ /* 0x000fc60000201400 */
[C---:B----4-:R-:W-:Y:S01]  /*1ef0*/  FMUL R25, R16.reuse, R27 ;  /* 0x0000001b10197220 */ /* 0x050fe20000400000 */
[C---:B------:R-:W-:Y:S01]  /*1f00*/  FMUL R24, R16.reuse, R29 ;  /* 0x0000001d10187220 */ /* 0x040fe20000400000 */
[C---:B------:R-:W-:Y:S01]  /*1f10*/  FMUL R26, R16.reuse, R15 ;  /* 0x0000000f101a7220 */ /* 0x040fe20000400000 */
[----:B------:R-:W-:Y:S01]  /*1f20*/  FMUL R27, R16, R28 ;  /* 0x0000001c101b7220 */ /* 0x000fe20000400000 */
[----:B------:R-:W2:Y:S04]  /*1f30*/  LDG.E.128.CONSTANT R12, desc[UR12][R12.64+0x10] ;  /* 0x0000100c0c0c7981 */ /* 0x000ea8000c1e9d00 */
[----:B------:R0:W3:Y:S01]  /*1f40*/  @P1 LDG.E.CONSTANT R16, desc[UR12][R20.64] ;  /* 0x0000000c14101981 */ /* 0x0000e2000c1e9900 */
[----:B------:R-:W-:-:S04]  /*1f50*/  UIADD3 UR5, UPT, UPT, UR5, 0x1, URZ ;  /* 0x0000000105057890 */ /* 0x000fc8000fffe0ff */
[----:B------:R-:W-:Y:S02]  /*1f60*/  UISETP.NE.AND UP0, UPT, UR5, UR14, UPT ;  /* 0x0000000e0500728c */ /* 0x000fe4000bf05270 */
[----:B------:R-:W-:Y:S01]  /*1f70*/  UIADD3 UR4, UPT, UPT, UR4, 0x1, URZ ;  /* 0x0000000104047890 */ /* 0x000fe2000fffe0ff */
[----:B-----5:R-:W-:Y:S01]  /*1f80*/  FFMA R8, R8, R25, R17 ;  /* 0x0000001908087223 */ /* 0x020fe20000000011 */
[C---:B------:R-:W-:Y:S02]  /*1f90*/  LOP3.LUT R17, R22.reuse, 0xf, RZ, 0xc0, !PT ;  /* 0x0000000f16117812 */ /* 0x040fe400078ec0ff */
[----:B------:R-:W-:Y:S01]  /*1fa0*/  LOP3.LUT R22, R22, 0xf0, RZ, 0xc0, !PT ;  /* 0x000000f016167812 */ /* 0x000fe200078ec0ff */
[----:B------:R-:W-:Y:S02]  /*1fb0*/  FFMA R9, R9, R24, R8 ;  /* 0x0000001809097223 */ /* 0x000fe40000000008 */
[----:B------:R-:W-:Y:S01]  /*1fc0*/  VIADD R17, R17, 0xfffffff8 ;  /* 0xfffffff811117836 */ /* 0x000fe20000000000 */
[----:B------:R-:W-:Y:S01]  /*1fd0*/  LOP3.LUT R8, R23, 0xf, RZ, 0xc0, !PT ;  /* 0x0000000f17087812 */ /* 0x000fe200078ec0ff */
[----:B------:R-:W-:Y:S01]  /*1fe0*/  FFMA R10, R10, R27, R9 ;  /* 0x0000001b0a0a7223 */ /* 0x000fe20000000009 */
[----:B------:R-:W-:-:S02]  /*1ff0*/  LEA.HI R22, R22, 0xfffffff8, RZ, 0x1c ;  /* 0xfffffff816167811 */ /* 0x000fc400078fe0ff */
[----:B------:R-:W-:Y:S01]  /*2000*/  I2FP.F32.S32 R17, R17 ;  /* 0x0000001100117245 */ /* 0x000fe20000201400 */
[----:B------:R-:W-:Y:S01]  /*2010*/  VIADD R8, R8, 0xfffffff8 ;  /* 0xfffffff808087836 */ /* 0x000fe20000000000 */
[----:B------:R-:W-:Y:S01]  /*2020*/  LOP3.LUT R23, R23, 0xf0, RZ, 0xc0, !PT ;  /* 0x000000f017177812 */ /* 0x000fe200078ec0ff */
[----:B0-----:R-:W-:Y:S01]  /*2030*/  FFMA R21, R11, R26, R10 ;  /* 0x0000001a0b157223 */ /* 0x001fe2000000000a */
[----:B------:R-:W-:Y:S02]  /*2040*/  I2FP.F32.S32 R9, R22 ;  /* 0x0000001600097245 */ /* 0x000fe40000201400 */
[----:B------:R-:W-:Y:S02]  /*2050*/  LEA.HI R23, R23, 0xfffffff8, RZ, 0x1c ;  /* 0xfffffff817177811 */ /* 0x000fe400078fe0ff */
[----:B------:R-:W-:Y:S02]  /*2060*/  I2FP.F32.S32 R11, R8 ;  /* 0x00000008000b7245 */ /* 0x000fe40000201400 */
[----:B------:R-:W-:Y:S01]  /*2070*/  I2FP.F32.S32 R23, R23 ;  /* 0x0000001700177245 */ /* 0x000fe20000201400 */
[-C--:B---3--:R-:W-:Y:S01]  /*2080*/  FMUL R17, R17, R16.reuse ;  /* 0x0000001011117220 */ /* 0x088fe20000400000 */
[----:B------:R-:W-:-:S03]  /*2090*/  FMUL R9, R9, R16 ;  /* 0x0000001009097220 */ /* 0x000fc60000400000 */
[----:B--2---:R-:W-:Y:S01]  /*20a0*/  FFMA R12, R12, R17, R21 ;  /* 0x000000110c0c7223 */ /* 0x004fe20000000015 */
[----:B------:R-:W-:-:S03]  /*20b0*/  FMUL R11, R11, R16 ;  /* 0x000000100b0b7220 */ /* 0x000fc60000400000 */
[----:B------:R-:W-:Y:S01]  /*20c0*/  FFMA R9, R13, R9, R12 ;  /* 0x000000090d097223 */ /* 0x000fe2000000000c */
[----:B------:R-:W-:-:S03]  /*20d0*/  FMUL R23, R23, R16 ;  /* 0x0000001017177220 */ /* 0x000fc60000400000 */
[----:B------:R-:W-:-:S04]  /*20e0*/  FFMA R14, R14, R11, R9 ;  /* 0x0000000b0e0e7223 */ /* 0x000fc80000000009 */
[----:B------:R-:W-:Y:S01]  /*20f0*/  FFMA R17, R15, R23, R14 ;  /* 0x000000170f117223 */ /* 0x000fe2000000000e */
[----:B------:R-:W-:Y:S06]  /*2100*/  BRA.U UP0, `(.L_x_34) ;  /* 0xfffffff9006c7547 */ /* 0x000fec000b83ffff */
.L_x_31:
[----:B------:R-:W0:Y:S01]  /*2110*/  LDCU UR16, c[0x0][0x3a4] ;  /* 0x00007480ff1077ac */ /* 0x000e220008000800 */
[----:B------:R-:W-:-:S04]  /*2120*/  USHF.L.U32 UR9, UR9, 0x3, URZ ;  /* 0x0000000309097899 */ /* 0x000fc800080006ff */
[----:B0-----:R-:W-:-:S09]  /*2130*/  UISETP.GE.AND UP0, UPT, UR9, UR16, UPT ;  /* 0x000000100900728c */ /* 0x001fd2000bf06270 */
[----:B------:R-:W-:Y:S05]  /*2140*/  BRA.U UP0, `(.L_x_35) ;  /* 0x0000001100987547 */ /* 0x000fea000b800000 */
[----:B------:R-:W-:-:S04]  /*2150*/  ULOP3.LUT UR4, URZ, UR9, URZ, 0x33, !UPT ;  /* 0x00000009ff047292 */ /* 0x000fc8000f8e33ff */
[----:B------:R-:W-:-:S04]  /*2160*/  UIADD3 UR14, UPT, UPT, UR4, UR16, URZ ;  /* 0x00000010040e7290 */ /* 0x000fc8000fffe0ff */
[----:B------:R-:W-:Y:S02]  /*2170*/  UISETP.GE.U32.AND UP0, UPT, UR14, 0x6, UPT ;  /* 0x000000060e00788c */ /* 0x000fe4000bf06070 */
[----:B------:R-:W-:-:S07]  /*2180*/  ULEA.HI UR15, UR14, 0x1, URZ, 0x1f ;  /* 0x000000010e0f7891 */ /* 0x000fce000f8ff8ff */
[----:B------:R-:W-:Y:S05]  /*2190*/  BRA.U !UP0, `(.L_x_36) ;  /* 0x0000000908a87547 */ /* 0x000fea000b800000 */
[----:B------:R-:W-:Y:S01]  /*21a0*/  ULOP3.LUT UR4, UR15, 0xfffffffc, URZ, 0xc0, !UPT ;  /* 0xfffffffc0f047892 */ /* 0x000fe2000f8ec0ff */
[----:B------:R-:W0:Y:S01]  /*21b0*/  LDCU UR8, c[0x0][0x3ac] ;  /* 0x00007580ff0877ac */ /* 0x000e220008000800 */
[----:B------:R-:W1:Y:S01]  /*21c0*/  LDCU UR16, c[0x0][0x3a4] ;  /* 0x00007480ff1077ac */ /* 0x000e620008000800 */
[----:B------:R-:W-:Y:S02]  /*21d0*/  UIADD3 UR9, UPT, UPT, UR9, 0x3, URZ ;  /* 0x0000000309097890 */ /* 0x000fe4000fffe0ff */
[----:B------:R-:W-:-:S12]  /*21e0*/  UIADD3 UR10, UPT, UPT, -UR4, URZ, URZ ;  /* 0x000000ff040a7290 */ /* 0x000fd8000fffe1ff */
.L_x_37:
[----:B------:R-:W-:-:S04]  /*21f0*/  UIADD3 UR4, UPT, UPT, UR9, -0x3, URZ ;  /* 0xfffffffd09047890 */ /* 0x000fc8000fffe0ff */
[----:B0-----:R-:W-:Y:S02]  /*2200*/  ULOP3.LUT UR11, UR4, UR8, URZ, 0x3c, !UPT ;  /* 0x00000008040b7292 */ /* 0x001fe4000f8e3cff */
[----:B------:R-:W-:Y:S01]  /*2210*/  MOV R0, UR4 ;  /* 0x0000000400007c02 */ /* 0x000fe20008000f00 */
[----:B------:R-:W-:-:S03]  /*2220*/  USHF.R.S32.HI UR5, URZ, 0x1, UR4 ;  /* 0x00000001ff057899 */ /* 0x000fc60008011404 */
[----:B------:R-:W-:Y:S02]  /*2230*/  IABS R9, R0 ;  /* 0x0000000000097213 */ /* 0x000fe40000000000 */
[----:B------:R-:W-:Y:S02]  /*2240*/  IABS R0, UR8 ;  /* 0x0000000800007c13 */ /* 0x000fe40008000000 */
[----:B------:R-:W-:Y:S01]  /*2250*/  ISETP.LE.AND P2, PT, RZ, UR11, PT ;  /* 0x0000000bff007c0c */ /* 0x000fe2000bf43270 */
[----:B------:R-:W-:-:S04]  /*2260*/  IMAD.HI.U32 R5, R5, R9, RZ ;  /* 0x0000000905057227 */ /* 0x000fc800078e00ff */
[----:B------:R-:W-:-:S04]  /*2270*/  IMAD.MOV R2, RZ, RZ, -R5 ;  /* 0x000000ffff027224 */ /* 0x000fc800078e0a05 */
[----:B------:R-:W-:Y:S01]  /*2280*/  IMAD R9, R0, R2, R9 ;  /* 0x0000000200097224 */ /* 0x000fe200078e0209 */
[----:B------:R-:W-:-:S04]  /*2290*/  LOP3.LUT R2, RZ, UR8, RZ, 0x33, !PT ;  /* 0x00000008ff027c12 */ /* 0x000fc8000f8e33ff */
[----:B------:R-:W-:-:S13]  /*22a0*/  ISETP.GT.U32.AND P1, PT, R6, R9, PT ;  /* 0x000000090600720c */ /* 0x000fda0003f24070 */
[----:B------:R-:W-:Y:S01]  /*22b0*/  @!P1 IMAD.IADD R9, R9, 0x1, -R0 ;  /* 0x0000000109099824 */ /* 0x000fe200078e0a00 */
[----:B------:R-:W-:Y:S02]  /*22c0*/  @!P1 IADD3 R5, PT, PT, R5, 0x1, RZ ;  /* 0x0000000105059810 */ /* 0x000fe40007ffe0ff */
[----:B------:R-:W-:Y:S02]  /*22d0*/  IADD3 R12, P1, PT, R3, UR5, RZ ;  /* 0x00000005030c7c10 */ /* 0x000fe4000ff3e0ff */
[----:B------:R-:W-:Y:S01]  /*22e0*/  ISETP.GE.U32.AND P0, PT, R9, R6, PT ;  /* 0x000000060900720c */ /* 0x000fe20003f06070 */
[----:B------:R-:W-:-:S05]  /*22f0*/  IMAD.U32 R9, RZ, RZ, UR5 ;  /* 0x00000005ff097e24 */ /* 0x000fca000f8e00ff */
[----:B------:R-:W-:-:S05]  /*2300*/  LEA.HI.X.SX32 R13, R9, R4, 0x1, P1 ;  /* 0x00000004090d7211 */ /* 0x000fca00008f0eff */
[----:B------:R0:W2:Y:S02]  /*2310*/  LDG.E.U8.CONSTANT R16, desc[UR12][R12.64] ;  /* 0x0000000c0c107981 */ /* 0x0000a4000c1e9100 */
[----:B------:R-:W-:Y:S01]  /*2320*/  @P0 VIADD R5, R5, 0x1 ;  /* 0x0000000105050836 */ /* 0x000fe20000000000 */
[----:B------:R-:W-:-:S04]  /*2330*/  ISETP.NE.AND P0, PT, RZ, UR8, PT ;  /* 0x00000008ff007c0c */ /* 0x000fc8000bf05270 */
[----:B------:R-:W-:-:S04]  /*2340*/  @!P2 IADD3 R5, PT, PT, -R5, RZ, RZ ;  /* 0x000000ff0505a210 */ /* 0x000fc80007ffe1ff */
[----:B------:R-:W-:Y:S01]  /*2350*/  SEL R21, R2, R5, !P0 ;  /* 0x0000000502157207 */ /* 0x000fe20004000000 */
[----:B------:R-:W-:-:S04]  /*2360*/  UIMAD.WIDE UR4, UR4, 0x4, UR6 ;  /* 0x00000004040478a5 */ /* 0x000fc8000f8e0206 */
[----:B------:R-:W-:-:S06]  /*2370*/  IMAD.WIDE R20, R21, 0x4, R18 ;  /* 0x0000000415147825 */ /* 0x000fcc00078e0212 */
[----:B------:R3:W4:Y:S01]  /*2380*/  LDG.E.CONSTANT R20, desc[UR12][R20.64] ;  /* 0x0000000c14147981 */ /* 0x000722000c1e9900 */
[----:B------:R-:W-:Y:S02]  /*2390*/  IMAD.U32 R8, RZ, RZ, UR4 ;  /* 0x00000004ff087e24 */ /* 0x000fe4000f8e00ff */
[----:B------:R-:W-:-:S05]  /*23a0*/  IMAD.U32 R9, RZ, RZ, UR5 ;  /* 0x00000005ff097e24 */ /* 0x000fca000f8e00ff */
[----:B------:R-:W5:Y:S01]  /*23b0*/  LDG.E.CONSTANT R22, desc[UR12][R8.64] ;  /* 0x0000000c08167981 */ /* 0x000f62000c1e9900 */
[----:B------:R-:W1:Y:S08]  /*23c0*/  I2F.RP R5, R0 ;  /* 0x0000000000057306 */ /* 0x000e700000209400 */
[----:B-1----:R-:W1:Y:S01]  /*23d0*/  MUFU.RCP R5, R5 ;  /* 0x0000000500057308 */ /* 0x002e620000001000 */
[----:B------:R-:W-:Y:S01]  /*23e0*/  UIADD3 UR4, UPT, UPT, UR9, -0x1, URZ ;  /* 0xffffffff09047890 */ /* 0x000fe2000fffe0ff */
[----:B-1----:R-:W-:-:S06]  /*23f0*/  IADD3 R10, PT, PT, R5, 0xffffffe, RZ ;  /* 0x0ffffffe050a7810 */ /* 0x002fcc0007ffe0ff */
[----:B------:R1:W0:Y:S01]  /*2400*/  F2I.FTZ.U32.TRUNC.NTZ R11, R10 ;  /* 0x0000000a000b7305 */ /* 0x000222000021f000 */
[----:B------:R-:W-:Y:S01]  /*2410*/  IMAD.U32 R6, RZ, RZ, UR4 ;  /* 0x00000004ff067e24 */ /* 0x000fe2000f8e00ff */
[----:B------:R-:W-:Y:S01]  /*2420*/  UIADD3 UR5, UPT, UPT, UR9, 0x1, URZ ;  /* 0x0000000109057890 */ /* 0x000fe2000fffe0ff */
[----:B-1----:R-:W-:-:S03]  /*2430*/  HFMA2 R10, -RZ, RZ, 0, 0 ;  /* 0x00000000ff0a7431 */ /* 0x002fc600000001ff */
[----:B------:R-:W-:Y:S02]  /*2440*/  IABS R15, R6 ;  /* 0x00000006000f7213 */ /* 0x000fe40000000000 */
[----:B------:R-:W-:Y:S02]  /*2450*/  IMAD.U32 R6, RZ, RZ, UR5 ;  /* 0x00000005ff067e24 */ /* 0x000fe4000f8e00ff */
[----:B0-----:R-:W-:-:S04]  /*2460*/  IMAD.MOV R13, RZ, RZ, -R11 ;  /* 0x000000ffff0d7224 */ /* 0x001fc800078e0a0b */
[----:B------:R-:W-:Y:S01]  /*2470*/  IMAD R13, R13, R0, RZ ;  /* 0x000000000d0d7224 */ /* 0x000fe200078e02ff */
[----:B------:R-:W-:-:S03]  /*2480*/  IABS R27, R6 ;  /* 0x00000006001b7213 */ /* 0x000fc60000000000 */
[----:B------:R-:W-:Y:S01]  /*2490*/  IMAD.HI.U32 R5, R11, R13, R10 ;  /* 0x0000000d0b057227 */ /* 0x000fe200078e000a */
[----:B------:R-:W-:-:S05]  /*24a0*/  UIADD3 UR11, UPT, UPT, UR9, 0x3, URZ ;  /* 0x00000003090b7890 */ /* 0x000fca000fffe0ff */
[----:B------:R-:W-:-:S04]  /*24b0*/  IMAD.HI.U32 R25, R5, R27, RZ ;  /* 0x0000001b05197227 */ /* 0x000fc800078e00ff */
[----:B------:R-:W-:Y:S01]  /*24c0*/  IMAD.HI.U32 R26, R5, R15, RZ ;  /* 0x0000000f051a7227 */ /* 0x000fe200078e00ff */
[----:B------:R-:W-:-:S03]  /*24d0*/  IADD3 R12, PT, PT, -R25, RZ, RZ ;  /* 0x000000ff190c7210 */ /* 0x000fc60007ffe1ff */
[----:B------:R-:W-:Y:S01]  /*24e0*/  IMAD.MOV R6, RZ, RZ, -R26 ;  /* 0x000000ffff067224 */ /* 0x000fe200078e0a1a */
[----:B------:R-:W-:Y:S01]  /*24f0*/  MOV R10, UR11 ;  /* 0x0000000b000a7c02 */ /* 0x000fe20008000f00 */
[----:B------:R-:W-:Y:S01]  /*2500*/  USHF.R.S32.HI UR18, URZ, 0x1, UR4 ;  /* 0x00000001ff127899 */ /* 0x000fe20008011404 */
[C---:B------:R-:W-:Y:S02]  /*2510*/  IMAD R27, R0.reuse, R12, R27 ;  /* 0x0000000c001b7224 */ /* 0x040fe400078e021b */
[----:B------:R-:W-:Y:S02]  /*2520*/  IMAD R15, R0, R6, R15 ;  /* 0x00000006000f7224 */ /* 0x000fe400078e020f */
[----:B------:R-:W-:Y:S01]  /*2530*/  IMAD.MOV.U32 R6, RZ, RZ, R0 ;  /* 0x000000ffff067224 */ /* 0x000fe200078e0000 */
[----:B------:R-:W-:Y:S01]  /*2540*/  IABS R13, R10 ;  /* 0x0000000a000d7213 */ /* 0x000fe20000000000 */
[----:B------:R-:W-:Y:S01]  /*2550*/  IMAD.U32 R11, RZ, RZ, UR18 ;  /* 0x00000012ff0b7e24 */ /* 0x000fe2000f8e00ff */
[----:B------:R-:W-:-:S02]  /*2560*/  IADD3 R10, P1, PT, R3, UR18, RZ ;  /* 0x00000012030a7c10 */ /* 0x000fc4000ff3e0ff */
[C---:B------:R-:W-:Y:S01]  /*2570*/  ISETP.GT.U32.AND P6, PT, R6.reuse, R27, PT ;  /* 0x0000001b0600720c */ /* 0x040fe20003fc4070 */
[----:B---3--:R-:W-:Y:S01]  /*2580*/  IMAD.HI.U32 R21, R5, R13, RZ ;  /* 0x0000000d05157227 */ /* 0x008fe200078e00ff */
[----:B------:R-:W-:Y:S01]  /*2590*/  USHF.R.S32.HI UR18, URZ, 0x1, UR5 ;  /* 0x00000001ff127899 */ /* 0x000fe20008011405 */
[----:B------:R-:W-:Y:S02]  /*25a0*/  LEA.HI.X.SX32 R11, R11, R4, 0x1, P1 ;  /* 0x000000040b0b7211 */ /* 0x000fe400008f0eff */
[----:B------:R-:W-:Y:S01]  /*25b0*/  ISETP.GT.U32.AND P1, PT, R6, R15, PT ;  /* 0x0000000f0600720c */ /* 0x000fe20003f24070 */
[----:B------:R-:W-:Y:S02]  /*25c0*/  IMAD.MOV R29, RZ, RZ, -R21 ;  /* 0x000000ffff1d7224 */ /* 0x000fe400078e0a15 */
[----:B------:R-:W-:Y:S01]  /*25d0*/  IMAD.U32 R14, RZ, RZ, UR18 ;  /* 0x00000012ff0e7e24 */ /* 0x000fe2000f8e00ff */
[----:B------:R-:W-:Y:S01]  /*25e0*/  IADD3 R12, P2, PT, R3, UR18, RZ ;  /* 0x00000012030c7c10 */ /* 0x000fe2000ff5e0ff */
[----:B------:R-:W-:-:S03]  /*25f0*/  IMAD R29, R0, R29, R13 ;  /* 0x0000001d001d7224 */ /* 0x000fc600078e020d */
[----:B------:R-:W-:Y:S01]  /*2600*/  @!P6 IMAD.IADD R27, R27, 0x1, -R0 ;  /* 0x000000011b1be824 */ /* 0x000fe200078e0a00 */
[----:B------:R-:W-:Y:S01]  /*2610*/  LEA.HI.X.SX32 R13, R14, R4, 0x1, P2 ;  /* 0x000000040e0d7211 */ /* 0x000fe200010f0eff */
[----:B------:R-:W-:Y:S01]  /*2620*/  ULOP3.LUT UR4, UR4, UR8, URZ, 0x3c, !UPT ;  /* 0x0000000804047292 */ /* 0x000fe2000f8e3cff */
[----:B------:R-:W-:Y:S01]  /*2630*/  ISETP.GT.U32.AND P2, PT, R6, R29, PT ;  /* 0x0000001d0600720c */ /* 0x000fe20003f44070 */
[----:B------:R-:W-:Y:S01]  /*2640*/  ULOP3.LUT UR5, UR5, UR8, URZ, 0x3c, !UPT ;  /* 0x0000000805057292 */ /* 0x000fe2000f8e3cff */
[----:B------:R-:W-:Y:S01]  /*2650*/  ISETP.GE.U32.AND P4, PT, R27, R6, PT ;  /* 0x000000061b00720c */ /* 0x000fe20003f86070 */
[----:B------:R-:W-:Y:S01]  /*2660*/  @!P6 VIADD R25, R25, 0x1 ;  /* 0x000000011919e836 */ /* 0x000fe20000000000 */
[----:B------:R-:W-:Y:S01]  /*2670*/  @!P1 IADD3 R15, PT, PT, R15, -R0, RZ ;  /* 0x800000000f0f9210 */ /* 0x000fe20007ffe0ff */
[----:B------:R-:W-:Y:S01]  /*2680*/  @!P1 VIADD R26, R26, 0x1 ;  /* 0x000000011a1a9836 */ /* 0x000fe20000000000 */
[----:B------:R-:W-:Y:S01]  /*2690*/  UIADD3 UR18, UPT, UPT, UR9, -0x2, URZ ;  /* 0xfffffffe09127890 */ /* 0x000fe2000fffe0ff */
[----:B------:R0:W3:Y:S01]  /*26a0*/  LDG.E.U8.CONSTANT R23, desc[UR12][R10.64] ;  /* 0x0000000c0a177981 */ /* 0x0000e2000c1e9100 */
[----:B------:R-:W-:-:S02]  /*26b0*/  ISETP.GE.U32.AND P5, PT, R15, R6, PT ;  /* 0x000000060f00720c */ /* 0x000fc40003fa6070 */
[----:B------:R-:W-:Y:S01]  /*26c0*/  ISETP.LE.AND P1, PT, RZ, UR4, PT ;  /* 0x00000004ff007c0c */ /* 0x000fe2000bf23270 */
[----:B------:R-:W-:Y:S01]  /*26d0*/  USHF.R.S32.HI UR19, URZ, 0x1, UR11 ;  /* 0x00000001ff137899 */ /* 0x000fe2000801140b */
[----:B------:R1:W3:Y:S01]  /*26e0*/  LDG.E.U8.CONSTANT R24, desc[UR12][R12.64] ;  /* 0x0000000c0c187981 */ /* 0x0002e2000c1e9100 */
[----:B------:R-:W-:Y:S02]  /*26f0*/  @!P2 IADD3 R29, PT, PT, R29, -R0, RZ ;  /* 0x800000001d1da210 */ /* 0x000fe40007ffe0ff */
[----:B------:R-:W-:Y:S01]  /*2700*/  @P4 VIADD R25, R25, 0x1 ;  /* 0x0000000119194836 */ /* 0x000fe20000000000 */
[----:B------:R-:W-:Y:S01]  /*2710*/  UISETP.GE.AND UP0, UPT, UR18, UR16, UPT ;  /* 0x000000101200728c */ /* 0x000fe2000bf06270 */
[----:B------:R-:W-:Y:S02]  /*2720*/  ISETP.GE.U32.AND P4, PT, R29, R6, PT ;  /* 0x000000061d00720c */ /* 0x000fe40003f86070 */
[----:B------:R-:W-:Y:S01]  /*2730*/  ISETP.LE.AND P3, PT, RZ, UR5, PT ;  /* 0x00000005ff007c0c */ /* 0x000fe2000bf63270 */
[----:B------:R-:W-:Y:S01]  /*2740*/  ULOP3.LUT UR11, UR11, UR8, URZ, 0x3c, !UPT ;  /* 0x000000080b0b7292 */ /* 0x000fe2000f8e3cff */
[----:B------:R-:W-:Y:S01]  /*2750*/  @P5 IADD3 R26, PT, PT, R26, 0x1, RZ ;  /* 0x000000011a1a5810 */ /* 0x000fe20007ffe0ff */
[----:B0-----:R-:W-:Y:S01]  /*2760*/  IMAD.U32 R11, RZ, RZ, UR19 ;  /* 0x00000013ff0b7e24 */ /* 0x001fe2000f8e00ff */
[----:B------:R-:W-:Y:S01]  /*2770*/  IADD3 R14, P5, PT, R3, UR19, RZ ;  /* 0x00000013030e7c10 */ /* 0x000fe2000ffbe0ff */
[----:B------:R-:W-:Y:S01]  /*2780*/  @!P2 VIADD R21, R21, 0x1 ;  /* 0x000000011515a836 */ /* 0x000fe20000000000 */
[----:B------:R-:W-:-:S02]  /*2790*/  PLOP3.LUT P6, PT, PT, PT, UP0, 0x80, 0x8 ;  /* 0x000000000008781c */ /* 0x000fc40003fcf008 */
[----:B------:R-:W-:Y:S01]  /*27a0*/  @!P1 IADD3 R26, PT, PT, -R26, RZ, RZ ;  /* 0x000000ff1a1a9210 */ /* 0x000fe20007ffe1ff */
[----:B-1----:R-:W-:Y:S01]  /*27b0*/  IMAD.MOV.U32 R13, RZ, RZ, R25 ;  /* 0x000000ffff0d7224 */ /* 0x002fe200078e0019 */
[----:B------:R-:W-:Y:S01]  /*27c0*/  ISETP.LE.AND P1, PT, RZ, UR11, PT ;  /* 0x0000000bff007c0c */ /* 0x000fe2000bf23270 */
[----:B------:R-:W-:Y:S01]  /*27d0*/  UISETP.GE.AND UP0, UPT, UR9, UR16, UPT ;  /* 0x000000100900728c */ /* 0x000fe2000bf06270 */
[----:B------:R-:W-:Y:S02]  /*27e0*/  LEA.HI.X.SX32 R15, R11, R4, 0x1, P5 ;  /* 0x000000040b0f7211 */ /* 0x000fe400028f0eff */
[C---:B------:R-:W-:Y:S01]  /*27f0*/  SEL R11, R2.reuse, R26, !P0 ;  /* 0x0000001a020b7207 */ /* 0x040fe20004000000 */
[----:B------:R-:W-:Y:S01]  /*2800*/  @!P3 IMAD.MOV R13, RZ, RZ, -R13 ;  /* 0x000000ffff0db224 */ /* 0x000fe200078e0a0d */
[----:B------:R-:W-:Y:S01]  /*2810*/  @P4 IADD3 R21, PT, PT, R21, 0x1, RZ ;  /* 0x0000000115154810 */ /* 0x000fe20007ffe0ff */
[----:B------:R-:W-:Y:S01]  /*2820*/  UIADD3 UR4, UPT, UPT, UR9, 0x2, URZ ;  /* 0x0000000209047890 */ /* 0x000fe2000fffe0ff */
[----:B------:R-:W-:Y:S01]  /*2830*/  PLOP3.LUT P2, PT, PT, PT, UP0, 0x80, 0x8 ;  /* 0x000000000008781c */ /* 0x000fe20003f4f008 */
[----:B------:R-:W-:Y:S01]  /*2840*/  IMAD.WIDE R10, R11, 0x4, R18 ;  /* 0x000000040b0a7825 */ /* 0x000fe200078e0212 */
[----:B------:R-:W-:Y:S01]  /*2850*/  SEL R13, R2, R13, !P0 ;  /* 0x0000000d020d7207 */ /* 0x000fe20004000000 */
[----:B------:R-:W-:Y:S01]  /*2860*/  UISETP.GE.AND UP0, UPT, UR4, UR16, UPT ;  /* 0x000000100400728c */ /* 0x000fe2000bf06270 */
[----:B------:R-:W3:Y:S01]  /*2870*/  @!P6 LDG.E.CONSTANT R25, desc[UR12][R8.64+0x4] ;  /* 0x0000040c0819e981 */ /* 0x000ee2000c1e9900 */
[----:B------:R-:W-:Y:S01]  /*2880*/  IMAD.MOV.U32 R27, RZ, RZ, R21 ;  /* 0x000000ffff1b7224 */ /* 0x000fe200078e0015 */
[----:B------:R-:W-:-:S02]  /*2890*/  UIADD3 UR4, UPT, UPT, UR9, 0x4, URZ ;  /* 0x0000000409047890 */ /* 0x000fc4000fffe0ff */
[----:B------:R-:W3:Y:S01]  /*28a0*/  LDG.E.U8.CONSTANT R14, desc[UR12][R14.64] ;  /* 0x0000000c0e0e7981 */ /* 0x000ee2000c1e9100 */
[----:B------:R-:W-:Y:S01]  /*28b0*/  IMAD.WIDE R12, R13, 0x4, R18 ;  /* 0x000000040d0c7825 */ /* 0x000fe200078e0212 */
[----:B------:R-:W-:Y:S02]  /*28c0*/  @!P1 IADD3 R27, PT, PT, -R27, RZ, RZ ;  /* 0x000000ff1b1b9210 */ /* 0x000fe40007ffe1ff */
[----:B------:R-:W-:Y:S01]  /*28d0*/  PLOP3.LUT P1, PT, PT, PT, UP0, 0x80, 0x8 ;  /* 0x000000000008781c */ /* 0x000fe20003f2f008 */
[----:B------:R-:W-:Y:S02]  /*28e0*/  UISETP.GE.AND UP0, UPT, UR4, UR16, UPT ;  /* 0x000000100400728c */ /* 0x000fe4000bf06270 */
[----:B------:R-:W3:Y:S04]  /*28f0*/  LDG.E.CONSTANT R12, desc[UR12][R12.64] ;  /* 0x0000000c0c0c7981 */ /* 0x000ee8000c1e9900 */
[----:B------:R0:W3:Y:S01]  /*2900*/  LDG.E.CONSTANT R15, desc[UR12][R10.64] ;  /* 0x0000000c0a0f7981 */ /* 0x0000e2000c1e9900 */
[----:B------:R-:W-:-:S03]  /*2910*/  PLOP3.LUT P3, PT, PT, PT, UP0, 0x80, 0x8 ;  /* 0x000000000008781c */ /* 0x000fc60003f6f008 */
[----:B------:R-:W3:Y:S01]  /*2920*/  LDG.E.CONSTANT R13, desc[UR12][R8.64+0x10] ;  /* 0x0000100c080d7981 */ /* 0x000ee2000c1e9900 */
[----:B0-----:R-:W-:-:S03]  /*2930*/  SEL R11, R2, R27, !P0 ;  /* 0x0000001b020b7207 */ /* 0x001fc60004000000 */
[----:B------:R-:W3:Y:S02]  /*2940*/  LDG.E.CONSTANT R27, desc[UR12][R8.64+0x18] ;  /* 0x0000180c081b7981 */ /* 0x000ee4000c1e9900 */
[----:B------:R-:W-:-:S06]  /*2950*/  IMAD.WIDE R10, R11, 0x4, R18 ;  /* 0x000000040b0a7825 */ /* 0x000fcc00078e0212 */
[----:B------:R0:W3:Y:S01]  /*2960*/  LDG.E.CONSTANT R10, desc[UR12][R10.64] ;  /* 0x0000000c0a0a7981 */ /* 0x0000e2000c1e9900 */
[----:B--2---:R-:W-:-:S05]  /*2970*/  LOP3.LUT R26, R16, 0xf, RZ, 0xc0, !PT ;  /* 0x0000000f101a7812 */ /* 0x004fca00078ec0ff */
[----:B------:R-:W-:-:S05]  /*2980*/  VIADD R26, R26, 0xfffffff8 ;  /* 0xfffffff81a1a7836 */ /* 0x000fca0000000000 */
[----:B------:R-:W-:Y:S02]  /*2990*/  I2FP.F32.S32 R21, R26 ;  /* 0x0000001a00157245 */ /* 0x000fe40000201400 */
[----:B------:R-:W2:Y:S03]  /*29a0*/  LDG.E.CONSTANT R26, desc[UR12][R8.64+0x8] ;  /* 0x0000080c081a7981 */ /* 0x000ea6000c1e9900 */
[----:B----4-:R-:W-:Y:S02]  /*29b0*/  FMUL R28, R20, R21 ;  /* 0x00000015141c7220 */ /* 0x010fe40000400000 */
[----:B------:R-:W4:Y:S02]  /*29c0*/  @!P2 LDG.E.CONSTANT R21, desc[UR12][R8.64+0xc] ;  /* 0x00000c0c0815a981 */ /* 0x000f24000c1e9900 */
[----:B-----5:R-:W-:Y:S02]  /*29d0*/  FFMA R17, R28, R22, R17 ;  /* 0x000000161c117223 */ /* 0x020fe40000000011 */
[----:B------:R-:W5:Y:S04]  /*29e0*/  @!P1 LDG.E.CONSTANT R22, desc[UR12][R8.64+0x14] ;  /* 0x0000140c08169981 */ /* 0x000f68000c1e9900 */
[----:B------:R1:W5:Y:S01]  /*29f0*/  @!P3 LDG.E.CONSTANT R28, desc[UR12][R8.64+0x1c] ;  /* 0x00001c0c081cb981 */ /* 0x000362000c1e9900 */
[----:B------:R-:W-:-:S04]  /*2a00*/  LEA.HI R16, R16, 0xfffffff8, RZ, 0x1c ;  /* 0xfffffff810107811 */ /* 0x000fc800078fe0ff */
[----:B------:R-:W-:-:S05]  /*2a10*/  I2FP.F32.S32 R29, R16 ;  /* 0x00000010001d7245 */ /* 0x000fca0000201400 */
[----:B------:R-:W-:Y:S01]  /*2a20*/  FMUL R20, R20, R29 ;  /* 0x0000001d14147220 */ /* 0x000fe20000400000 */
[----:B------:R-:W-:-:S04]  /*2a30*/  UIADD3 UR10, UPT, UPT, UR10, 0x4, URZ ;  /* 0x000000040a0a7890 */ /* 0x000fc8000fffe0ff */
[----:B------:R-:W-:Y:S02]  /*2a40*/  UISETP.NE.AND UP0, UPT, UR10, URZ, UPT ;  /* 0x000000ff0a00728c */ /* 0x000fe4000bf05270 */
[----:B------:R-:W-:Y:S01]  /*2a50*/  UIADD3 UR9, UPT, UPT, UR9, 0x8, URZ ;  /* 0x0000000809097890 */ /* 0x000fe2000fffe0ff */
[----:B---3--:R-:W-:-:S05]  /*2a60*/  LOP3.LUT R16, R23, 0xf, RZ, 0xc0, !PT ;  /* 0x0000000f17107812 */ /* 0x008fca00078ec0ff */
[----:B------:R-:W-:Y:S01]  /*2a70*/  VIADD R16, R16, 0xfffffff8 ;  /* 0xfffffff810107836 */ /* 0x000fe20000000000 */
[C---:B0-----:R-:W-:Y:S02]  /*2a80*/  LOP3.LUT R11, R24.reuse, 0xf, RZ, 0xc0, !PT ;  /* 0x0000000f180b7812 */ /* 0x041fe400078ec0ff */
[----:B------:R-:W-:Y:S02]  /*2a90*/  LEA.HI R23, R23, 0xfffffff8, RZ, 0x1c ;  /* 0xfffffff817177811 */ /* 0x000fe400078fe0ff */
[----:B------:R-:W-:Y:S01]  /*2aa0*/  I2FP.F32.S32 R16, R16 ;  /* 0x0000001000107245 */ /* 0x000fe20000201400 */
[----:B------:R-:W-:Y:S01]  /*2ab0*/  VIADD R11, R11, 0xfffffff8 ;  /* 0xfffffff80b0b7836 */ /* 0x000fe20000000000 */
[----:B------:R-:W-:-:S04]  /*2ac0*/  LEA.HI R24, R24, 0xfffffff8, RZ, 0x1c ;  /* 0xfffffff818187811 */ /* 0x000fc800078fe0ff */
[----:B------:R-:W-:Y:S02]  /*2ad0*/  I2FP.F32.S32 R11, R11 ;  /* 0x0000000b000b7245 */ /* 0x000fe40000201400 */
[----:B-1----:R-:W-:Y:S01]  /*2ae0*/  I2FP.F32.S32 R9, R24 ;  /* 0x0000001800097245 */ /* 0x002fe20000201400 */
[----:B------:R-:W-:Y:S01]  /*2af0*/  @!P6 FFMA R17, R20, R25, R17 ;  /* 0x000000191411e223 */ /* 0x000fe20000000011 */
[----:B------:R-:W-:Y:S02]  /*2b00*/  I2FP.F32.S32 R20, R23 ;  /* 0x0000001700147245 */ /* 0x000fe40000201400 */
[----:B------:R-:W-:-:S04]  /*2b10*/  LOP3.LUT R8, R14, 0xf, RZ, 0xc0, !PT ;  /* 0x0000000f0e087812 */ /* 0x000fc800078ec0ff */
[----:B------:R-:W-:Y:S01]  /*2b20*/  IADD3 R8, PT, PT, R8, -0x8, RZ ;  /* 0xfffffff808087810 */ /* 0x000fe20007ffe0ff */
[C---:B------:R-:W-:Y:S01]  /*2b30*/  FMUL R16, R15.reuse, R16 ;  /* 0x000000100f107220 */ /* 0x040fe20000400000 */
[----:B------:R-:W-:Y:S01]  /*2b40*/  FMUL R15, R15, R20 ;  /* 0x000000140f0f7220 */ /* 0x000fe20000400000 */
[C---:B------:R-:W-:Y:S01]  /*2b50*/  FMUL R11, R12.reuse, R11 ;  /* 0x0000000b0c0b7220 */ /* 0x040fe20000400000 */
[----:B------:R-:W-:Y:S01]  /*2b60*/  FMUL R12, R12, R9 ;  /* 0x000000090c0c7220 */ /* 0x000fe20000400000 */
[----:B------:R-:W-:Y:S02]  /*2b70*/  LEA.HI R14, R14, 0xfffffff8, RZ, 0x1c ;  /* 0xfffffff80e0e7811 */ /* 0x000fe400078fe0ff */
[----:B------:R-:W-:-:S05]  /*2b80*/  I2FP.F32.S32 R9, R8 ;  /* 0x0000000800097245 */ /* 0x000fca0000201400 */
[----:B------:R-:W-:Y:S01]  /*2b90*/  FMUL R8, R10, R9 ;  /* 0x000000090a087220 */ /* 0x000fe20000400000 */
[----:B--2---:R-:W-:-:S04]  /*2ba0*/  FFMA R16, R16, R26, R17 ;  /* 0x0000001a10107223 */ /* 0x004fc80000000011 */
[----:B----4-:R-:W-:-:S04]  /*2bb0*/  @!P2 FFMA R16, R15, R21, R16 ;  /* 0x000000150f10a223 */ /* 0x010fc80000000010 */
[----:B------:R-:W-:Y:S01]  /*2bc0*/  FFMA R11, R11, R13, R16 ;  /* 0x0000000d0b0b7223 */ /* 0x000fe20000000010 */
[----:B------:R-:W-:-:S03]  /*2bd0*/  I2FP.F32.S32 R13, R14 ;  /* 0x0000000e000d7245 */ /* 0x000fc60000201400 */
[----:B-----5:R-:W-:Y:S02]  /*2be0*/  @!P1 FFMA R11, R12, R22, R11 ;  /* 0x000000160c0b9223 */ /* 0x020fe4000000000b */
[----:B------:R-:W-:Y:S02]  /*2bf0*/  FMUL R10, R10, R13 ;  /* 0x0000000d0a0a7220 */ /* 0x000fe40000400000 */
[----:B------:R-:W-:-:S04]  /*2c00*/  FFMA R17, R8, R27, R11 ;  /* 0x0000001b08117223 */ /* 0x000fc8000000000b */
[----:B------:R-:W-:Y:S01]  /*2c10*/  @!P3 FFMA R17, R10, R28, R17 ;  /* 0x0000001c0a11b223 */ /* 0x000fe20000000011 */
[----:B------:R-:W-:Y:S06]  /*2c20*/  BRA.U UP0, `(.L_x_37) ;  /* 0xfffffff500707547 */ /* 0x000fec000b83ffff */
[----:B------:R-:W-:-:S12]  /*2c30*/  UIADD3 UR9, UPT, UPT, UR9, -0x3, URZ ;  /* 0xfffffffd09097890 */ /* 0x000fd8000fffe0ff */
.L_x_36:
[----:B------:R-:W-:-:S09]  /*2c40*/  ULOP3.LUT UP0, UR15, UR15, 0x3, URZ, 0xc0, !UPT ;  /* 0x000000030f0f7892 */ /* 0x000fd2000f80c0ff */
[----:B------:R-:W-:Y:S05]  /*2c50*/  BRA.U !UP0, `(.L_x_35) ;  /* 0x0000000508d47547 */ /* 0x000fea000b800000 */
[----:B------:R-:W-:Y:S02]  /*2c60*/  UISETP.NE.AND UP1, UPT, UR15, 0x1, UPT ;  /* 0x000000010f00788c */ /* 0x000fe4000bf25270 */
[----:B------:R-:W-:-:S07]  /*2c70*/  ULOP3.LUT UP0, URZ, UR14, 0x2, URZ, 0xc0, !UPT ;  /* 0x000000020eff7892 */ /* 0x000fce000f80c0ff */
[----:B------:R-:W-:Y:S05]  /*2c80*/  BRA.U !UP1, `(.L_x_38) ;  /* 0x00000005092c7547 */ /* 0x000fea000b800000 */
[----:B------:R-:W-:Y:S01]  /*2c90*/  IMAD.U32 R8, RZ, RZ, UR9 ;  /* 0x00000009ff087e24 */ /* 0x000fe2000f8e00ff */
[----:B------:R-:W-:Y:S02]  /*2ca0*/  UIADD3 UR4, UPT, UPT, UR9, 0x2, URZ ;  /* 0x0000000209047890 */ /* 0x000fe4000fffe0ff */
[----:B------:R-:W-:Y:S02]  /*2cb0*/  ULOP3.LUT UR10, UR9, UR8, URZ, 0x3c, !UPT ;  /* 0x00000008090a7292 */ /* 0x000fe4000f8e3cff */
[----:B------:R-:W-:Y:S01]  /*2cc0*/  IABS R9, R8 ;  /* 0x0000000800097213 */ /* 0x000fe20000000000 */
[----:B------:R-:W-:Y:S01]  /*2cd0*/  USHF.R.S32.HI UR5, URZ, 0x1, UR9 ;  /* 0x00000001ff057899 */ /* 0x000fe20008011409 */
[----:B------:R-:W-:Y:S01]  /*2ce0*/  IMAD.U32 R8, RZ, RZ, UR4 ;  /* 0x00000004ff087e24 */ /* 0x000fe2000f8e00ff */
[----:B------:R-:W-:Y:S01]  /*2cf0*/  UIMAD.WIDE UR14, UR9, 0x4, UR6 ;  /* 0x00000004090e78a5 */ /* 0x000fe2000f8e0206 */
[----:B------:R-:W-:Y:S01]  /*2d00*/  ISETP.LE.AND P2, PT, RZ, UR10, PT ;  /* 0x0000000aff007c0c */ /* 0x000fe2000bf43270 */
[----:B------:R-:W-:-:S02]  /*2d10*/  ULOP3.LUT UR10, UR4, UR8, URZ, 0x3c, !UPT ;  /* 0x00000008040a7292 */ /* 0x000fc4000f8e3cff */
[----:B------:R-:W-:Y:S01]  /*2d20*/  IABS R12, R8 ;  /* 0x00000008000c7213 */ /* 0x000fe20000000000 */
[----:B------:R-:W-:Y:S01]  /*2d30*/  IMAD.HI.U32 R8, R5, R9, RZ ;  /* 0x0000000905087227 */ /* 0x000fe200078e00ff */
[----:B------:R-:W-:-:S03]  /*2d40*/  USHF.R.S32.HI UR4, URZ, 0x1, UR4 ;  /* 0x00000001ff047899 */ /* 0x000fc60008011404 */
[----:B------:R-:W-:Y:S01]  /*2d50*/  IMAD.HI.U32 R10, R5, R12, RZ ;  /* 0x0000000c050a7227 */ /* 0x000fe200078e00ff */
[----:B------:R-:W-:-:S05]  /*2d60*/  IADD3 R11, PT, PT, -R8, RZ, RZ ;  /* 0x000000ff080b7210 */ /* 0x000fca0007ffe1ff */
[----:B------:R-:W-:Y:S02]  /*2d70*/  IMAD R9, R0, R11, R9 ;  /* 0x0000000b00097224 */ /* 0x000fe400078e0209 */
[----:B------:R-:W-:-:S03]  /*2d80*/  IMAD.MOV R11, RZ, RZ, -R10 ;  /* 0x000000ffff0b7224 */ /* 0x000fc600078e0a0a */
[----:B------:R-:W-:Y:S01]  /*2d90*/  ISETP.GT.U32.AND P4, PT, R6, R9, PT ;  /* 0x000000090600720c */ /* 0x000fe20003f84070 */
[----:B------:R-:W-:Y:S01]  /*2da0*/  IMAD R11, R0, R11, R12 ;  /* 0x0000000b000b7224 */ /* 0x000fe200078e020c */
[----:B------:R-:W-:-:S04]  /*2db0*/  IADD3 R12, P5, PT, R3, UR5, RZ ;  /* 0x00000005030c7c10 */ /* 0x000fc8000ffbe0ff */
[----:B------:R-:W-:-:S07]  /*2dc0*/  ISETP.GT.U32.AND P1, PT, R6, R11, PT ;  /* 0x0000000b0600720c */ /* 0x000fce0003f24070 */
[----:B------:R-:W-:Y:S02]  /*2dd0*/  @!P4 IMAD.IADD R9, R9, 0x1, -R0 ;  /* 0x000000010909c824 */ /* 0x000fe400078e0a00 */
[----:B------:R-:W-:-:S03]  /*2de0*/  @!P4 VIADD R8, R8, 0x1 ;  /* 0x000000010808c836 */ /* 0x000fc60000000000 */
[----:B------:R-:W-:Y:S01]  /*2df0*/  ISETP.GE.U32.AND P3, PT, R9, R6, PT ;  /* 0x000000060900720c */ /* 0x000fe20003f66070 */
[----:B------:R-:W-:Y:S01]  /*2e00*/  @!P1 IMAD.IADD R11, R11, 0x1, -R0 ;  /* 0x000000010b0b9824 */ /* 0x000fe200078e0a00 */
[----:B------:R-:W-:-:S04]  /*2e10*/  MOV R9, UR5 ;  /* 0x0000000500097c02 */ /* 0x000fc80008000f00 */
[----:B------:R-:W-:Y:S02]  /*2e20*/  ISETP.GE.U32.AND P4, PT, R11, R6, PT ;  /* 0x000000060b00720c */ /* 0x000fe40003f86070 */
[----:B------:R-:W-:-:S05]  /*2e30*/  LEA.HI.X.SX32 R13, R9, R4, 0x1, P5 ;  /* 0x00000004090d7211 */ /* 0x000fca00028f0eff */
[----:B------:R-:W-:Y:S01]  /*2e40*/  @P3 IADD3 R8, PT, PT, R8, 0x1, RZ ;  /* 0x0000000108083810 */ /* 0x000fe20007ffe0ff */
[----:B------:R-:W-:Y:S01]  /*2e50*/  @!P1 VIADD R10, R10, 0x1 ;  /* 0x000000010a0a9836 */ /* 0x000fe20000000000 */
[----:B------:R-:W-:Y:S01]  /*2e60*/  ISETP.LE.AND P3, PT, RZ, UR10, PT ;  /* 0x0000000aff007c0c */ /* 0x000fe2000bf63270 */
[----:B------:R-:W2:Y:S01]  /*2e70*/  LDG.E.U8.CONSTANT R12, desc[UR12][R12.64] ;  /* 0x0000000c0c0c7981 */ /* 0x000ea2000c1e9100 */
[----:B------:R-:W-:Y:S01]  /*2e80*/  UIADD3 UR5, UPT, UPT, UR9, 0x1, URZ ;  /* 0x0000000109057890 */ /* 0x000fe2000fffe0ff */
[----:B------:R-:W-:Y:S01]  /*2e90*/  IMAD.U32 R9, RZ, RZ, UR4 ;  /* 0x00000004ff097e24 */ /* 0x000fe2000f8e00ff */
[----:B------:R-:W-:Y:S01]  /*2ea0*/  IADD3 R14, P5, PT, R3, UR4, RZ ;  /* 0x00000004030e7c10 */ /* 0x000fe2000ffbe0ff */
[----:B------:R-:W-:Y:S01]  /*2eb0*/  @P4 VIADD R10, R10, 0x1 ;  /* 0x000000010a0a4836 */ /* 0x000fe20000000000 */
[----:B------:R-:W-:Y:S01]  /*2ec0*/  @!P2 IADD3 R8, PT, PT, -R8, RZ, RZ ;  /* 0x000000ff0808a210 */ /* 0x000fe20007ffe1ff */
[----:B------:R-:W-:Y:S01]  /*2ed0*/  UISETP.GE.AND UP1, UPT, UR5, UR16, UPT ;  /* 0x000000100500728c */ /* 0x000fe2000bf26270 */
[----:B------:R-:W-:Y:S01]  /*2ee0*/  LEA.HI.X.SX32 R15, R9, R4, 0x1, P5 ;  /* 0x00000004090f7211 */ /* 0x000fe200028f0eff */
[----:B------:R-:W-:Y:S01]  /*2ef0*/  UIADD3 UR4, UPT, UPT, UR9, 0x3, URZ ;  /* 0x0000000309047890 */ /* 0x000fe2000fffe0ff */
[----:B------:R-:W-:-:S03]  /*2f00*/  SEL R27, R2, R8, !P0 ;  /* 0x00000008021b7207 */ /* 0x000fc60004000000 */
[----:B------:R-:W-:Y:S01]  /*2f10*/  @!P3 IMAD.MOV R10, RZ, RZ, -R10 ;  /* 0x000000ffff0ab224 */ /* 0x000fe200078e0a0a */
[----:B------:R2:W3:Y:S01]  /*2f20*/  LDG.E.U8.CONSTANT R13, desc[UR12][R14.64] ;  /* 0x0000000c0e0d7981 */ /* 0x0004e2000c1e9100 */
[--C-:B------:R-:W-:Y:S01]  /*2f30*/  IMAD.WIDE R26, R27, 0x4, R18.reuse ;  /* 0x000000041b1a7825 */ /* 0x100fe200078e0212 */
[----:B------:R-:W-:Y:S01]  /*2f40*/  PLOP3.LUT P1, PT, PT, PT, UP1, 0x80, 0x8 ;  /* 0x000000000008781c */ /* 0x000fe20003f2f018 */
[----:B------:R-:W-:Y:S01]  /*2f50*/  UISETP.GE.AND UP1, UPT, UR4, UR16, UPT ;  /* 0x000000100400728c */ /* 0x000fe2000bf26270 */
[----:B------:R-:W-:Y:S01]  /*2f60*/  SEL R11, R2, R10, !P0 ;  /* 0x0000000a020b7207 */ /* 0x000fe20004000000 */
[----:B------:R-:W-:Y:S01]  /*2f70*/  IMAD.U32 R9, RZ, RZ, UR15 ;  /* 0x0000000fff097e24 */ /* 0x000fe2000f8e00ff */
[----:B------:R-:W-:Y:S01]  /*2f80*/  MOV R8, UR14 ;  /* 0x0000000e00087c02 */ /* 0x000fe20008000f00 */
[----:B------:R-:W4:Y:S02]  /*2f90*/  LDG.E.CONSTANT R16, desc[UR12][R26.64] ;  /* 0x0000000c1a107981 */ /* 0x000f24000c1e9900 */
[----:B------:R-:W-:Y:S01]  /*2fa0*/  IMAD.WIDE R10, R11, 0x4, R18 ;  /* 0x000000040b0a7825 */ /* 0x000fe200078e0212 */
[----:B------:R-:W-:Y:S01]  /*2fb0*/  PLOP3.LUT P2, PT, PT, PT, UP1, 0x80, 0x8 ;  /* 0x000000000008781c */ /* 0x000fe20003f4f018 */
[----:B------:R-:W5:Y:S04]  /*2fc0*/  LDG.E.CONSTANT R22, desc[UR12][R8.64] ;  /* 0x0000000c08167981 */ /* 0x000f68000c1e9900 */
[----:B------:R-:W5:Y:S04]  /*2fd0*/  @!P1 LDG.E.CONSTANT R20, desc[UR12][R8.64+0x4] ;  /* 0x0000040c08149981 */ /* 0x000f68000c1e9900 */
[----:B------:R-:W5:Y:S04]  /*2fe0*/  LDG.E.CONSTANT R10, desc[UR12][R10.64] ;  /* 0x0000000c0a0a7981 */ /* 0x000f68000c1e9900 */
[----:B------:R-:W5:Y:S04]  /*2ff0*/  LDG.E.CONSTANT R14, desc[UR12][R8.64+0x8] ;  /* 0x0000080c080e7981 */ /* 0x000f68000c1e9900 */
[----:B------:R0:W5:Y:S01]  /*3000*/  @!P2 LDG.E.CONSTANT R24, desc[UR12][R8.64+0xc] ;  /* 0x00000c0c0818a981 */ /* 0x000162000c1e9900 */
[----:B------:R-:W-:Y:S01]  /*3010*/  UIADD3 UR9, UPT, UPT, UR9, 0x4, URZ ;  /* 0x0000000409097890 */ /* 0x000fe2000fffe0ff */
[----:B--2---:R-:W-:-:S05]  /*3020*/  LOP3.LUT R15, R12, 0xf, RZ, 0xc0, !PT ;  /* 0x0000000f0c0f7812 */ /* 0x004fca00078ec0ff */
[----:B------:R-:W-:Y:S01]  /*3030*/  VIADD R15, R15, 0xfffffff8 ;  /* 0xfffffff80f0f7836 */ /* 0x000fe20000000000 */
[----:B------:R-:W-:-:S04]  /*3040*/  LEA.HI R12, R12, 0xfffffff8, RZ, 0x1c ;  /* 0xfffffff80c0c7811 */ /* 0x000fc800078fe0ff */
[----:B------:R-:W-:Y:S02]  /*3050*/  I2FP.F32.S32 R15, R15 ;  /* 0x0000000f000f7245 */ /* 0x000fe40000201400 */
[----:B---3--:R-:W-:Y:S02]  /*3060*/  LOP3.LUT R23, R13, 0xf, RZ, 0xc0, !PT ;  /* 0x0000000f0d177812 */ /* 0x008fe400078ec0ff */
[----:B------:R-:W-:Y:S02]  /*3070*/  I2FP.F32.S32 R21, R12 ;  /* 0x0000000c00157245 */ /* 0x000fe40000201400 */
[----:B------:R-:W-:Y:S01]  /*3080*/  IADD3 R23, PT, PT, R23, -0x8, RZ ;  /* 0xfffffff817177810 */ /* 0x000fe20007ffe0ff */
[C---:B----4-:R-:W-:Y:S01]  /*3090*/  FMUL R12, R16.reuse, R15 ;  /* 0x0000000f100c7220 */ /* 0x050fe20000400000 */
[----:B------:R-:W-:Y:S01]  /*30a0*/  LEA.HI R13, R13, 0xfffffff8, RZ, 0x1c ;  /* 0xfffffff80d0d7811 */ /* 0x000fe200078fe0ff */
[----:B------:R-:W-:Y:S01]  /*30b0*/  FMUL R16, R16, R21 ;  /* 0x0000001510107220 */ /* 0x000fe20000400000 */
[----:B------:R-:W-:Y:S01]  /*30c0*/  I2FP.F32.S32 R23, R23 ;  /* 0x0000001700177245 */ /* 0x000fe20000201400 */
[----:B-----5:R-:W-:Y:S01]  /*30d0*/  FFMA R17, R12, R22, R17 ;  /* 0x000000160c117223 */ /* 0x020fe20000000011 */
[----:B------:R-:W-:-:S03]  /*30e0*/  I2FP.F32.S32 R13, R13 ;  /* 0x0000000d000d7245 */ /* 0x000fc60000201400 */
[----:B------:R-:W-:Y:S01]  /*30f0*/  @!P1 FFMA R17, R16, R20, R17 ;  /* 0x0000001410119223 */ /* 0x000fe20000000011 */
[C---:B0-----:R-:W-:Y:S01]  /*3100*/  FMUL R8, R10.reuse, R23 ;  /* 0x000000170a087220 */ /* 0x041fe20000400000 */
[----:B------:R-:W-:-:S03]  /*3110*/  FMUL R10, R10, R13 ;  /* 0x0000000d0a0a7220 */ /* 0x000fc60000400000 */
[----:B------:R-:W-:-:S04]  /*3120*/  FFMA R17, R8, R14, R17 ;  /* 0x0000000e08117223 */ /* 0x000fc80000000011 */
[----:B------:R-:W-:-:S07]  /*3130*/  @!P2 FFMA R17, R10, R24, R17 ;  /* 0x000000180a11a223 */ /* 0x000fce0000000011 */
.L_x_38:
[----:B------:R-:W-:Y:S05]  /*3140*/  BRA.U UP0, `(.L_x_35) ;  /* 0x0000000100987547 */ /* 0x000fea000b800000 */
[----:B------:R-:W-:Y:S01]  /*3150*/  IMAD.U32 R8, RZ, RZ, UR9 ;  /* 0x00000009ff087e24 */ /* 0x000fe2000f8e00ff */
[----:B------:R-:W-:Y:S02]  /*3160*/  ULOP3.LUT UR8, UR9, UR8, URZ, 0x3c, !UPT ;  /* 0x0000000809087292 */ /* 0x000fe4000f8e3cff */
[----:B------:R-:W-:Y:S02]  /*3170*/  USHF.R.S32.HI UR4, URZ, 0x1, UR9 ;  /* 0x00000001ff047899 */ /* 0x000fe40008011409 */
[----:B------:R-:W-:Y:S02]  /*3180*/  IABS R9, R8 ;  /* 0x0000000800097213 */ /* 0x000fe40000000000 */
[----:B------:R-:W-:-:S03]  /*3190*/  ISETP.LE.AND P3, PT, RZ, UR8, PT ;  /* 0x00000008ff007c0c */ /* 0x000fc6000bf63270 */
[----:B------:R-:W-:-:S04]  /*31a0*/  IMAD.HI.U32 R5, R5, R9, RZ ;  /* 0x0000000905057227 */ /* 0x000fc800078e00ff */
[----:B------:R-:W-:-:S04]  /*31b0*/  IMAD.MOV R8, RZ, RZ, -R5 ;  /* 0x000000ffff087224 */ /* 0x000fc800078e0a05 */
[----:B------:R-:W-:-:S05]  /*31c0*/  IMAD R9, R0, R8, R9 ;  /* 0x0000000800097224 */ /* 0x000fca00078e0209 */
[----:B------:R-:W-:-:S13]  /*31d0*/  ISETP.GT.U32.AND P2, PT, R6, R9, PT ;  /* 0x000000090600720c */ /* 0x000fda0003f44070 */
[----:B------:R-:W-:Y:S01]  /*31e0*/  @!P2 IADD3 R9, PT, PT, R9, -R0, RZ ;  /* 0x800000000909a210 */ /* 0x000fe20007ffe0ff */
[----:B------:R-:W-:Y:S01]  /*31f0*/  @!P2 VIADD R5, R5, 0x1 ;  /* 0x000000010505a836 */ /* 0x000fe20000000000 */
[----:B------:R-:W-:Y:S01]  /*3200*/  IADD3 R8, P2, PT, R3, UR4, RZ ;  /* 0x0000000403087c10 */ /* 0x000fe2000ff5e0ff */
[----:B------:R-:W-:Y:S01]  /*3210*/  IMAD.U32 R3, RZ, RZ, UR4 ;  /* 0x00000004ff037e24 */ /* 0x000fe2000f8e00ff */
[----:B------:R-:W-:Y:S01]  /*3220*/  ISETP.GE.U32.AND P1, PT, R9, R6, PT ;  /* 0x000000060900720c */ /* 0x000fe20003f26070 */
[----:B------:R-:W-:-:S03]  /*3230*/  UIADD3 UR4, UPT, UPT, UR9, 0x1, URZ ;  /* 0x0000000109047890 */ /* 0x000fc6000fffe0ff */
[----:B------:R-:W-:-:S09]  /*3240*/  LEA.HI.X.SX32 R9, R3, R4, 0x1, P2 ;  /* 0x0000000403097211 */ /* 0x000fd200010f0eff */
[----:B------:R-:W-:Y:S01]  /*3250*/  @P1 IADD3 R5, PT, PT, R5, 0x1, RZ ;  /* 0x0000000105051810 */ /* 0x000fe20007ffe0ff */
[----:B------:R-:W2:Y:S04]  /*3260*/  LDG.E.U8.CONSTANT R8, desc[UR12][R8.64] ;  /* 0x0000000c08087981 */ /* 0x000ea8000c1e9100 */
[----:B------:R-:W-:Y:S01]  /*3270*/  @!P3 IMAD.MOV R5, RZ, RZ, -R5 ;  /* 0x000000ffff05b224 */ /* 0x000fe200078e0a05 */
[----:B------:R-:W-:-:S04]  /*3280*/  UISETP.GE.AND UP0, UPT, UR4, UR16, UPT ;  /* 0x000000100400728c */ /* 0x000fc8000bf06270 */
[----:B------:R-:W-:Y:S01]  /*3290*/  SEL R5, R2, R5, !P0 ;  /* 0x0000000502057207 */ /* 0x000fe20004000000 */
[----:B------:R-:W-:Y:S01]  /*32a0*/  UIMAD.WIDE UR6, UR9, 0x4, UR6 ;  /* 0x00000004090678a5 */ /* 0x000fe2000f8e0206 */
[----:B------:R-:W-:-:S03]  /*32b0*/  PLOP3.LUT P0, PT, PT, PT, UP0, 0x80, 0x8 ;  /* 0x000000000008781c */ /* 0x000fc60003f0f008 */
[----:B------:R-:W-:Y:S02]  /*32c0*/  IMAD.WIDE R18, R5, 0x4, R18 ;  /* 0x0000000405127825 */ /* 0x000fe400078e0212 */
[----:B------:R-:W-:Y:S02]  /*32d0*/  MOV R3, UR7 ;  /* 0x0000000700037c02 */ /* 0x000fe40008000f00 */
[----:B------:R-:W-:Y:S02]  /*32e0*/  IMAD.U32 R2, RZ, RZ, UR6 ;  /* 0x00000006ff027e24 */ /* 0x000fe4000f8e00ff */
[----:B------:R-:W3:Y:S04]  /*32f0*/  LDG.E.CONSTANT R18, desc[UR12][R18.64] ;  /* 0x0000000c12127981 */ /* 0x000ee8000c1e9900 */
[----:B------:R-:W4:Y:S04]  /*3300*/  LDG.E.CONSTANT R6, desc[UR12][R2.64] ;  /* 0x0000000c02067981 */ /* 0x000f28000c1e9900 */
[----:B------:R-:W5:Y:S01]  /*3310*/  @!P0 LDG.E.CONSTANT R10, desc[UR12][R2.64+0x4] ;  /* 0x0000040c020a8981 */ /* 0x000f62000c1e9900 */
[----:B--2---:R-:W-:-:S05]  /*3320*/  LOP3.LUT R0, R8, 0xf, RZ, 0xc0, !PT ;  /* 0x0000000f08007812 */ /* 0x004fca00078ec0ff */
[----:B------:R-:W-:Y:S01]  /*3330*/  VIADD R0, R0, 0xfffffff8 ;  /* 0xfffffff800007836 */ /* 0x000fe20000000000 */
[----:B------:R-:W-:-:S04]  /*3340*/  LEA.HI R4, R8, 0xfffffff8, RZ, 0x1c ;  /* 0xfffffff808047811 */ /* 0x000fc800078fe0ff */
[----:B------:R-:W-:Y:S02]  /*3350*/  I2FP.F32.S32 R5, R0 ;  /* 0x0000000000057245 */ /* 0x000fe40000201400 */
[----:B------:R-:W-:-:S03]  /*3360*/  I2FP.F32.S32 R9, R4 ;  /* 0x0000000400097245 */ /* 0x000fc60000201400 */
[C---:B---3--:R-:W-:Y:S02]  /*3370*/  FMUL R0, R18.reuse, R5 ;  /* 0x0000000512007220 */ /* 0x048fe40000400000 */
[----:B------:R-:W-:Y:S02]  /*3380*/  FMUL R4, R18, R9 ;  /* 0x0000000912047220 */ /* 0x000fe40000400000 */
[----:B----4-:R-:W-:-:S04]  /*3390*/  FFMA R17, R0, R6, R17 ;  /* 0x0000000600117223 */ /* 0x010fc80000000011 */
[----:B-----5:R-:W-:-:S07]  /*33a0*/  @!P0 FFMA R17, R4, R10, R17 ;  /* 0x0000000a04118223 */ /* 0x020fce0000000011 */
.L_x_35:
[----:B------:R-:W0:Y:S08]  /*33b0*/  LDC R0, c[0x0][0x3a8] ;  /* 0x0000ea00ff007b82 */ /* 0x000e300000000800 */
[----:B------:R-:W1:Y:S01]  /*33c0*/  LDC.64 R2, c[0x0][0x398] ;  /* 0x0000e600ff027b82 */ /* 0x000e620000000a00 */
[----:B0-----:R-:W-:-:S04]  /*33d0*/  IMAD R7, R0, UR17, R7 ;  /* 0x0000001100077c24 */ /* 0x001fc8000f8e0207 */
[----:B-1----:R-:W-:-:S05]  /*33e0*/  IMAD.WIDE R2, R7, 0x4, R2 ;  /* 0x0000000407027825 */ /* 0x002fca00078e0202 */
[----:B------:R-:W-:Y:S01]  /*33f0*/  STG.E desc[UR12][R2.64], R17 ;  /* 0x0000001102007986 */ /* 0x000fe2000c10190c */
[----:B------:R-:W-:Y:S05]  /*3400*/  EXIT ;  /* 0x000000000000794d */ /* 0x000fea0003800000 */
.L_x_39:
        /* <DEDUP_REMOVED lines=15> */
.L_x_71:


//--------------------- .text.gemm_ternary_multibase_kernel_f32 --------------------------
	.section	.text.gemm_ternary_multibase_kernel_f32,"ax",@progbits
	.align	128
        .global         gemm_ternary_multibase_kernel_f32
        .type           gemm_ternary_multibase_kernel_f32,@function
        .size           gemm_ternary_multibase_kernel_f32,(.L_x_72 - gemm_ternary_multibase_kernel_f32)
        .other          gemm_ternary_multibase_kernel_f32,@"STO_CUDA_ENTRY STV_DEFAULT"
gemm_ternary_multibase_kernel_f32:
.text.gemm_ternary_multibase_kernel_f32:
        /* <DEDUP_REMOVED lines=13> */
[----:B0-----:R-:W-:-:S09]  /*00d0*/  UISETP.GE.AND UP0, UPT, UR10, 0x1, UPT ;  /* 0x000000010a00788c */ /* 0x001fd2000bf06270 */
[----:B-1----:R-:W-:Y:S05]  /*00e0*/  BRA.U !UP0, `(.L_x_40) ;  /* 0x00000001086c7547 */ /* 0x002fea000b800000 */
[----:B------:R-:W0:Y:S02]  /*00f0*/  LDC.64 R2, c[0x0][0x390] ;  /* 0x0000e400ff027b82 */ /* 0x000e240000000a00 */
[----:B0-----:R0:W5:Y:S01]  /*0100*/  LDG.E.CONSTANT R4, desc[UR18][R2.64] ;  /* 0x0000001202047981 */ /* 0x001162000c1e9900 */
[----:B------:R-:W-:-:S04]  /*0110*/  UIADD3 UR4, UPT, UPT, UR10, -0x1, URZ ;  /* 0xffffffff0a047890 */ /* 0x000fc8000fffe0ff */
        /* <DEDUP_REMOVED lines=21> */
[----:B------:R0:W5:Y:S05]  /*0270*/  LDG.E.CONSTANT R19, desc[UR18][R2.64+0x18] ;  /* 0x0000181202137981 */ /* 0x00016a000c1e9900 */
[----:B------:R-:W-:-:S13]  /*0280*/  PLOP3.LUT P0, PT, PT, PT, UP1, 0x80, 0x8 ;  /* 0x000000000008781c */ /* 0x000fda0003f0f018 */
[----:B------:R0:W5:Y:S02]  /*0290*/  @P0 LDG.E.CONSTANT R8, desc[UR18][R2.64+0x1c] ;  /* 0x00001c1202080981 */ /* 0x000164000c1e9900 */
.L_x_40:
[----:B------:R-:W1:Y:S01]  /*02a0*/  LDCU UR4, c[0x0][0x3ac] ;  /* 0x00007580ff0477ac */ /* 0x000e620008000800 */
[----:B------:R-:W-:Y:S01]  /*02b0*/  IMAD.MOV.U32 R9, RZ, RZ, RZ ;  /* 0x000000ffff097224 */ /* 0x000fe200078e00ff */
[----:B-1----:R-:W-:-:S09]  /*02c0*/  UISETP.LT.OR UP0, UPT, UR4, 0x1, !UP0 ;  /* 0x000000010400788c */ /* 0x002fd2000c701670 */
[----:B------:R-:W-:Y:S05]  /*02d0*/  BRA.U UP0, `(.L_x_41) ;  /* 0x0000001100247547 */ /* 0x000fea000b800000 */
[----:B------:R-:W1:Y:S01]  /*02e0*/  LDCU UR12, c[0x0][0x3a4] ;  /* 0x00007480ff0c77ac */ /* 0x000e620008000800 */
[----:B------:R-:W-:Y:S01]  /*02f0*/  IMAD.MOV.U32 R9, RZ, RZ, RZ ;  /* 0x000000ffff097224 */ /* 0x000fe200078e00ff */
[----:B------:R-:W-:Y:S02]  /*0300*/  ULOP3.LUT UR11, UR10, 0x7ffffffc, URZ, 0xc0, !UPT ;  /* 0x7ffffffc0a0b7892 */ /* 0x000fe4000f8ec0ff */
[----:B------:R-:W-:Y:S02]  /*0310*/  ULOP3.LUT UR10, UR10, 0x3, URZ, 0xc0, !UPT ;  /* 0x000000030a0a7892 */ /* 0x000fe4000f8ec0ff */
[----:B------:R-:W-:Y:S01]  /*0320*/  UIADD3 UR13, UPT, UPT, -UR11, URZ, URZ ;  /* 0x000000ff0b0d7290 */ /* 0x000fe2000fffe1ff */
[----:B------:R-:W-:Y:S01]  /*0330*/  UMOV UR4, URZ ;  /* 0x000000ff00047c82 */ /* 0x000fe20008000000 */
[----:B-1----:R-:W-:-:S12]  /*0340*/  UIMAD UR12, UR16, UR12, URZ ;  /* 0x0000000c100c72a4 */ /* 0x002fd8000f8e02ff */
.L_x_46:
[----:B------:R-:W1:Y:S01]  /*0350*/  LDCU.64 UR8, c[0x0][0x380] ;  /* 0x00007000ff0877ac */ /* 0x000e620008000a00 */
[----:B0-----:R-:W0:Y:S01]  /*0360*/  LDC R2, c[0x0][0x3a4] ;  /* 0x0000e900ff027b82 */ /* 0x001e220000000800 */
[----:B------:R-:W-:Y:S01]  /*0370*/  USHF.L.U32 UR17, UR4, 0x2, URZ ;  /* 0x0000000204117899 */ /* 0x000fe200080006ff */
[----:B------:R-:W2:Y:S03]  /*0380*/  LDCU UR20, c[0x0][0x3ac] ;  /* 0x00007580ff1477ac */ /* 0x000ea60008000800 */
[----:B------:R-:W-:Y:S02]  /*0390*/  UIADD3 UR5, UP0, UPT, UR12, UR17, URZ ;  /* 0x000000110c057290 */ /* 0x000fe4000ff1e0ff */
[----:B------:R-:W-:Y:S02]  /*03a0*/  UIADD3 UR15, UPT, UPT, UR17, 0x2, URZ ;  /* 0x00000002110f7890 */ /* 0x000fe4000fffe0ff */
[----:B------:R-:W-:-:S02]  /*03b0*/  ULEA.HI.X.SX32 UR6, UR12, URZ, 0x1, UP0 ;  /* 0x000000ff0c067291 */ /* 0x000fc400080f0eff */
[----:B------:R-:W-:Y:S02]  /*03c0*/  UIADD3 UR14, UPT, UPT, UR17, 0x1, URZ ;  /* 0x00000001110e7890 */ /* 0x000fe4000fffe0ff */
[----:B-1----:R-:W-:Y:S02]  /*03d0*/  ULEA UR7, UP0, UR5, UR8, 0x2 ;  /* 0x0000000805077291 */ /* 0x002fe4000f8010ff */
[----:B------:R-:W-:Y:S02]  /*03e0*/  UIADD3 UR8, UPT, UPT, UR17, 0x3, URZ ;  /* 0x0000000311087890 */ /* 0x000fe4000fffe0ff */
[----:B------:R-:W-:Y:S01]  /*03f0*/  ULEA.HI.X UR6, UR5, UR9, UR6, 0x2, UP0 ;  /* 0x0000000905067291 */ /* 0x000fe200080f1406 */
[C---:B0-----:R-:W-:Y:S01]  /*0400*/  ISETP.LE.AND P0, PT, R2.reuse, UR17, PT ;  /* 0x0000001102007c0c */ /* 0x041fe2000bf03270 */
[----:B------:R-:W0:Y:S01]  /*0410*/  LDCU UR17, c[0x0][0x3b0] ;  /* 0x00007600ff1177ac */ /* 0x000e220008000800 */
[----:B------:R-:W-:-:S03]  /*0420*/  ISETP.LE.AND P2, PT, R2, UR15, PT ;  /* 0x0000000f02007c0c */ /* 0x000fc6000bf43270 */
[----:B------:R-:W-:Y:S01]  /*0430*/  IMAD.U32 R3, RZ, RZ, UR6 ;  /* 0x00000006ff037e24 */ /* 0x000fe2000f8e00ff */
[C---:B------:R-:W-:Y:S02]  /*0440*/  ISETP.LE.AND P3, PT, R2.reuse, UR8, PT ;  /* 0x0000000802007c0c */ /* 0x040fe4000bf63270 */
[----:B------:R-:W-:Y:S01]  /*0450*/  ISETP.LE.AND P1, PT, R2, UR14, PT ;  /* 0x0000000e02007c0c */ /* 0x000fe2000bf23270 */
[----:B------:R-:W-:-:S05]  /*0460*/  IMAD.U32 R2, RZ, RZ, UR7 ;  /* 0x00000007ff027e24 */ /* 0x000fca000f8e00ff */
[----:B------:R-:W3:Y:S04]  /*0470*/  @!P0 LDG.E.CONSTANT R13, desc[UR18][R2.64] ;  /* 0x00000012020d8981 */ /* 0x000ee8000c1e9900 */
[----:B------:R-:W4:Y:S04]  /*0480*/  @!P2 LDG.E.CONSTANT R11, desc[UR18][R2.64+0x8] ;  /* 0x00000812020ba981 */ /* 0x000f28000c1e9900 */
[----:B------:R-:W2:Y:S04]  /*0490*/  @!P3 LDG.E.CONSTANT R12, desc[UR18][R2.64+0xc] ;  /* 0x00000c12020cb981 */ /* 0x000ea8000c1e9900 */
[----:B------:R-:W2:Y:S01]  /*04a0*/  @!P1 LDG.E.CONSTANT R10, desc[UR18][R2.64+0x4] ;  /* 0x00000412020a9981 */ /* 0x000ea2000c1e9900 */
[----:B0-----:R-:W-:Y:S01]  /*04b0*/  UISETP.GE.U32.AND UP0, UPT, UR17, 0x4, UPT ;  /* 0x000000041100788c */ /* 0x001fe2000bf06070 */
[----:B------:R-:W-:Y:S01]  /*04c0*/  UMOV UR5, URZ ;  /* 0x000000ff00057c82 */ /* 0x000fe20008000000 */
[----:B------:R-:W-:Y:S01]  /*04d0*/  UMOV UR7, URZ ;  /* 0x000000ff00077c82 */ /* 0x000fe20008000000 */
[----:B------:R-:W-:Y:S01]  /*04e0*/  UMOV UR8, URZ ;  /* 0x000000ff00087c82 */ /* 0x000fe20008000000 */
[----:B------:R-:W-:Y:S01]  /*04f0*/  UMOV UR6, URZ ;  /* 0x000000ff00067c82 */ /* 0x000fe20008000000 */
[----:B------:R-:W-:Y:S01]  /*0500*/  UMOV UR9, URZ ;  /* 0x000000ff00097c82 */ /* 0x000fe20008000000 */
[----:B---3--:R-:W-:-:S02]  /*0510*/  @!P0 R2UR UR5, R13 ;  /* 0x000000000d0582ca */ /* 0x008fc400000e0000 */
[----:B----4-:R-:W-:Y:S01]  /*0520*/  @!P2 R2UR UR7, R11 ;  /* 0x000000000b07a2ca */ /* 0x010fe200000e0000 */
[----:B------:R-:W-:Y:S01]  /*0530*/  IMAD.U32 R11, RZ, RZ, UR4 ;  /* 0x00000004ff0b7e24 */ /* 0x000fe2000f8e00ff */
[----:B--2---:R-:W-:Y:S02]  /*0540*/  @!P3 R2UR UR8, R12 ;  /* 0x000000000c08b2ca */ /* 0x004fe400000e0000 */
[----:B------:R-:W-:Y:S01]  /*0550*/  @!P1 R2UR UR6, R10 ;  /* 0x000000000a0692ca */ /* 0x000fe200000e0000 */
[----:B------:R-:W-:-:S04]  /*0560*/  IMAD R10, R0, UR20, R11 ;  /* 0x00000014000a7c24 */ /* 0x000fc8000f8e020b */
[----:B------:R-:W-:Y:S01]  /*0570*/  IMAD R10, R10, UR17, RZ ;  /* 0x000000110a0a7c24 */ /* 0x000fe2000f8e02ff */
[----:B------:R-:W-:Y:S09]  /*0580*/  BRA.U !UP0, `(.L_x_42) ;  /* 0x0000000508b87547 */ /* 0x000ff2000b800000 */
[----:B------:R-:W-:Y:S01]  /*0590*/  MOV R11, R10 ;  /* 0x0000000a000b7202 */ /* 0x000fe20000000f00 */
[----:B------:R-:W-:Y:S01]  /*05a0*/  IMAD.MOV.U32 R22, RZ, RZ, RZ ;  /* 0x000000ffff167224 */ /* 0x000fe200078e00ff */
[----:B------:R-:W0:Y:S01]  /*05b0*/  LDCU.64 UR14, c[0x0][0x388] ;  /* 0x00007100ff0e77ac */ /* 0x000e220008000a00 */
[----:B------:R-:W-:-:S05]  /*05c0*/  UMOV UR9, UR13 ;  /* 0x0000000d00097c82 */ /* 0x000fca0008000000 */
.L_x_43:
[----:B0-----:R-:W-:-:S04]  /*05d0*/  IADD3 R2, P0, PT, R11, UR14, RZ ;  /* 0x0000000e0b027c10 */ /* 0x001fc8000ff1e0ff */
[----:B------:R-:W-:-:S05]  /*05e0*/  LEA.HI.X.SX32 R3, R11, UR15, 0x1, P0 ;  /* 0x0000000f0b037c11 */ /* 0x000fca00080f0eff */
[----:B------:R-:W2:Y:S04]  /*05f0*/  LDG.E.U8.CONSTANT R15, desc[UR18][R2.64] ;  /* 0x00000012020f7981 */ /* 0x000ea8000c1e9100 */
[----:B------:R-:W3:Y:S04]  /*0600*/  LDG.E.U8.CONSTANT R13, desc[UR18][R2.64+0x1] ;  /* 0x00000112020d7981 */ /* 0x000ee8000c1e9100 */
[----:B------:R-:W4:Y:S04]  /*0610*/  LDG.E.U8.CONSTANT R12, desc[UR18][R2.64+0x2] ;  /* 0x00000212020c7981 */ /* 0x000f28000c1e9100 */
[----:B------:R3:W4:Y:S01]  /*0620*/  LDG.E.U8.CONSTANT R14, desc[UR18][R2.64+0x3] ;  /* 0x00000312020e7981 */ /* 0x000722000c1e9100 */
[C---:B------:R-:W-:Y:S01]  /*0630*/  ISETP.EQ.AND P0, PT, R22.reuse, RZ, PT ;  /* 0x000000ff1600720c */ /* 0x040fe20003f02270 */
[----:B------:R-:W-:Y:S01]  /*0640*/  UIADD3 UR9, UPT, UPT, UR9, 0x4, URZ ;  /* 0x0000000409097890 */ /* 0x000fe2000fffe0ff */
[C---:B------:R-:W-:Y:S01]  /*0650*/  ISETP.EQ.AND P1, PT, R22.reuse, 0x10, PT ;  /* 0x000000101600780c */ /* 0x040fe20003f22270 */
[----:B------:R-:W-:Y:S01]  /*0660*/  VIADD R22, R22, 0x10 ;  /* 0x0000001016167836 */ /* 0x000fe20000000000 */
[----:B------:R-:W-:Y:S01]  /*0670*/  IADD3 R11, PT, PT, R11, 0x4, RZ ;  /* 0x000000040b0b7810 */ /* 0x000fe20007ffe0ff */
[----:B------:R-:W-:Y:S01]  /*0680*/  UISETP.NE.AND UP0, UPT, UR9, URZ, UPT ;  /* 0x000000ff0900728c */ /* 0x000fe2000bf05270 */
[----:B--2---:R-:W-:-:S02]  /*0690*/  SHF.R.U32.HI R21, RZ, 0x2, R15 ;  /* 0x00000002ff157819 */ /* 0x004fc4000001160f */
[----:B------:R-:W-:Y:S02]  /*06a0*/  LOP3.LUT R16, R15, 0x3, RZ, 0xc0, !PT ;  /* 0x000000030f107812 */ /* 0x000fe400078ec0ff */
[----:B------:R-:W-:Y:S02]  /*06b0*/  LOP3.LUT R21, R21, 0x3, RZ, 0xc0, !PT ;  /* 0x0000000315157812 */ /* 0x000fe400078ec0ff */
[----:B------:R-:W-:Y:S01]  /*06c0*/  SHF.R.U32.HI R23, RZ, 0x4, R15 ;  /* 0x00000004ff177819 */ /* 0x000fe2000001160f */
[----:B------:R-:W-:Y:S01]  /*06d0*/  VIADD R20, R16, 0xffffffff ;  /* 0xffffffff10147836 */ /* 0x000fe20000000000 */
[----:B------:R-:W-:Y:S01]  /*06e0*/  LEA.HI R15, R15, 0xffffffff, RZ, 0x1a ;  /* 0xffffffff0f0f7811 */ /* 0x000fe200078fd0ff */
[----:B------:R-:W-:Y:S01]  /*06f0*/  VIADD R21, R21, 0xffffffff ;  /* 0xffffffff15157836 */ /* 0x000fe20000000000 */
[----:B------:R-:W-:Y:S01]  /*0700*/  LOP3.LUT R23, R23, 0x3, RZ, 0xc0, !PT ;  /* 0x0000000317177812 */ /* 0x000fe200078ec0ff */
[----:B-----5:R-:W-:Y:S01]  /*0710*/  @P0 IMAD.MOV.U32 R16, RZ, RZ, R4 ;  /* 0x000000ffff100224 */ /* 0x020fe200078e0004 */
[----:B------:R-:W-:Y:S01]  /*0720*/  I2FP.F32.S32 R20, R20 ;  /* 0x0000001400147245 */ /* 0x000fe20000201400 */
[----:B------:R-:W-:Y:S01]  /*0730*/  @P1 IMAD.MOV.U32 R16, RZ, RZ, R17 ;  /* 0x000000ffff101224 */ /* 0x000fe200078e0011 */
[----:B------:R-:W-:-:S02]  /*0740*/  I2FP.F32.S32 R21, R21 ;  /* 0x0000001500157245 */ /* 0x000fc40000201400 */
[----:B------:R-:W-:Y:S01]  /*0750*/  IADD3 R23, PT, PT, R23, -0x1, RZ ;  /* 0xffffffff17177810 */ /* 0x000fe20007ffe0ff */
[----:B------:R-:W-:Y:S01]  /*0760*/  FMUL R20, R20, UR5 ;  /* 0x0000000514147c20 */ /* 0x000fe20008400000 */
[----:B---3--:R-:W-:Y:S01]  /*0770*/  LOP3.LUT R3, R13, 0x3, RZ, 0xc0, !PT ;  /* 0x000000030d037812 */ /* 0x008fe200078ec0ff */
[----:B------:R-:W-:Y:S01]  /*0780*/  FMUL R2, R21, UR6 ;  /* 0x0000000615027c20 */ /* 0x000fe20008400000 */
[----:B------:R-:W-:Y:S01]  /*0790*/  I2FP.F32.S32 R15, R15 ;  /* 0x0000000f000f7245 */ /* 0x000fe20000201400 */
[-C--:B------:R-:W-:Y:S01]  /*07a0*/  FFMA R9, R20, R16.reuse, R9 ;  /* 0x0000001014097223 */ /* 0x080fe20000000009 */
[----:B------:R-:W-:Y:S01]  /*07b0*/  I2FP.F32.S32 R23, R23 ;  /* 0x0000001700177245 */ /* 0x000fe20000201400 */
[----:B------:R-:W-:Y:S01]  /*07c0*/  VIADD R3, R3, 0xffffffff ;  /* 0xffffffff03037836 */ /* 0x000fe20000000000 */
[----:B------:R-:W-:Y:S01]  /*07d0*/  SHF.R.U32.HI R21, RZ, 0x2, R13 ;  /* 0x00000002ff157819 */ /* 0x000fe2000001160d */
[----:B------:R-:W-:Y:S01]  /*07e0*/  FFMA R9, R2, R16, R9 ;  /* 0x0000001002097223 */ /* 0x000fe20000000009 */
[----:B------:R-:W-:Y:S01]  /*07f0*/  FMUL R20, R15, UR8 ;  /* 0x000000080f147c20 */ /* 0x000fe20008400000 */
[----:B------:R-:W-:Y:S01]  /*0800*/  FMUL R2, R23, UR7 ;  /* 0x0000000717027c20 */ /* 0x000fe20008400000 */
[----:B------:R-:W-:-:S02]  /*0810*/  LOP3.LUT R21, R21, 0x3, RZ, 0xc0, !PT ;  /* 0x0000000315157812 */ /* 0x000fc400078ec0ff */
[----:B------:R-:W-:Y:S01]  /*0820*/  SHF.R.U32.HI R15, RZ, 0x4, R13 ;  /* 0x00000004ff0f7819 */ /* 0x000fe2000001160d */
[-C--:B------:R-:W-:Y:S01]  /*0830*/  FFMA R9, R2, R16.reuse, R9 ;  /* 0x0000001002097223 */ /* 0x080fe20000000009 */
[----:B------:R-:W-:Y:S01]  /*0840*/  I2FP.F32.S32 R3, R3 ;  /* 0x0000000300037245 */ /* 0x000fe20000201400 */
[----:B------:R-:W-:Y:S01]  /*0850*/  VIADD R21, R21, 0xffffffff ;  /* 0xffffffff15157836 */ /* 0x000fe20000000000 */
[----:B------:R-:W-:Y:S01]  /*0860*/  LOP3.LUT R15, R15, 0x3, RZ, 0xc0, !PT ;  /* 0x000000030f0f7812 */ /* 0x000fe200078ec0ff */
[----:B------:R-:W-:Y:S02]  /*0870*/  @P0 IMAD.MOV.U32 R2, RZ, RZ, R5 ;  /* 0x000000ffff020224 */ /* 0x000fe400078e0005 */
[----:B------:R-:W-:Y:S01]  /*0880*/  FFMA R9, R20, R16, R9 ;  /* 0x0000001014097223 */ /* 0x000fe20000000009 */
[----:B------:R-:W-:Y:S02]  /*0890*/  @P1 IMAD.MOV.U32 R2, RZ, RZ, R18 ;  /* 0x000000ffff021224 */ /* 0x000fe400078e0012 */
[----:B------:R-:W-:Y:S01]  /*08a0*/  FMUL R16, R3, UR5 ;  /* 0x0000000503107c20 */ /* 0x000fe20008400000 */
[----:B------:R-:W-:Y:S01]  /*08b0*/  I2FP.F32.S32 R21, R21 ;  /* 0x0000001500157245 */ /* 0x000fe20000201400 */
[----:B------:R-:W-:Y:S01]  /*08c0*/  VIADD R15, R15, 0xffffffff ;  /* 0xffffffff0f0f7836 */ /* 0x000fe20000000000 */
[----:B------:R-:W-:Y:S01]  /*08d0*/  LEA.HI R13, R13, 0xffffffff, RZ, 0x1a ;  /* 0xffffffff0d0d7811 */ /* 0x000fe200078fd0ff */
[----:B------:R-:W-:Y:S01]  /*08e0*/  FFMA R9, R16, R2, R9 ;  /* 0x0000000210097223 */ /* 0x000fe20000000009 */
[----:B----4-:R-:W-:Y:S01]  /*08f0*/  SHF.R.U32.HI R20, RZ, 0x2, R12 ;  /* 0x00000002ff147819 */ /* 0x010fe2000001160c */
[----:B------:R-:W-:Y:S01]  /*0900*/  FMUL R16, R21, UR6 ;  /* 0x0000000615107c20 */ /* 0x000fe20008400000 */
[----:B------:R-:W-:-:S02]  /*0910*/  I2FP.F32.S32 R15, R15 ;  /* 0x0000000f000f7245 */ /* 0x000fc40000201400 */
[----:B------:R-:W-:Y:S01]  /*0920*/  I2FP.F32.S32 R13, R13 ;  /* 0x0000000d000d7245 */ /* 0x000fe20000201400 */
[----:B------:R-:W-:Y:S01]  /*0930*/  FFMA R9, R16, R2, R9 ;  /* 0x0000000210097223 */ /* 0x000fe20000000009 */
[----:B------:R-:W-:Y:S01]  /*0940*/  LOP3.LUT R20, R20, 0x3, RZ, 0xc0, !PT ;  /* 0x0000000314147812 */ /* 0x000fe200078ec0ff */
[----:B------:R-:W-:Y:S01]  /*0950*/  FMUL R16, R15, UR7 ;  /* 0x000000070f107c20 */ /* 0x000fe20008400000 */
[----:B------:R-:W-:Y:S02]  /*0960*/  LOP3.LUT R15, R12, 0x3, RZ, 0xc0, !PT ;  /* 0x000000030c0f7812 */ /* 0x000fe400078ec0ff */
[----:B------:R-:W-:Y:S01]  /*0970*/  @P0 MOV R3, R6 ;  /* 0x0000000600030202 */ /* 0x000fe20000000f00 */
[-C--:B------:R-:W-:Y:S01]  /*0980*/  FFMA R9, R16, R2.reuse, R9 ;  /* 0x0000000210097223 */ /* 0x080fe20000000009 */
[----:B------:R-:W-:Y:S01]  /*0990*/  FMUL R16, R13, UR8 ;  /* 0x000000080d107c20 */ /* 0x000fe20008400000 */
[----:B------:R-:W-:Y:S01]  /*09a0*/  SHF.R.U32.HI R13, RZ, 0x4, R12 ;  /* 0x00000004ff0d7819 */ /* 0x000fe2000001160c */
[----:B------:R-:W-:Y:S01]  /*09b0*/  VIADD R15, R15, 0xffffffff ;  /* 0xffffffff0f0f7836 */ /* 0x000fe20000000000 */
[----:B------:R-:W-:Y:S01]  /*09c0*/  LEA.HI R12, R12, 0xffffffff, RZ, 0x1a ;  /* 0xffffffff0c0c7811 */ /* 0x000fe200078fd0ff */
[----:B------:R-:W-:Y:S01]  /*09d0*/  VIADD R20, R20, 0xffffffff ;  /* 0xffffffff14147836 */ /* 0x000fe20000000000 */
[----:B------:R-:W-:Y:S01]  /*09e0*/  LOP3.LUT R13, R13, 0x3, RZ, 0xc0, !PT ;  /* 0x000000030d0d7812 */ /* 0x000fe200078ec0ff */
[----:B------:R-:W-:Y:S01]  /*09f0*/  FFMA R16, R16, R2, R9 ;  /* 0x0000000210107223 */ /* 0x000fe20000000009 */
[----:B------:R-:W-:Y:S01]  /*0a00*/  I2FP.F32.S32 R15, R15 ;  /* 0x0000000f000f7245 */ /* 0x000fe20000201400 */
[----:B------:R-:W-:Y:S01]  /*0a10*/  @P1 IMAD.MOV.U32 R3, RZ, RZ, R19 ;  /* 0x000000ffff031224 */ /* 0x000fe200078e0013 */
[----:B------:R-:W-:Y:S01]  /*0a20*/  I2FP.F32.S32 R20, R20 ;  /* 0x0000001400147245 */ /* 0x000fe20000201400 */
[----:B------:R-:W-:Y:S01]  /*0a30*/  VIADD R13, R13, 0xffffffff ;  /* 0xffffffff0d0d7836 */ /* 0x000fe20000000000 */
[----:B------:R-:W-:Y:S01]  /*0a40*/  I2FP.F32.S32 R12, R12 ;  /* 0x0000000c000c7245 */ /* 0x000fe20000201400 */
[----:B------:R-:W-:Y:S01]  /*0a50*/  FMUL R15, R15, UR5 ;  /* 0x000000050f0f7c20 */ /* 0x000fe20008400000 */
[----:B------:R-:W-:-:S02]  /*0a60*/  @P0 IMAD.MOV.U32 R2, RZ, RZ, R7 ;  /* 0x000000ffff020224 */ /* 0x000fc400078e0007 */
[----:B------:R-:W-:Y:S01]  /*0a70*/  FMUL R9, R20, UR6 ;  /* 0x0000000614097c20 */ /* 0x000fe20008400000 */
[----:B------:R-:W-:Y:S01]  /*0a80*/  I2FP.F32.S32 R13, R13 ;  /* 0x0000000d000d7245 */ /* 0x000fe20000201400 */
[-C--:B------:R-:W-:Y:S01]  /*0a90*/  FFMA R16, R15, R3.reuse, R16 ;  /* 0x000000030f107223 */ /* 0x080fe20000000010 */
[----:B------:R-:W-:Y:S01]  /*0aa0*/  SHF.R.U32.HI R15, RZ, 0x2, R14 ;  /* 0x00000002ff0f7819 */ /* 0x000fe2000001160e */
[----:B------:R-:W-:Y:S01]  /*0ab0*/  @P1 IMAD.MOV.U32 R2, RZ, RZ, R8 ;  /* 0x000000ffff021224 */ /* 0x000fe200078e0008 */
[----:B------:R-:W-:Y:S01]  /*0ac0*/  SHF.R.U32.HI R20, RZ, 0x4, R14 ;  /* 0x00000004ff147819 */ /* 0x000fe2000001160e */
[-C--:B------:R-:W-:Y:S01]  /*0ad0*/  FFMA R16, R9, R3.reuse, R16 ;  /* 0x0000000309107223 */ /* 0x080fe20000000010 */
[----:B------:R-:W-:Y:S01]  /*0ae0*/  FMUL R13, R13, UR7 ;  /* 0x000000070d0d7c20 */ /* 0x000fe20008400000 */
[----:B------:R-:W-:Y:S02]  /*0af0*/  LOP3.LUT R9, R14, 0x3, RZ, 0xc0, !PT ;  /* 0x000000030e097812 */ /* 0x000fe400078ec0ff */
[----:B------:R-:W-:Y:S01]  /*0b00*/  LOP3.LUT R15, R15, 0x3, RZ, 0xc0, !PT ;  /* 0x000000030f0f7812 */ /* 0x000fe200078ec0ff */
[----:B------:R-:W-:Y:S01]  /*0b10*/  FFMA R16, R13, R3, R16 ;  /* 0x000000030d107223 */ /* 0x000fe20000000010 */
[----:B------:R-:W-:Y:S01]  /*0b20*/  IADD3 R13, PT, PT, R9, -0x1, RZ ;  /* 0xffffffff090d7810 */ /* 0x000fe20007ffe0ff */
[----:B------:R-:W-:Y:S01]  /*0b30*/  FMUL R9, R12, UR8 ;  /* 0x000000080c097c20 */ /* 0x000fe20008400000 */
[----:B------:R-:W-:Y:S01]  /*0b40*/  LOP3.LUT R20, R20, 0x3, RZ, 0xc0, !PT ;  /* 0x0000000314147812 */ /* 0x000fe200078ec0ff */
[----:B------:R-:W-:Y:S01]  /*0b50*/  VIADD R15, R15, 0xffffffff ;  /* 0xffffffff0f0f7836 */ /* 0x000fe20000000000 */
[----:B------:R-:W-:Y:S01]  /*0b60*/  I2FP.F32.S32 R13, R13 ;  /* 0x0000000d000d7245 */ /* 0x000fe20000201400 */
[----:B------:R-:W-:Y:S01]  /*0b70*/  FFMA R9, R9, R3, R16 ;  /* 0x0000000309097223 */ /* 0x000fe20000000010 */
[----:B------:R-:W-:Y:S01]  /*0b80*/  LEA.HI R14, R14, 0xffffffff, RZ, 0x1a ;  /* 0xffffffff0e0e7811 */ /* 0x000fe200078fd0ff */
[----:B------:R-:W-:Y:S01]  /*0b90*/  VIADD R20, R20, 0xffffffff ;  /* 0xffffffff14147836 */ /* 0x000fe20000000000 */
[----:B------:R-:W-:Y:S01]  /*0ba0*/  I2FP.F32.S32 R15, R15 ;  /* 0x0000000f000f7245 */ /* 0x000fe20000201400 */
[----:B------:R-:W-:Y:S01]  /*0bb0*/  FMUL R12, R13, UR5 ;  /* 0x000000050d0c7c20 */ /* 0x000fe20008400000 */
[----:B------:R-:W-:-:S02]  /*0bc0*/  I2FP.F32.S32 R14, R14 ;  /* 0x0000000e000e7245 */ /* 0x000fc40000201400 */
[----:B------:R-:W-:Y:S01]  /*0bd0*/  I2FP.F32.S32 R20, R20 ;  /* 0x0000001400147245 */ /* 0x000fe20000201400 */
[-C--:B------:R-:W-:Y:S01]  /*0be0*/  FFMA R9, R12, R2.reuse, R9 ;  /* 0x000000020c097223 */ /* 0x080fe20000000009 */
[----:B------:R-:W-:Y:S01]  /*0bf0*/  FMUL R12, R15, UR6 ;  /* 0x000000060f0c7c20 */ /* 0x000fe20008400000 */
[----:B------:R-:W-:Y:S02]  /*0c00*/  FMUL R14, R14, UR8 ;  /* 0x000000080e0e7c20 */ /* 0x000fe40008400000 */
[----:B------:R-:W-:Y:S01]  /*0c10*/  FMUL R20, R20, UR7 ;  /* 0x0000000714147c20 */ /* 0x000fe20008400000 */
[----:B------:R-:W-:-:S04]  /*0c20*/  FFMA R9, R12, R2, R9 ;  /* 0x000000020c097223 */ /* 0x000fc80000000009 */
[----:B------:R-:W-:-:S04]  /*0c30*/  FFMA R9, R20, R2, R9 ;  /* 0x0000000214097223 */ /* 0x000fc80000000009 */
[----:B------:R-:W-:Y:S01]  /*0c40*/  FFMA R9, R14, R2, R9 ;  /* 0x000000020e097223 */ /* 0x000fe20000000009 */
[----:B------:R-:W-:Y:S06]  /*0c50*/  BRA.U UP0, `(.L_x_43) ;  /* 0xfffffff9005c7547 */ /* 0x000fec000b83ffff */
[----:B------:R-:W-:-:S05]  /*0c60*/  UMOV UR9, UR11 ;  /* 0x0000000b00097c82 */ /* 0x000fca0008000000 */
.L_x_42:
[----:B------:R-:W-:-:S09]  /*0c70*/  UISETP.NE.AND UP0, UPT, UR10, URZ, UPT ;  /* 0x000000ff0a00728c */ /* 0x000fd2000bf05270 */
[----:B------:R-:W-:Y:S05]  /*0c80*/  BRA.U !UP0, `(.L_x_44) ;  /* 0x0000000508ac7547 */ /* 0x000fea000b800000 */
[----:B------:R-:W-:Y:S02]  /*0c90*/  UISETP.NE.AND UP1, UPT, UR10, 0x1, UPT ;  /* 0x000000010a00788c */ /* 0x000fe4000bf25270 */
[----:B------:R-:W-:-:S07]  /*0ca0*/  ULOP3.LUT UP0, URZ, UR17, 0x1, URZ, 0xc0, !UPT ;  /* 0x0000000111ff7892 */ /* 0x000fce000f80c0ff */
[----:B------:R-:W-:Y:S05]  /*0cb0*/  BRA.U !UP1, `(.L_x_45) ;  /* 0x0000000509047547 */ /* 0x000fea000b800000 */
[----:B------:R-:W0:Y:S01]  /*0cc0*/  LDCU.64 UR14, c[0x0][0x388] ;  /* 0x00007100ff0e77ac */ /* 0x000e220008000a00 */
[----:B------:R-:W-:-:S05]  /*0cd0*/  VIADD R2, R10, UR9 ;  /* 0x000000090a027c36 */ /* 0x000fca0008000000 */
[----:B0-----:R-:W-:-:S04]  /*0ce0*/  IADD3 R14, P0, PT, R2, UR14, RZ ;  /* 0x0000000e020e7c10 */ /* 0x001fc8000ff1e0ff */
[----:B------:R-:W-:-:S05]  /*0cf0*/  LEA.HI.X.SX32 R15, R2, UR15, 0x1, P0 ;  /* 0x0000000f020f7c11 */ /* 0x000fca00080f0eff */
[----:B------:R-:W2:Y:S04]  /*0d00*/  LDG.E.U8.CONSTANT R2, desc[UR18][R14.64] ;  /* 0x000000120e027981 */ /* 0x000ea8000c1e9100 */
[----:B------:R0:W3:Y:S01]  /*0d10*/  LDG.E.U8.CONSTANT R3, desc[UR18][R14.64+0x1] ;  /* 0x000001120e037981 */ /* 0x0000e2000c1e9100 */
[----:B------:R-:W-:Y:S02]  /*0d20*/  USHF.L.U32 UR14, UR9, 0x2, URZ ;  /* 0x00000002090e7899 */ /* 0x000fe400080006ff */
[----:B------:R-:W-:Y:S02]  /*0d30*/  UIADD3 UR9, UPT, UPT, UR9, 0x2, URZ ;  /* 0x0000000209097890 */ /* 0x000fe4000fffe0ff */
[----:B------:R-:W-:Y:S02]  /*0d40*/  UISETP.EQ.AND UP2, UPT, UR14, 0x8, UPT ;  /* 0x000000080e00788c */ /* 0x000fe4000bf42270 */
[----:B------:R-:W-:-:S02]  /*0d50*/  UISETP.EQ.AND UP1, UPT, UR14, 0x10, UPT ;  /* 0x000000100e00788c */ /* 0x000fc4000bf22270 */
[----:B------:R-:W-:Y:S02]  /*0d60*/  ISETP.EQ.AND P0, PT, RZ, UR14, PT ;  /* 0x0000000eff007c0c */ /* 0x000fe4000bf02270 */
[----:B------:R-:W-:Y:S01]  /*0d70*/  PLOP3.LUT P1, PT, PT, PT, UP2, 0x80, 0x8 ;  /* 0x000000000008781c */ /* 0x000fe20003f2f028 */
[----:B------:R-:W-:Y:S01]  /*0d80*/  UISETP.EQ.AND UP2, UPT, UR14, 0x18, UPT ;  /* 0x000000180e00788c */ /* 0x000fe2000bf42270 */
[----:B------:R-:W-:-:S05]  /*0d90*/  PLOP3.LUT P2, PT, PT, PT, UP1, 0x80, 0x8 ;  /* 0x000000000008781c */ /* 0x000fca0003f4f018 */
[----:B------:R-:W-:-:S04]  /*0da0*/  PLOP3.LUT P3, PT, PT, PT, UP2, 0x80, 0x8 ;  /* 0x000000000008781c */ /* 0x000fc80003f6f028 */
[----:B-----5:R-:W-:Y:S02]  /*0db0*/  @P0 IMAD.MOV.U32 R12, RZ, RZ, R4 ;  /* 0x000000ffff0c0224 */ /* 0x020fe400078e0004 */
[----:B------:R-:W-:Y:S02]  /*0dc0*/  @P1 IMAD.MOV.U32 R12, RZ, RZ, R6 ;  /* 0x000000ffff0c1224 */ /* 0x000fe400078e0006 */
[----:B------:R-:W-:-:S05]  /*0dd0*/  @P2 MOV R12, R17 ;  /* 0x00000011000c2202 */ /* 0x000fca0000000f00 */
[----:B------:R-:W-:Y:S01]  /*0de0*/  @P3 IMAD.MOV.U32 R12, RZ, RZ, R19 ;  /* 0x000000ffff0c3224 */ /* 0x000fe200078e0013 */
[----:B--2---:R-:W-:Y:S02]  /*0df0*/  LOP3.LUT R11, R2, 0x3, RZ, 0xc0, !PT ;  /* 0x00000003020b7812 */ /* 0x004fe400078ec0ff */
[--C-:B------:R-:W-:Y:S02]  /*0e00*/  SHF.R.U32.HI R13, RZ, 0x2, R2.reuse ;  /* 0x00000002ff0d7819 */ /* 0x100fe40000011602 */
[----:B0-----:R-:W-:Y:S01]  /*0e10*/  SHF.R.U32.HI R14, RZ, 0x4, R2 ;  /* 0x00000004ff0e7819 */ /* 0x001fe20000011602 */
[----:B------:R-:W-:Y:S01]  /*0e20*/  VIADD R11, R11, 0xffffffff ;  /* 0xffffffff0b0b7836 */ /* 0x000fe20000000000 */
[----:B------:R-:W-:Y:S02]  /*0e30*/  LOP3.LUT R13, R13, 0x3, RZ, 0xc0, !PT ;  /* 0x000000030d0d7812 */ /* 0x000fe400078ec0ff */
[----:B------:R-:W-:Y:S02]  /*0e40*/  LOP3.LUT R14, R14, 0x3, RZ, 0xc0, !PT ;  /* 0x000000030e0e7812 */ /* 0x000fe400078ec0ff */
[----:B------:R-:W-:Y:S01]  /*0e50*/  I2FP.F32.S32 R11, R11 ;  /* 0x0000000b000b7245 */ /* 0x000fe20000201400 */
[----:B------:R-:W-:Y:S01]  /*0e60*/  VIADD R13, R13, 0xffffffff ;  /* 0xffffffff0d0d7836 */ /* 0x000fe20000000000 */
[----:B------:R-:W-:Y:S01]  /*0e70*/  LEA.HI R2, R2, 0xffffffff, RZ, 0x1a ;  /* 0xffffffff02027811 */ /* 0x000fe200078fd0ff */
[----:B------:R-:W-:Y:S01]  /*0e80*/  VIADD R14, R14, 0xffffffff ;  /* 0xffffffff0e0e7836 */ /* 0x000fe20000000000 */
[----:B---3--:R-:W-:Y:S01]  /*0e90*/  SHF.R.U32.HI R15, RZ, 0x4, R3 ;  /* 0x00000004ff0f7819 */ /* 0x008fe20000011603 */
[----:B------:R-:W-:Y:S01]  /*0ea0*/  FMUL R16, R11, UR5 ;  /* 0x000000050b107c20 */ /* 0x000fe20008400000 */
[----:B------:R-:W-:-:S02]  /*0eb0*/  I2FP.F32.S32 R13, R13 ;  /* 0x0000000d000d7245 */ /* 0x000fc40000201400 */
[----:B------:R-:W-:Y:S01]  /*0ec0*/  I2FP.F32.S32 R14, R14 ;  /* 0x0000000e000e7245 */ /* 0x000fe20000201400 */
[----:B------:R-:W-:Y:S01]  /*0ed0*/  FFMA R9, R16, R12, R9 ;  /* 0x0000000c10097223 */ /* 0x000fe20000000009 */
[----:B------:R-:W-:Y:S01]  /*0ee0*/  I2FP.F32.S32 R2, R2 ;  /* 0x0000000200027245 */ /* 0x000fe20000201400 */
[----:B------:R-:W-:Y:S01]  /*0ef0*/  FMUL R16, R13, UR6 ;  /* 0x000000060d107c20 */ /* 0x000fe20008400000 */
[----:B------:R-:W-:Y:S01]  /*0f00*/  LOP3.LUT R13, R3, 0x3, RZ, 0xc0, !PT ;  /* 0x00000003030d7812 */ /* 0x000fe200078ec0ff */
[----:B------:R-:W-:Y:S01]  /*0f10*/  FMUL R14, R14, UR7 ;  /* 0x000000070e0e7c20 */ /* 0x000fe20008400000 */
[----:B------:R-:W-:Y:S01]  /*0f20*/  LOP3.LUT R15, R15, 0x3, RZ, 0xc0, !PT ;  /* 0x000000030f0f7812 */ /* 0x000fe200078ec0ff */
[-C--:B------:R-:W-:Y:S01]  /*0f30*/  FFMA R11, R16, R12.reuse, R9 ;  /* 0x0000000c100b7223 */ /* 0x080fe20000000009 */
[----:B------:R-:W-:Y:S01]  /*0f40*/  FMUL R2, R2, UR8 ;  /* 0x0000000802027c20 */ /* 0x000fe20008400000 */
[----:B------:R-:W-:Y:S01]  /*0f50*/  VIADD R13, R13, 0xffffffff ;  /* 0xffffffff0d0d7836 */ /* 0x000fe20000000000 */
[----:B------:R-:W-:Y:S01]  /*0f60*/  IADD3 R15, PT, PT, R15, -0x1, RZ ;  /* 0xffffffff0f0f7810 */ /* 0x000fe20007ffe0ff */
[-C--:B------:R-:W-:Y:S01]  /*0f70*/  FFMA R11, R14, R12.reuse, R11 ;  /* 0x0000000c0e0b7223 */ /* 0x080fe2000000000b */
[----:B------:R-:W-:Y:S01]  /*0f80*/  SHF.R.U32.HI R14, RZ, 0x2, R3 ;  /* 0x00000002ff0e7819 */ /* 0x000fe20000011603 */
[----:B------:R-:W-:Y:S01]  /*0f90*/  @P0 IMAD.MOV.U32 R9, RZ, RZ, R5 ;  /* 0x000000ffff090224 */ /* 0x000fe200078e0005 */
[----:B------:R-:W-:Y:S01]  /*0fa0*/  I2FP.F32.S32 R13, R13 ;  /* 0x0000000d000d7245 */ /* 0x000fe20000201400 */
[----:B------:R-:W-:Y:S01]  /*0fb0*/  FFMA R2, R2, R12, R11 ;  /* 0x0000000c02027223 */ /* 0x000fe2000000000b */
[----:B------:R-:W-:-:S02]  /*0fc0*/  LOP3.LUT R14, R14, 0x3, RZ, 0xc0, !PT ;  /* 0x000000030e0e7812 */ /* 0x000fc400078ec0ff */
[----:B------:R-:W-:Y:S01]  /*0fd0*/  @P1 MOV R9, R7 ;  /* 0x0000000700091202 */ /* 0x000fe20000000f00 */
[----:B------:R-:W-:Y:S02]  /*0fe0*/  @P2 IMAD.MOV.U32 R9, RZ, RZ, R18 ;  /* 0x000000ffff092224 */ /* 0x000fe400078e0012 */
[----:B------:R-:W-:Y:S01]  /*0ff0*/  FMUL R13, R13, UR5 ;  /* 0x000000050d0d7c20 */ /* 0x000fe20008400000 */
[----:B------:R-:W-:Y:S01]  /*1000*/  VIADD R14, R14, 0xffffffff ;  /* 0xffffffff0e0e7836 */ /* 0x000fe20000000000 */
[----:B------:R-:W-:Y:S01]  /*1010*/  LEA.HI R3, R3, 0xffffffff, RZ, 0x1a ;  /* 0xffffffff03037811 */ /* 0x000fe200078fd0ff */
[----:B------:R-:W-:Y:S01]  /*1020*/  @P3 IMAD.MOV.U32 R9, RZ, RZ, R8 ;  /* 0x000000ffff093224 */ /* 0x000fe200078e0008 */
[----:B------:R-:W-:Y:S02]  /*1030*/  I2FP.F32.S32 R15, R15 ;  /* 0x0000000f000f7245 */ /* 0x000fe40000201400 */
[----:B------:R-:W-:Y:S01]  /*1040*/  I2FP.F32.S32 R14, R14 ;  /* 0x0000000e000e7245 */ /* 0x000fe20000201400 */
[----:B------:R-:W-:Y:S01]  /*1050*/  FFMA R2, R13, R9, R2 ;  /* 0x000000090d027223 */ /* 0x000fe20000000002 */
[----:B------:R-:W-:Y:S01]  /*1060*/  I2FP.F32.S32 R3, R3 ;  /* 0x0000000300037245 */ /* 0x000fe20000201400 */
[----:B------:R-:W-:-:S02]  /*1070*/  FMUL R15, R15, UR7 ;  /* 0x000000070f0f7c20 */ /* 0x000fc40008400000 */
[----:B------:R-:W-:Y:S02]  /*1080*/  FMUL R11, R14, UR6 ;  /* 0x000000060e0b7c20 */ /* 0x000fe40008400000 */
[----:B------:R-:W-:Y:S02]  /*1090*/  FMUL R3, R3, UR8 ;  /* 0x0000000803037c20 */ /* 0x000fe40008400000 */
[----:B------:R-:W-:-:S04]  /*10a0*/  FFMA R2, R11, R9, R2 ;  /* 0x000000090b027223 */ /* 0x000fc80000000002 */
[----:B------:R-:W-:-:S04]  /*10b0*/  FFMA R2, R15, R9, R2 ;  /* 0x000000090f027223 */ /* 0x000fc80000000002 */
[----:B------:R-:W-:-:S07]  /*10c0*/  FFMA R9, R3, R9, R2 ;  /* 0x0000000903097223 */ /* 0x000fce0000000002 */
.L_x_45:
[----:B------:R-:W-:Y:S05]  /*10d0*/  BRA.U !UP0, `(.L_x_44) ;  /* 0x0000000108987547 */ /* 0x000fea000b800000 */
[----:B------:R-:W0:Y:S01]  /*10e0*/  LDCU.64 UR14, c[0x0][0x388] ;  /* 0x00007100ff0e77ac */ /* 0x000e220008000a00 */
[----:B------:R-:W-:-:S05]  /*10f0*/  VIADD R2, R10, UR9 ;  /* 0x000000090a027c36 */ /* 0x000fca0008000000 */
[----:B0-----:R-:W-:-:S04]  /*1100*/  IADD3 R10, P0, PT, R2, UR14, RZ ;  /* 0x0000000e020a7c10 */ /* 0x001fc8000ff1e0ff */
[----:B------:R-:W-:-:S05]  /*1110*/  LEA.HI.X.SX32 R11, R2, UR15, 0x1, P0 ;  /* 0x0000000f020b7c11 */ /* 0x000fca00080f0eff */
[----:B------:R-:W2:Y:S01]  /*1120*/  LDG.E.U8.CONSTANT R10, desc[UR18][R10.64] ;  /* 0x000000120a0a7981 */ /* 0x000ea2000c1e9100 */
[----:B------:R-:W-:-:S04]  /*1130*/  USHF.L.U32 UR9, UR9, 0x2, URZ ;  /* 0x0000000209097899 */ /* 0x000fc800080006ff */
[----:B------:R-:W-:Y:S02]  /*1140*/  UISETP.EQ.AND UP0, UPT, UR9, 0x8, UPT ;  /* 0x000000080900788c */ /* 0x000fe4000bf02270 */
[----:B------:R-:W-:Y:S01]  /*1150*/  ISETP.EQ.AND P0, PT, RZ, UR9, PT ;  /* 0x00000009ff007c0c */ /* 0x000fe2000bf02270 */
[----:B------:R-:W-:-:S03]  /*1160*/  UISETP.EQ.AND UP1, UPT, UR9, 0x10, UPT ;  /* 0x000000100900788c */ /* 0x000fc6000bf22270 */
[----:B------:R-:W-:Y:S01]  /*1170*/  PLOP3.LUT P1, PT, PT, PT, UP0, 0x80, 0x8 ;  /* 0x000000000008781c */ /* 0x000fe20003f2f008 */
[----:B------:R-:W-:Y:S02]  /*1180*/  UISETP.EQ.AND UP0, UPT, UR9, 0x18, UPT ;  /* 0x000000180900788c */ /* 0x000fe4000bf02270 */
[----:B------:R-:W-:-:S06]  /*1190*/  PLOP3.LUT P2, PT, PT, PT, UP1, 0x80, 0x8 ;  /* 0x000000000008781c */ /* 0x000fcc0003f4f018 */
[----:B-----5:R-:W-:Y:S01]  /*11a0*/  @P0 IMAD.MOV.U32 R2, RZ, RZ, R4 ;  /* 0x000000ffff020224 */ /* 0x020fe200078e0004 */
[----:B------:R-:W-:-:S03]  /*11b0*/  PLOP3.LUT P0, PT, PT, PT, UP0, 0x80, 0x8 ;  /* 0x000000000008781c */ /* 0x000fc60003f0f008 */
[----:B------:R-:W-:-:S03]  /*11c0*/  @P1 IMAD.MOV.U32 R2, RZ, RZ, R6 ;  /* 0x000000ffff021224 */ /* 0x000fc600078e0006 */
[----:B------:R-:W-:-:S07]  /*11d0*/  @P2 MOV R2, R17 ;  /* 0x0000001100022202 */ /* 0x000fce0000000f00 */
[----:B------:R-:W-:Y:S01]  /*11e0*/  @P0 IMAD.MOV.U32 R2, RZ, RZ, R19 ;  /* 0x000000ffff020224 */ /* 0x000fe200078e0013 */
        /* <DEDUP_REMOVED lines=8> */
[----:B------:R-:W-:Y:S01]  /*1270*/  LEA.HI R10, R10, 0xffffffff, RZ, 0x1a ;  /* 0xffffffff0a0a7811 */ /* 0x000fe200078fd0ff */
[----:B------:R-:W-:-:S02]  /*1280*/  VIADD R12, R12, 0xffffffff ;  /* 0xffffffff0c0c7836 */ /* 0x000fc40000000000 */
[----:B------:R-:W-:Y:S01]  /*1290*/  FMUL R14, R3, UR5 ;  /* 0x00000005030e7c20 */ /* 0x000fe20008400000 */
[----:B------:R-:W-:Y:S02]  /*12a0*/  I2FP.F32.S32 R11, R11 ;  /* 0x0000000b000b7245 */ /* 0x000fe40000201400 */
[----:B------:R-:W-:Y:S01]  /*12b0*/  I2FP.F32.S32 R12, R12 ;  /* 0x0000000c000c7245 */ /* 0x000fe20000201400 */
[----:B------:R-:W-:Y:S01]  /*12c0*/  FFMA R9, R14, R2, R9 ;  /* 0x000000020e097223 */ /* 0x000fe20000000009 */
[----:B------:R-:W-:Y:S01]  /*12d0*/  I2FP.F32.S32 R10, R10 ;  /* 0x0000000a000a7245 */ /* 0x000fe20000201400 */
[----:B------:R-:W-:Y:S02]  /*12e0*/  FMUL R14, R11, UR6 ;  /* 0x000000060b0e7c20 */ /* 0x000fe40008400000 */
[----:B------:R-:W-:Y:S02]  /*12f0*/  FMUL R12, R12, UR7 ;  /* 0x000000070c0c7c20 */ /* 0x000fe40008400000 */
[----:B------:R-:W-:Y:S01]  /*1300*/  FFMA R9, R14, R2, R9 ;  /* 0x000000020e097223 */ /* 0x000fe20000000009 */
[----:B------:R-:W-:-:S03]  /*1310*/  FMUL R10, R10, UR8 ;  /* 0x000000080a0a7c20 */ /* 0x000fc60008400000 */
[----:B------:R-:W-:-:S04]  /*1320*/  FFMA R9, R12, R2, R9 ;  /* 0x000000020c097223 */ /* 0x000fc80000000009 */
[----:B------:R-:W-:-:S07]  /*1330*/  FFMA R9, R10, R2, R9 ;  /* 0x000000020a097223 */ /* 0x000fce0000000009 */
.L_x_44:
[----:B------:R-:W-:-:S04]  /*1340*/  UIADD3 UR4, UPT, UPT, UR4, 0x1, URZ ;  /* 0x0000000104047890 */ /* 0x000fc8000fffe0ff */
[----:B------:R-:W-:-:S09]  /*1350*/  UISETP.NE.AND UP0, UPT, UR4, UR20, UPT ;  /* 0x000000140400728c */ /* 0x000fd2000bf05270 */
[----:B------:R-:W-:Y:S05]  /*1360*/  BRA.U UP0, `(.L_x_46) ;  /* 0xffffffed00f87547 */ /* 0x000fea000b83ffff */
.L_x_41:
[----:B-----5:R-:W1:Y:S08]  /*1370*/  LDC R5, c[0x0][0x3a8] ;  /* 0x0000ea00ff057b82 */ /* 0x020e700000000800 */
[----:B0-----:R-:W0:Y:S01]  /*1380*/  LDC.64 R2, c[0x0][0x398] ;  /* 0x0000e600ff027b82 */ /* 0x001e220000000a00 */
[----:B-1----:R-:W-:-:S04]  /*1390*/  IMAD R5, R5, UR16, R0 ;  /* 0x0000001005057c24 */ /* 0x002fc8000f8e0200 */
[----:B0-----:R-:W-:-:S05]  /*13a0*/  IMAD.WIDE R2, R5, 0x4, R2 ;  /* 0x0000000405027825 */ /* 0x001fca00078e0202 */
[----:B------:R-:W-:Y:S01]  /*13b0*/  STG.E desc[UR18][R2.64], R9 ;  /* 0x0000000902007986 */ /* 0x000fe2000c101912 */
[----:B------:R-:W-:Y:S05]  /*13c0*/  EXIT ;  /* 0x000000000000794d */ /* 0x000fea0003800000 */
.L_x_47:
        /* <DEDUP_REMOVED lines=11> */
.L_x_72:


//--------------------- .text.gemm_4bit_tiled_kernel_f32 --------------------------
	.section	.text.gemm_4bit_tiled_kernel_f32,"ax",@progbits
	.align	128
        .global         gemm_4bit_tiled_kernel_f32
        .type           gemm_4bit_tiled_kernel_f32,@function
        .size           gemm_4bit_tiled_kernel_f32,(.L_x_73 - gemm_4bit_tiled_kernel_f32)
        .other          gemm_4bit_tiled_kernel_f32,@"STO_CUDA_ENTRY STV_DEFAULT"
gemm_4bit_tiled_kernel_f32:
.text.gemm_4bit_tiled_kernel_f32:
[----:B------:R-:W-:Y:S08]  /*0000*/  LDC R1, c[0x0][0x37c] ;  /* 0x0000df00ff017b82 */ /* 0x000ff00000000800 */
[----:B------:R-:W0:Y:S01]  /*0010*/  S2UR UR6, SR_CTAID.Y ;  /* 0x00000000000679c3 */ /* 0x000e220000002600 */
[----:B------:R-:W1:Y:S01]  /*0020*/  S2R R3, SR_CTAID.X ;  /* 0x0000000000037919 */ /* 0x000e620000002500 */
[----:B------:R-:W2:Y:S06]  /*0030*/  S2R R4, SR_TID.X ;  /* 0x0000000000047919 */ /* 0x000eac0000002100 */
[----:B------:R-:W0:Y:S02]  /*0040*/  LDC R0, c[0x0][0x3a0] ;  /* 0x0000e800ff007b82 */ /* 0x000e240000000800 */
[----:B0-----:R-:W-:-:S13]  /*0050*/  ISETP.LE.AND P0, PT, R0, UR6, PT ;  /* 0x0000000600007c0c */ /* 0x001fda000bf03270 */
[----:B-12---:R-:W-:Y:S05]  /*0060*/  @P0 EXIT ;  /* 0x000000000000094d */ /* 0x006fea0003800000 */
[----:B------:R-:W0:Y:S01]  /*0070*/  LDC R7, c[0x0][0x3a4] ;  /* 0x0000e900ff077b82 */ /* 0x000e220000000800 */
[----:B------:R-:W1:Y:S01]  /*0080*/  LDCU.64 UR8, c[0x0][0x358] ;  /* 0x00006b00ff0877ac */ /* 0x000e620008000a00 */
[----:B------:R-:W-:Y:S02]  /*0090*/  IMAD R0, R3, 0x10, R4 ;  /* 0x0000001003007824 */ /* 0x000fe400078e0204 */
[----:B------:R-:W-:Y:S01]  /*00a0*/  IMAD.MOV.U32 R5, RZ, RZ, RZ ;  /* 0x000000ffff057224 */ /* 0x000fe200078e00ff */
[----:B0-----:R-:W-:-:S13]  /*00b0*/  ISETP.GE.AND P0, PT, R7, 0x1, PT ;  /* 0x000000010700780c */ /* 0x001fda0003f06270 */
[----:B-1----:R-:W-:Y:S05]  /*00c0*/  @!P0 BRA `(.L_x_48) ;  /* 0x0000000800808947 */ /* 0x002fea0003800000 */
[----:B------:R-:W0:Y:S01]  /*00d0*/  LDC R8, c[0x0][0x3ac] ;  /* 0x0000eb00ff087b82 */ /* 0x000e220000000800 */
[----:B------:R-:W-:Y:S01]  /*00e0*/  UMOV UR4, 0x400 ;  /* 0x0000040000047882 */ /* 0x000fe20000000000 */
[----:B------:R-:W-:Y:S01]  /*00f0*/  BSSY.RECONVERGENT B0, `(.L_x_48) ;  /* 0x000009d000007945 */ /* 0x000fe20003800200 */
[----:B------:R-:W-:Y:S01]  /*0100*/  UIADD3 UR4, UPT, UPT, UR4, 0x100, URZ ;  /* 0x0000010004047890 */ /* 0x000fe2000fffe0ff */
[----:B------:R-:W1:Y:S04]  /*0110*/  LDCU UR7, c[0x0][0x3a4] ;  /* 0x00007480ff0777ac */ /* 0x000e680008000800 */
[----:B------:R-:W2:Y:S01]  /*0120*/  S2UR UR5, SR_CgaCtaId ;  /* 0x00000000000579c3 */ /* 0x000ea20000008800 */
[----:B------:R-:W3:Y:S01]  /*0130*/  LDCU.64 UR10, c[0x0][0x388] ;  /* 0x00007100ff0a77ac */ /* 0x000ee20008000a00 */
[----:B------:R-:W4:Y:S01]  /*0140*/  LDCU.64 UR12, c[0x0][0x390] ;  /* 0x00007200ff0c77ac */ /* 0x000f220008000a00 */
[----:B0-----:R-:W-:-:S02]  /*0150*/  IABS R9, R8 ;  /* 0x0000000800097213 */ /* 0x001fc40000000000 */
[C---:B------:R-:W-:Y:S02]  /*0160*/  IADD3 R5, PT, PT, R7.reuse, -0x1, R8 ;  /* 0xffffffff07057810 */ /* 0x040fe40007ffe008 */
[----:B------:R-:W0:Y:S01]  /*0170*/  I2F.RP R6, R9 ;  /* 0x0000000900067306 */ /* 0x000e220000209400 */
[----:B------:R-:W-:Y:S01]  /*0180*/  LEA.HI R7, R7, R7, RZ, 0x1 ;  /* 0x0000000707077211 */ /* 0x000fe200078f08ff */
[----:B--2---:R-:W-:-:S03]  /*0190*/  ULEA UR4, UR5, UR4, 0x18 ;  /* 0x0000000405047291 */ /* 0x004fc6000f8ec0ff */
[----:B------:R-:W-:-:S03]  /*01a0*/  SHF.R.S32.HI R7, RZ, 0x1, R7 ;  /* 0x00000001ff077819 */ /* 0x000fc60000011407 */
[----:B------:R-:W-:Y:S01]  /*01b0*/  LEA R12, R4, UR4, 0x8 ;  /* 0x00000004040c7c11 */ /* 0x000fe2000f8e40ff */
[----:B0-----:R-:W0:Y:S02]  /*01c0*/  MUFU.RCP R6, R6 ;  /* 0x0000000600067308 */ /* 0x001e240000001000 */
[----:B0-----:R-:W-:-:S06]  /*01d0*/  VIADD R2, R6, 0xffffffe ;  /* 0x0ffffffe06027836 */ /* 0x001fcc0000000000 */
[----:B------:R0:W2:Y:S02]  /*01e0*/  F2I.FTZ.U32.TRUNC.NTZ R3, R2 ;  /* 0x0000000200037305 */ /* 0x0000a4000021f000 */
[----:B0-----:R-:W-:Y:S02]  /*01f0*/  IMAD.MOV.U32 R2, RZ, RZ, RZ ;  /* 0x000000ffff027224 */ /* 0x001fe400078e00ff */
[----:B--2---:R-:W-:-:S04]  /*0200*/  IMAD.MOV R10, RZ, RZ, -R3 ;  /* 0x000000ffff0a7224 */ /* 0x004fc800078e0a03 */
[----:B------:R-:W-:Y:S01]  /*0210*/  IMAD R11, R10, R9, RZ ;  /* 0x000000090a0b7224 */ /* 0x000fe200078e02ff */
[----:B------:R-:W-:Y:S02]  /*0220*/  IABS R10, R5 ;  /* 0x00000005000a7213 */ /* 0x000fe40000000000 */
[----:B------:R-:W-:Y:S01]  /*0230*/  LOP3.LUT R5, R5, R8, RZ, 0x3c, !PT ;  /* 0x0000000805057212 */ /* 0x000fe200078e3cff */
[----:B------:R-:W-:-:S03]  /*0240*/  IMAD.HI.U32 R3, R3, R11, R2 ;  /* 0x0000000b03037227 */ /* 0x000fc600078e0002 */
[----:B------:R-:W-:Y:S01]  /*0250*/  ISETP.GE.AND P2, PT, R5, RZ, PT ;  /* 0x000000ff0500720c */ /* 0x000fe20003f46270 */
[----:B------:R-:W-:Y:S02]  /*0260*/  IMAD.MOV.U32 R5, RZ, RZ, RZ ;  /* 0x000000ffff057224 */ /* 0x000fe400078e00ff */
[----:B------:R-:W-:-:S04]  /*0270*/  IMAD.HI.U32 R3, R3, R10, RZ ;  /* 0x0000000a03037227 */ /* 0x000fc800078e00ff */
[----:B------:R-:W-:Y:S02]  /*0280*/  IMAD.MOV R6, RZ, RZ, -R3 ;  /* 0x000000ffff067224 */ /* 0x000fe400078e0a03 */
[----:B------:R-:W-:Y:S02]  /*0290*/  IMAD.MOV.U32 R11, RZ, RZ, RZ ;  /* 0x000000ffff0b7224 */ /* 0x000fe400078e00ff */
[----:B------:R-:W-:Y:S02]  /*02a0*/  IMAD R2, R9, R6, R10 ;  /* 0x0000000609027224 */ /* 0x000fe400078e020a */
[----:B------:R-:W-:-:S03]  /*02b0*/  IMAD R6, R0, R7, RZ ;  /* 0x0000000700067224 */ /* 0x000fc600078e02ff */
[----:B------:R-:W-:Y:S02]  /*02c0*/  ISETP.GT.U32.AND P1, PT, R9, R2, PT ;  /* 0x000000020900720c */ /* 0x000fe40003f24070 */
[----:B------:R-:W-:-:S11]  /*02d0*/  SHF.R.S32.HI R17, RZ, 0x1f, R6 ;  /* 0x0000001fff117819 */ /* 0x000fd60000011406 */
[-C--:B------:R-:W-:Y:S01]  /*02e0*/  @!P1 IADD3 R2, PT, PT, R2, -R9.reuse, RZ ;  /* 0x8000000902029210 */ /* 0x080fe20007ffe0ff */
[----:B------:R-:W-:Y:S01]  /*02f0*/  @!P1 VIADD R3, R3, 0x1 ;  /* 0x0000000103039836 */ /* 0x000fe20000000000 */
[----:B------:R-:W-:Y:S02]  /*0300*/  ISETP.NE.AND P1, PT, R8, RZ, PT ;  /* 0x000000ff0800720c */ /* 0x000fe40003f25270 */
[----:B------:R-:W-:-:S13]  /*0310*/  ISETP.GE.U32.AND P0, PT, R2, R9, PT ;  /* 0x000000090200720c */ /* 0x000fda0003f06070 */
[----:B------:R-:W-:-:S04]  /*0320*/  @P0 VIADD R3, R3, 0x1 ;  /* 0x0000000103030836 */ /* 0x000fc80000000000 */
[----:B------:R-:W-:Y:S01]  /*0330*/  @!P2 IMAD.MOV R3, RZ, RZ, -R3 ;  /* 0x000000ffff03a224 */ /* 0x000fe200078e0a03 */
[----:B------:R-:W-:-:S05]  /*0340*/  @!P1 LOP3.LUT R3, RZ, R8, RZ, 0x33, !PT ;  /* 0x00000008ff039212 */ /* 0x000fca00078e33ff */
[----:B------:R-:W-:-:S05]  /*0350*/  IMAD R10, R0, R3, RZ ;  /* 0x00000003000a7224 */ /* 0x000fca00078e02ff */
[----:B-1-34-:R-:W-:-:S07]  /*0360*/  SHF.R.S32.HI R13, RZ, 0x1f, R10 ;  /* 0x0000001fff0d7819 */ /* 0x01afce000001140a */
.L_x_60:
[----:B0-----:R-:W0:Y:S01]  /*0370*/  LDCU UR4, c[0x0][0x3a4] ;  /* 0x00007480ff0477ac */ /* 0x001e220008000800 */
[----:B------:R-:W-:Y:S01]  /*0380*/  IADD3 R3, PT, PT, R4, R11, RZ ;  /* 0x0000000b04037210 */ /* 0x000fe20007ffe0ff */
[----:B------:R-:W-:Y:S01]  /*0390*/  BSSY.RECONVERGENT B1, `(.L_x_49) ;  /* 0x0000016000017945 */ /* 0x000fe20003800200 */
[----:B0-----:R-:W-:-:S05]  /*03a0*/  IMAD.U32 R14, RZ, RZ, UR4 ;  /* 0x00000004ff0e7e24 */ /* 0x001fca000f8e00ff */
[----:B------:R-:W-:-:S04]  /*03b0*/  ISETP.GE.AND P0, PT, R3, R14, PT ;  /* 0x0000000e0300720c */ /* 0x000fc80003f06270 */
[----:B------:R-:W-:-:S13]  /*03c0*/  ISETP.GT.U32.OR P0, PT, R4, 0x3f, P0 ;  /* 0x0000003f0400780c */ /* 0x000fda0000704470 */
[----:B-1----:R-:W-:Y:S05]  /*03d0*/  @P0 BRA `(.L_x_50) ;  /* 0x0000000000440947 */ /* 0x002fea0003800000 */
[----:B------:R-:W0:Y:S01]  /*03e0*/  S2R R9, SR_CgaCtaId ;  /* 0x0000000000097919 */ /* 0x000e220000008800 */
[----:B------:R-:W1:Y:S01]  /*03f0*/  LDC.64 R2, c[0x0][0x380] ;  /* 0x0000e000ff027b82 */ /* 0x000e620000000a00 */
[----:B------:R-:W-:Y:S01]  /*0400*/  MOV R16, 0x400 ;  /* 0x0000040000107802 */ /* 0x000fe20000000f00 */
[----:B------:R-:W-:Y:S02]  /*0410*/  IMAD R20, R14, UR6, R11 ;  /* 0x000000060e147c24 */ /* 0x000fe4000f8e020b */
[----:B------:R-:W-:Y:S01]  /*0420*/  IMAD.MOV.U32 R15, RZ, RZ, R4 ;  /* 0x000000ffff0f7224 */ /* 0x000fe200078e0004 */
[----:B0-----:R-:W-:-:S07]  /*0430*/  LEA R16, R9, R16, 0x18 ;  /* 0x0000001009107211 */ /* 0x001fce00078ec0ff */
.L_x_51:
[----:B------:R-:W-:-:S04]  /*0440*/  IMAD.IADD R9, R20, 0x1, R15 ;  /* 0x0000000114097824 */ /* 0x000fc800078e020f */
[----:B01----:R-:W-:-:S06]  /*0450*/  IMAD.WIDE.U32 R8, R9, 0x4, R2 ;  /* 0x0000000409087825 */ /* 0x003fcc00078e0002 */
[----:B------:R-:W2:Y:S01]  /*0460*/  LDG.E.CONSTANT R8, desc[UR8][R8.64] ;  /* 0x0000000808087981 */ /* 0x000ea2000c1e9900 */
[C---:B------:R-:W-:Y:S01]  /*0470*/  IMAD R19, R15.reuse, 0x4, R16 ;  /* 0x000000040f137824 */ /* 0x040fe200078e0210 */
[C---:B------:R-:W-:Y:S01]  /*0480*/  ISETP.LT.U32.AND P1, PT, R15.reuse, 0x30, PT ;  /* 0x000000300f00780c */ /* 0x040fe20003f21070 */
[----:B------:R-:W-:-:S04]  /*0490*/  VIADD R18, R15, 0x10 ;  /* 0x000000100f127836 */ /* 0x000fc80000000000 */
[----:B------:R-:W-:Y:S01]  /*04a0*/  IMAD.MOV.U32 R15, RZ, RZ, R18 ;  /* 0x000000ffff0f7224 */ /* 0x000fe200078e0012 */
[----:B------:R-:W-:-:S04]  /*04b0*/  IADD3 R21, PT, PT, R18, R11, RZ ;  /* 0x0000000b12157210 */ /* 0x000fc80007ffe0ff */
[----:B------:R-:W-:Y:S01]  /*04c0*/  ISETP.GE.AND P0, PT, R21, R14, PT ;  /* 0x0000000e1500720c */ /* 0x000fe20003f06270 */
[----:B--2---:R0:W-:-:S12]  /*04d0*/  STS [R19], R8 ;  /* 0x0000000813007388 */ /* 0x0041d80000000800 */
[----:B------:R-:W-:Y:S05]  /*04e0*/  @!P0 BRA P1, `(.L_x_51) ;  /* 0xfffffffc00d48947 */ /* 0x000fea000083ffff */
.L_x_50:
[----:B------:R-:W-:Y:S05]  /*04f0*/  BSYNC.RECONVERGENT B1 ;  /* 0x0000000000017941 */ /* 0x000fea0003800200 */
.L_x_49:
[----:B------:R-:W1:Y:S01]  /*0500*/  LDCU UR4, c[0x0][0x3a8] ;  /* 0x00007500ff0477ac */ /* 0x000e620008000800 */
[----:B------:R-:W-:Y:S01]  /*0510*/  BSSY.RECONVERGENT B1, `(.L_x_52) ;  /* 0x000003e000017945 */ /* 0x000fe20003800200 */
[----:B-1----:R-:W-:-:S13]  /*0520*/  ISETP.GE.AND P0, PT, R0, UR4, PT ;  /* 0x0000000400007c0c */ /* 0x002fda000bf06270 */
[----:B------:R-:W-:Y:S05]  /*0530*/  @P0 BRA `(.L_x_53) ;  /* 0x0000000000ec0947 */ /* 0x000fea0003800000 */
[----:B------:R-:W1:Y:S01]  /*0540*/  LDC R15, c[0x0][0x3ac] ;  /* 0x0000eb00ff0f7b82 */ /* 0x000e620000000800 */
[----:B------:R-:W-:-:S07]  /*0550*/  IMAD.MOV.U32 R16, RZ, RZ, RZ ;  /* 0x000000ffff107224 */ /* 0x000fce00078e00ff */
.L_x_56:
[C---:B0-----:R-:W-:Y:S01]  /*0560*/  IMAD.IADD R18, R16.reuse, 0x1, R11 ;  /* 0x0000000110127824 */ /* 0x041fe200078e020b */
[----:B------:R-:W-:Y:S01]  /*0570*/  BSSY.RECONVERGENT B2, `(.L_x_54) ;  /* 0x0000035000027945 */ /* 0x000fe20003800200 */
[----:B------:R-:W-:Y:S01]  /*0580*/  IMAD.U32 R14, RZ, RZ, UR7 ;  /* 0x00000007ff0e7e24 */ /* 0x000fe2000f8e00ff */
[----:B------:R-:W-:Y:S01]  /*0590*/  ISETP.LT.U32.AND P1, PT, R16, 0x3e, PT ;  /* 0x0000003e1000780c */ /* 0x000fe20003f21070 */
[----:B------:R-:W-:Y:S01]  /*05a0*/  VIADD R3, R18, 0x2 ;  /* 0x0000000212037836 */ /* 0x000fe20000000000 */
[----:B0-----:R-:W-:-:S04]  /*05b0*/  SHF.R.U32.HI R8, RZ, 0x1, R18 ;  /* 0x00000001ff087819 */ /* 0x001fc80000011612 */
[----:B------:R-:W-:Y:S02]  /*05c0*/  ISETP.GE.AND P2, PT, R8, R7, PT ;  /* 0x000000070800720c */ /* 0x000fe40003f46270 */
[----:B------:R-:W-:-:S11]  /*05d0*/  ISETP.GE.AND P0, PT, R3, R14, PT ;  /* 0x0000000e0300720c */ /* 0x000fd60003f06270 */
[----:B------:R-:W-:Y:S05]  /*05e0*/  @P2 BRA `(.L_x_55) ;  /* 0x0000000000b42947 */ /* 0x000fea0003800000 */
[----:B-1----:R-:W-:Y:S02]  /*05f0*/  IABS R9, R15 ;  /* 0x0000000f00097213 */ /* 0x002fe40000000000 */
[----:B------:R-:W-:Y:S02]  /*0600*/  IABS R20, R18 ;  /* 0x0000001200147213 */ /* 0x000fe40000000000 */
[----:B------:R-:W0:Y:S08]  /*0610*/  I2F.RP R19, R9 ;  /* 0x0000000900137306 */ /* 0x000e300000209400 */
[----:B0-----:R-:W0:Y:S02]  /*0620*/  MUFU.RCP R19, R19 ;  /* 0x0000001300137308 */ /* 0x001e240000001000 */
[----:B0-----:R-:W-:-:S06]  /*0630*/  IADD3 R21, PT, PT, R19, 0xffffffe, RZ ;  /* 0x0ffffffe13157810 */ /* 0x001fcc0007ffe0ff */
[----:B------:R-:W0:Y:S02]  /*0640*/  F2I.FTZ.U32.TRUNC.NTZ R3, R21 ;  /* 0x0000001500037305 */ /* 0x000e24000021f000 */
[----:B0-----:R-:W-:-:S04]  /*0650*/  IMAD.MOV R2, RZ, RZ, -R3 ;  /* 0x000000ffff027224 */ /* 0x001fc800078e0a03 */
[----:B------:R-:W-:Y:S02]  /*0660*/  IMAD R23, R2, R9, RZ ;  /* 0x0000000902177224 */ /* 0x000fe400078e02ff */
[----:B------:R-:W-:-:S04]  /*0670*/  IMAD.MOV.U32 R2, RZ, RZ, RZ ;  /* 0x000000ffff027224 */ /* 0x000fc800078e00ff */
[----:B------:R-:W-:-:S06]  /*0680*/  IMAD.HI.U32 R23, R3, R23, R2 ;  /* 0x0000001703177227 */ /* 0x000fcc00078e0002 */
[----:B------:R-:W-:-:S04]  /*0690*/  IMAD.HI.U32 R2, R23, R20, RZ ;  /* 0x0000001417027227 */ /* 0x000fc800078e00ff */
[----:B------:R-:W-:-:S04]  /*06a0*/  IMAD.MOV R3, RZ, RZ, -R2 ;  /* 0x000000ffff037224 */ /* 0x000fc800078e0a02 */
[----:B------:R-:W-:Y:S01]  /*06b0*/  IMAD R20, R9, R3, R20 ;  /* 0x0000000309147224 */ /* 0x000fe200078e0214 */
[----:B------:R-:W-:-:S04]  /*06c0*/  LOP3.LUT R3, R18, R15, RZ, 0x3c, !PT ;  /* 0x0000000f12037212 */ /* 0x000fc800078e3cff */
[----:B------:R-:W-:Y:S02]  /*06d0*/  ISETP.GT.U32.AND P4, PT, R9, R20, PT ;  /* 0x000000140900720c */ /* 0x000fe40003f84070 */
[----:B------:R-:W-:-:S11]  /*06e0*/  ISETP.GE.AND P3, PT, R3, RZ, PT ;  /* 0x000000ff0300720c */ /* 0x000fd60003f66270 */
[----:B------:R-:W-:Y:S01]  /*06f0*/  @!P4 IMAD.IADD R20, R20, 0x1, -R9 ;  /* 0x000000011414c824 */ /* 0x000fe200078e0a09 */
[----:B------:R-:W-:Y:S02]  /*0700*/  @!P4 IADD3 R2, PT, PT, R2, 0x1, RZ ;  /* 0x000000010202c810 */ /* 0x000fe40007ffe0ff */
[----:B------:R-:W-:Y:S02]  /*0710*/  ISETP.NE.AND P4, PT, R15, RZ, PT ;  /* 0x000000ff0f00720c */ /* 0x000fe40003f85270 */
[----:B------:R-:W-:-:S13]  /*0720*/  ISETP.GE.U32.AND P2, PT, R20, R9, PT ;  /* 0x000000091400720c */ /* 0x000fda0003f46070 */
[----:B------:R-:W-:-:S04]  /*0730*/  @P2 VIADD R2, R2, 0x1 ;  /* 0x0000000102022836 */ /* 0x000fc80000000000 */
[----:B------:R-:W-:-:S04]  /*0740*/  IMAD.MOV.U32 R9, RZ, RZ, R2 ;  /* 0x000000ffff097224 */ /* 0x000fc800078e0002 */
[----:B------:R-:W-:Y:S01]  /*0750*/  @!P3 IMAD.MOV R9, RZ, RZ, -R9 ;  /* 0x000000ffff09b224 */ /* 0x000fe200078e0a09 */
[----:B------:R-:W-:Y:S02]  /*0760*/  IADD3 R2, P2, P3, R8, UR10, R6 ;  /* 0x0000000a08027c10 */ /* 0x000fe4000fb5e006 */
[----:B------:R-:W-:Y:S02]  /*0770*/  @!P4 LOP3.LUT R9, RZ, R15, RZ, 0x33, !PT ;  /* 0x0000000fff09c212 */ /* 0x000fe400078e33ff */
[----:B------:R-:W-:Y:S02]  /*0780*/  IADD3.X R3, PT, PT, RZ, UR11, R17, P2, P3 ;  /* 0x0000000bff037c10 */ /* 0x000fe400097e6411 */
[----:B------:R-:W-:Y:S02]  /*0790*/  SHF.R.S32.HI R8, RZ, 0x1f, R9 ;  /* 0x0000001fff087819 */ /* 0x000fe40000011409 */
[----:B------:R-:W-:Y:S01]  /*07a0*/  IADD3 R9, P2, PT, R10, R9, RZ ;  /* 0x000000090a097210 */ /* 0x000fe20007f5e0ff */
[----:B------:R-:W2:Y:S04]  /*07b0*/  LDG.E.U8.CONSTANT R2, desc[UR8][R2.64] ;  /* 0x0000000802027981 */ /* 0x000ea8000c1e9100 */
[----:B------:R-:W-:Y:S01]  /*07c0*/  IMAD.X R20, R13, 0x1, R8, P2 ;  /* 0x000000010d147824 */ /* 0x000fe200010e0608 */
[----:B------:R-:W-:-:S04]  /*07d0*/  LEA R8, P2, R9, UR12, 0x2 ;  /* 0x0000000c09087c11 */ /* 0x000fc8000f8410ff */
[----:B------:R-:W-:-:S05]  /*07e0*/  LEA.HI.X R9, R9, UR13, R20, 0x2, P2 ;  /* 0x0000000d09097c11 */ /* 0x000fca00090f1414 */
[----:B------:R-:W3:Y:S01]  /*07f0*/  LDG.E.CONSTANT R8, desc[UR8][R8.64] ;  /* 0x0000000808087981 */ /* 0x000ee2000c1e9900 */
[----:B------:R-:W-:-:S04]  /*0800*/  IADD3 R18, PT, PT, R18, 0x1, RZ ;  /* 0x0000000112127810 */ /* 0x000fc80007ffe0ff */
[----:B------:R-:W-:Y:S02]  /*0810*/  ISETP.GE.AND P2, PT, R18, UR7, PT ;  /* 0x0000000712007c0c */ /* 0x000fe4000bf46270 */
[----:B--2---:R-:W-:-:S11]  /*0820*/  LOP3.LUT R18, R2, 0xf, RZ, 0xc0, !PT ;  /* 0x0000000f02127812 */ /* 0x004fd600078ec0ff */
[----:B------:R-:W-:Y:S01]  /*0830*/  @!P2 LEA.HI R19, R2, 0xfffffff8, RZ, 0x1c ;  /* 0xfffffff80213a811 */ /* 0x000fe200078fe0ff */
[----:B------:R-:W-:Y:S02]  /*0840*/  IMAD R2, R16, 0x4, R12 ;  /* 0x0000000410027824 */ /* 0x000fe400078e020c */
[----:B------:R-:W-:Y:S01]  /*0850*/  VIADD R18, R18, 0xfffffff8 ;  /* 0xfffffff812127836 */ /* 0x000fe20000000000 */
[----:B------:R-:W-:-:S04]  /*0860*/  @!P2 I2FP.F32.S32 R19, R19 ;  /* 0x000000130013a245 */ /* 0x000fc80000201400 */
[----:B------:R-:W-:Y:S01]  /*0870*/  I2FP.F32.S32 R18, R18 ;  /* 0x0000001200127245 */ /* 0x000fe20000201400 */
[----:B---3--:R-:W-:-:S04]  /*0880*/  @!P2 FMUL R19, R8, R19 ;  /* 0x000000130813a220 */ /* 0x008fc80000400000 */
[----:B------:R-:W-:Y:S01]  /*0890*/  FMUL R18, R8, R18 ;  /* 0x0000001208127220 */ /* 0x000fe20000400000 */
[----:B------:R0:W-:Y:S04]  /*08a0*/  @!P2 STS [R2+0x4], R19 ;  /* 0x000004130200a388 */ /* 0x0001e80000000800 */
[----:B------:R0:W-:Y:S02]  /*08b0*/  STS [R2], R18 ;  /* 0x0000001202007388 */ /* 0x0001e40000000800 */
.L_x_55:
[----:B------:R-:W-:Y:S05]  /*08c0*/  BSYNC.RECONVERGENT B2 ;  /* 0x0000000000027941 */ /* 0x000fea0003800200 */
.L_x_54:
[----:B------:R-:W-:Y:S01]  /*08d0*/  VIADD R16, R16, 0x2 ;  /* 0x0000000210107836 */ /* 0x000fe20000000000 */
[----:B------:R-:W-:Y:S06]  /*08e0*/  @!P0 BRA P1, `(.L_x_56) ;  /* 0xfffffffc001c8947 */ /* 0x000fec000083ffff */
.L_x_53:
[----:B------:R-:W-:Y:S05]  /*08f0*/  BSYNC.RECONVERGENT B1 ;  /* 0x0000000000017941 */ /* 0x000fea0003800200 */
.L_x_52:
[----:B------:R-:W2:Y:S01]  /*0900*/  LDCU UR4, c[0x0][0x3a8] ;  /* 0x00007500ff0477ac */ /* 0x000ea20008000800 */
[----:B------:R-:W-:Y:S01]  /*0910*/  BSSY.RECONVERGENT B1, `(.L_x_57) ;  /* 0x0000016000017945 */ /* 0x000fe20003800200 */
[----:B------:R-:W-:Y:S01]  /*0920*/  BAR.SYNC.DEFER_BLOCKING 0x0 ;  /* 0x0000000000007b1d */ /* 0x000fe20000010000 */
[----:B--2---:R-:W-:-:S13]  /*0930*/  ISETP.GE.AND P0, PT, R0, UR4, PT ;  /* 0x0000000400007c0c */ /* 0x004fda000bf06270 */
[----:B------:R-:W-:Y:S05]  /*0940*/  @P0 BRA `(.L_x_58) ;  /* 0x0000000000480947 */ /* 0x000fea0003800000 */
[----:B------:R-:W2:Y:S01]  /*0950*/  S2UR UR5, SR_CgaCtaId ;  /* 0x00000000000579c3 */ /* 0x000ea20000008800 */
[----:B------:R-:W-:Y:S01]  /*0960*/  UMOV UR4, 0x400 ;  /* 0x0000040000047882 */ /* 0x000fe20000000000 */
[----:B0-----:R-:W-:Y:S01]  /*0970*/  IMAD.MOV.U32 R2, RZ, RZ, 0x1 ;  /* 0x00000001ff027424 */ /* 0x001fe200078e00ff */
[----:B------:R-:W-:Y:S01]  /*0980*/  MOV R8, R12 ;  /* 0x0000000c00087202 */ /* 0x000fe20000000f00 */
[----:B------:R-:W-:Y:S01]  /*0990*/  IMAD.MOV.U32 R9, RZ, RZ, R11 ;  /* 0x000000ffff097224 */ /* 0x000fe200078e000b */
[----:B--2---:R-:W-:-:S06]  /*09a0*/  ULEA UR4, UR5, UR4, 0x18 ;  /* 0x0000000405047291 */ /* 0x004fcc000f8ec0ff */
[----:B------:R-:W-:-:S07]  /*09b0*/  IMAD.U32 R3, RZ, RZ, UR4 ;  /* 0x00000004ff037e24 */ /* 0x000fce000f8e00ff */
.L_x_59:
[----:B------:R0:W-:Y:S01]  /*09c0*/  LDS R16, [R3] ;  /* 0x0000000003107984 */ /* 0x0001e20000000800 */
[C---:B-1----:R-:W-:Y:S01]  /*09d0*/  VIADD R15, R2.reuse, 0xffffffff ;  /* 0xffffffff020f7836 */ /* 0x042fe20000000000 */
[----:B------:R-:W-:Y:S01]  /*09e0*/  IADD3 R2, PT, PT, R2, 0x1, RZ ;  /* 0x0000000102027810 */ /* 0x000fe20007ffe0ff */
[----:B------:R-:W-:Y:S01]  /*09f0*/  VIADD R9, R9, 0x1 ;  /* 0x0000000109097836 */ /* 0x000fe20000000000 */
[----:B------:R1:W2:Y:S02]  /*0a00*/  LDS R18, [R8] ;  /* 0x0000000008127984 */ /* 0x0002a40000000800 */
[----:B------:R-:W-:Y:S02]  /*0a10*/  ISETP.GE.U32.AND P0, PT, R15, 0x3f, PT ;  /* 0x0000003f0f00780c */ /* 0x000fe40003f06070 */
[----:B------:R-:W-:Y:S01]  /*0a20*/  ISETP.LT.AND P1, PT, R9, R14, PT ;  /* 0x0000000e0900720c */ /* 0x000fe20003f21270 */
[----:B0-----:R-:W-:Y:S02]  /*0a30*/  VIADD R3, R3, 0x4 ;  /* 0x0000000403037836 */ /* 0x001fe40000000000 */
[----:B-1----:R-:W-:-:S02]  /*0a40*/  VIADD R8, R8, 0x4 ;  /* 0x0000000408087836 */ /* 0x002fc40000000000 */
[----:B--2---:R-:W-:-:S08]  /*0a50*/  FFMA R5, R16, R18, R5 ;  /* 0x0000001210057223 */ /* 0x004fd00000000005 */
[----:B------:R-:W-:Y:S05]  /*0a60*/  @!P0 BRA P1, `(.L_x_59) ;  /* 0xfffffffc00d48947 */ /* 0x000fea000083ffff */
.L_x_58:
[----:B------:R-:W-:Y:S05]  /*0a70*/  BSYNC.RECONVERGENT B1 ;  /* 0x0000000000017941 */ /* 0x000fea0003800200 */
.L_x_57:
[----:B------:R-:W-:Y:S01]  /*0a80*/  VIADD R11, R11, 0x40 ;  /* 0x000000400b0b7836 */ /* 0x000fe20000000000 */
[----:B------:R-:W-:Y:S04]  /*0a90*/  BAR.SYNC.DEFER_BLOCKING 0x0 ;  /* 0x0000000000007b1d */ /* 0x000fe80000010000 */
[----:B------:R-:W-:-:S13]  /*0aa0*/  ISETP.GE.AND P0, PT, R11, R14, PT ;  /* 0x0000000e0b00720c */ /* 0x000fda0003f06270 */
[----:B------:R-:W-:Y:S05]  /*0ab0*/  @!P0 BRA `(.L_x_60) ;  /* 0xfffffff8002c8947 */ /* 0x000fea000383ffff */
[----:B------:R-:W-:Y:S05]  /*0ac0*/  BSYNC.RECONVERGENT B0 ;  /* 0x0000000000007941 */ /* 0x000fea0003800200 */
.L_x_48:
[----:B------:R-:W2:Y:S02]  /*0ad0*/  LDC R7, c[0x0][0x3a8] ;  /* 0x0000ea00ff077b82 */ /* 0x000ea40000000800 */
[----:B--2---:R-:W-:-:S13]  /*0ae0*/  ISETP.GE.AND P0, PT, R0, R7, PT ;  /* 0x000000070000720c */ /* 0x004fda0003f06270 */
[----:B------:R-:W-:Y:S05]  /*0af0*/  @P0 EXIT ;  /* 0x000000000000094d */ /* 0x000fea0003800000 */
[----:B0-----:R-:W0:Y:S01]  /*0b00*/  LDC.64 R2, c[0x0][0x398] ;  /* 0x0000e600ff027b82 */ /* 0x001e220000000a00 */
[----:B------:R-:W-:-:S04]  /*0b10*/  IMAD R7, R7, UR6, R0 ;  /* 0x0000000607077c24 */ /* 0x000fc8000f8e0200 */
[----:B0-----:R-:W-:-:S05]  /*0b20*/  IMAD.WIDE R2, R7, 0x4, R2 ;  /* 0x0000000407027825 */ /* 0x001fca00078e0202 */
[----:B------:R-:W-:Y:S01]  /*0b30*/  STG.E desc[UR8][R2.64], R5 ;  /* 0x0000000502007986 */ /* 0x000fe2000c101908 */
[----:B------:R-:W-:Y:S05]  /*0b40*/  EXIT ;  /* 0x000000000000794d */ /* 0x000fea0003800000 */
.L_x_61:
        /* <DEDUP_REMOVED lines=11> */
.L_x_73:


//--------------------- .text.gemm_4bit_kernel_f32 --------------------------
	.section	.text.gemm_4bit_kernel_f32,"ax",@progbits
	.align	128
        .global         gemm_4bit_kernel_f32
        .type           gemm_4bit_kernel_f32,@function
        .size           gemm_4bit_kernel_f32,(.L_x_74 - gemm_4bit_kernel_f32)
        .other          gemm_4bit_kernel_f32,@"STO_CUDA_ENTRY STV_DEFAULT"
gemm_4bit_kernel_f32:
.text.gemm_4bit_kernel_f32:
        /* <DEDUP_REMOVED lines=12> */
[----:B------:R-:W-:Y:S01]  /*00c0*/  IMAD.MOV.U32 R21, RZ, RZ, RZ ;  /* 0x000000ffff157224 */ /* 0x000fe200078e00ff */
[----:B------:R-:W1:Y:S01]  /*00d0*/  LDCU.64 UR16, c[0x0][0x358] ;  /* 0x00006b00ff1077ac */ /* 0x000e620008000a00 */
[----:B0-----:R-:W-:-:S09]  /*00e0*/  UISETP.GE.AND UP0, UPT, UR11, 0x2, UPT ;  /* 0x000000020b00788c */ /* 0x001fd2000bf06270 */
[----:B-1----:R-:W-:Y:S05]  /*00f0*/  BRA.U !UP0, `(.L_x_62) ;  /* 0x0000001d08047547 */ /* 0x002fea000b800000 */
[----:B------:R-:W0:Y:S01]  /*0100*/  LDCU UR4, c[0x0][0x3ac] ;  /* 0x00007580ff0477ac */ /* 0x000e220008000800 */
[----:B------:R-:W1:Y:S01]  /*0110*/  LDC.64 R12, c[0x0][0x390] ;  /* 0x0000e400ff0c7b82 */ /* 0x000e620000000a00 */
[----:B------:R-:W-:Y:S01]  /*0120*/  IMAD.MOV.U32 R21, RZ, RZ, RZ ;  /* 0x000000ffff157224 */ /* 0x000fe200078e00ff */
[----:B------:R-:W2:Y:S01]  /*0130*/  LDCU.64 UR6, c[0x0][0x380] ;  /* 0x00007000ff0677ac */ /* 0x000ea20008000a00 */
[----:B------:R-:W-:Y:S01]  /*0140*/  UIMAD UR5, UR15, UR11, URZ ;  /* 0x0000000b0f0572a4 */ /* 0x000fe2000f8e02ff */
[----:B0-----:R-:W-:Y:S01]  /*0150*/  IMAD.U32 R29, RZ, RZ, UR4 ;  /* 0x00000004ff1d7e24 */ /* 0x001fe2000f8e00ff */
[----:B------:R-:W-:Y:S02]  /*0160*/  ULEA.HI UR4, UR11, UR11, URZ, 0x1 ;  /* 0x0000000b0b047291 */ /* 0x000fe4000f8f08ff */
[----:B--2---:R-:W-:Y:S02]  /*0170*/  UIMAD.WIDE UR6, UR5, 0x4, UR6 ;  /* 0x00000004050678a5 */ /* 0x004fe4000f8e0206 */
[----:B------:R-:W-:Y:S01]  /*0180*/  IABS R6, R29 ;  /* 0x0000001d00067213 */ /* 0x000fe20000000000 */
[----:B------:R-:W-:Y:S01]  /*0190*/  USHF.R.S32.HI UR10, URZ, 0x1, UR4 ;  /* 0x00000001ff0a7899 */ /* 0x000fe20008011404 */
[----:B------:R-:W-:-:S02]  /*01a0*/  IADD3 R0, PT, PT, R29, UR11, RZ ;  /* 0x0000000b1d007c10 */ /* 0x000fc4000fffe0ff */
[----:B------:R-:W0:Y:S01]  /*01b0*/  I2F.RP R4, R6 ;  /* 0x0000000600047306 */ /* 0x000e220000209400 */
[----:B------:R-:W-:Y:S02]  /*01c0*/  UIADD3 UR4, UPT, UPT, UR10, -0x1, URZ ;  /* 0xffffffff0a047890 */ /* 0x000fe4000fffe0ff */
[----:B------:R-:W-:Y:S02]  /*01d0*/  VIADD R0, R0, 0xffffffff ;  /* 0xffffffff00007836 */ /* 0x000fe40000000000 */
[----:B------:R-:W-:-:S03]  /*01e0*/  UISETP.GE.U32.AND UP0, UPT, UR4, 0x3, UPT ;  /* 0x000000030400788c */ /* 0x000fc6000bf06070 */
[----:B------:R-:W-:Y:S01]  /*01f0*/  IABS R9, R0 ;  /* 0x0000000000097213 */ /* 0x000fe20000000000 */
[----:B------:R-:W-:Y:S01]  /*0200*/  UMOV UR4, URZ ;  /* 0x000000ff00047c82 */ /* 0x000fe20008000000 */
[----:B------:R-:W-:-:S04]  /*0210*/  LOP3.LUT R0, R0, R29, RZ, 0x3c, !PT ;  /* 0x0000001d00007212 */ /* 0x000fc800078e3cff */
[----:B------:R-:W-:Y:S01]  /*0220*/  ISETP.GE.AND P2, PT, R0, RZ, PT ;  /* 0x000000ff0000720c */ /* 0x000fe20003f46270 */
[----:B0-----:R-:W0:Y:S02]  /*0230*/  MUFU.RCP R4, R4 ;  /* 0x0000000400047308 */ /* 0x001e240000001000 */
[----:B0-----:R-:W-:-:S06]  /*0240*/  VIADD R2, R4, 0xffffffe ;  /* 0x0ffffffe04027836 */ /* 0x001fcc0000000000 */
[----:B------:R0:W2:Y:S02]  /*0250*/  F2I.FTZ.U32.TRUNC.NTZ R3, R2 ;  /* 0x0000000200037305 */ /* 0x0000a4000021f000 */
[----:B0-----:R-:W-:Y:S02]  /*0260*/  IMAD.MOV.U32 R2, RZ, RZ, RZ ;  /* 0x000000ffff027224 */ /* 0x001fe400078e00ff */
[----:B--2---:R-:W-:-:S04]  /*0270*/  IMAD R5, R3, R6, RZ ;  /* 0x0000000603057224 */ /* 0x004fc800078e02ff */
[----:B------:R-:W-:-:S04]  /*0280*/  IMAD.MOV R5, RZ, RZ, -R5 ;  /* 0x000000ffff057224 */ /* 0x000fc800078e0a05 */
[----:B------:R-:W-:-:S04]  /*0290*/  IMAD.HI.U32 R5, R3, R5, R2 ;  /* 0x0000000503057227 */ /* 0x000fc800078e0002 */
[----:B------:R-:W-:Y:S02]  /*02a0*/  IMAD R2, R7, UR10, RZ ;  /* 0x0000000a07027c24 */ /* 0x000fe4000f8e02ff */
[----:B------:R-:W-:-:S05]  /*02b0*/  IMAD.HI.U32 R3, R5, R9, RZ ;  /* 0x0000000905037227 */ /* 0x000fca00078e00ff */
[----:B------:R-:W-:-:S05]  /*02c0*/  IADD3 R4, PT, PT, -R3, RZ, RZ ;  /* 0x000000ff03047210 */ /* 0x000fca0007ffe1ff */
[----:B------:R-:W-:Y:S02]  /*02d0*/  IMAD R9, R6, R4, R9 ;  /* 0x0000000406097224 */ /* 0x000fe400078e0209 */
[----:B------:R-:W-:-:S05]  /*02e0*/  IMAD.MOV.U32 R4, RZ, RZ, R6 ;  /* 0x000000ffff047224 */ /* 0x000fca00078e0006 */
[----:B------:R-:W-:-:S13]  /*02f0*/  ISETP.GT.U32.AND P1, PT, R4, R9, PT ;  /* 0x000000090400720c */ /* 0x000fda0003f24070 */
[----:B------:R-:W-:Y:S02]  /*0300*/  @!P1 IMAD.IADD R9, R9, 0x1, -R6 ;  /* 0x0000000109099824 */ /* 0x000fe400078e0a06 */
[----:B------:R-:W-:-:S03]  /*0310*/  @!P1 VIADD R3, R3, 0x1 ;  /* 0x0000000103039836 */ /* 0x000fc60000000000 */
[----:B------:R-:W-:-:S13]  /*0320*/  ISETP.GE.U32.AND P0, PT, R9, R4, PT ;  /* 0x000000040900720c */ /* 0x000fda0003f06070 */
[----:B------:R-:W-:Y:S02]  /*0330*/  @P0 IADD3 R3, PT, PT, R3, 0x1, RZ ;  /* 0x0000000103030810 */ /* 0x000fe40007ffe0ff */
[----:B------:R-:W-:-:S03]  /*0340*/  ISETP.NE.AND P0, PT, R29, RZ, PT ;  /* 0x000000ff1d00720c */ /* 0x000fc60003f05270 */
[----:B------:R-:W-:Y:S01]  /*0350*/  IMAD.MOV.U32 R0, RZ, RZ, R3 ;  /* 0x000000ffff007224 */ /* 0x000fe200078e0003 */
[----:B------:R-:W-:-:S03]  /*0360*/  LOP3.LUT R3, RZ, R29, RZ, 0x33, !PT ;  /* 0x0000001dff037212 */ /* 0x000fc600078e33ff */
[----:B------:R-:W-:-:S05]  /*0370*/  @!P2 IMAD.MOV R0, RZ, RZ, -R0 ;  /* 0x000000ffff00a224 */ /* 0x000fca00078e0a00 */
[----:B------:R-:W-:-:S05]  /*0380*/  SEL R0, R3, R0, !P0 ;  /* 0x0000000003007207 */ /* 0x000fca0004000000 */
[----:B------:R-:W-:Y:S01]  /*0390*/  IMAD R9, R7, R0, RZ ;  /* 0x0000000007097224 */ /* 0x000fe200078e02ff */
[----:B------:R-:W-:-:S03]  /*03a0*/  SHF.R.S32.HI R0, RZ, 0x1f, R2 ;  /* 0x0000001fff007819 */ /* 0x000fc60000011402 */
[----:B-1----:R-:W-:Y:S01]  /*03b0*/  IMAD.WIDE R12, R9, 0x4, R12 ;  /* 0x00000004090c7825 */ /* 0x002fe200078e020c */
[----:B------:R-:W-:Y:S06]  /*03c0*/  BRA.U !UP0, `(.L_x_63) ;  /* 0x0000000d089c7547 */ /* 0x000fec000b800000 */
[----:B------:R-:W0:Y:S01]  /*03d0*/  LDCU.64 UR8, c[0x0][0x388] ;  /* 0x00007100ff0877ac */ /* 0x000e220008000a00 */
[----:B------:R-:W1:Y:S01]  /*03e0*/  LDC R29, c[0x0][0x3ac] ;  /* 0x0000eb00ff1d7b82 */ /* 0x000e620000000800 */
[----:B------:R-:W-:Y:S01]  /*03f0*/  HFMA2 R21, -RZ, RZ, 0, 0 ;  /* 0x00000000ff157431 */ /* 0x000fe200000001ff */
[----:B------:R-:W-:Y:S01]  /*0400*/  ULOP3.LUT UR4, UR10, 0x3ffffffc, URZ, 0xc0, !UPT ;  /* 0x3ffffffc0a047892 */ /* 0x000fe2000f8ec0ff */
[----:B------:R-:W2:Y:S03]  /*0410*/  LDCU UR11, c[0x0][0x3a4] ;  /* 0x00007480ff0b77ac */ /* 0x000ea60008000800 */
[----:B------:R-:W-:Y:S01]  /*0420*/  UIADD3 UR5, UPT, UPT, -UR4, URZ, URZ ;  /* 0x000000ff04057290 */ /* 0x000fe2000fffe1ff */
[----:B------:R-:W-:Y:S01]  /*0430*/  UMOV UR12, 0x3 ;  /* 0x00000003000c7882 */ /* 0x000fe20000000000 */
[----:B0-----:R-:W-:-:S04]  /*0440*/  IADD3.X R10, P0, PT, R2, UR8, RZ, PT, !PT ;  /* 0x00000008020a7c10 */ /* 0x001fc8000bf1e4ff */
[----:B--2---:R-:W-:-:S09]  /*0450*/  IADD3.X R11, PT, PT, R0, UR9, RZ, P0, !PT ;  /* 0x00000009000b7c10 */ /* 0x004fd200087fe4ff */
.L_x_65:
[----:B-1----:R-:W-:Y:S01]  /*0460*/  IABS R6, R29 ;  /* 0x0000001d00067213 */ /* 0x002fe20000000000 */
[----:B------:R-:W-:Y:S01]  /*0470*/  UIADD3 UR8, UPT, UPT, UR12, -0x3, URZ ;  /* 0xfffffffd0c087890 */ /* 0x000fe2000fffe0ff */
[----:B------:R-:W2:Y:S01]  /*0480*/  LDG.E.U8.CONSTANT R24, desc[UR16][R10.64+-0x1] ;  /* 0xffffff100a187981 */ /* 0x000ea2000c1e9100 */
[----:B------:R-:W-:Y:S01]  /*0490*/  UIADD3 UR13, UPT, UPT, UR12, -0x2, URZ ;  /* 0xfffffffe0c0d7890 */ /* 0x000fe2000fffe0ff */
[----:B------:R-:W0:Y:S01]  /*04a0*/  I2F.RP R14, R6 ;  /* 0x00000006000e7306 */ /* 0x000e220000209400 */
[----:B------:R-:W-:Y:S01]  /*04b0*/  UIADD3 UR9, UPT, UPT, UR12, -0x1, URZ ;  /* 0xffffffff0c097890 */ /* 0x000fe2000fffe0ff */
[----:B------:R-:W3:Y:S01]  /*04c0*/  LDG.E.U8.CONSTANT R20, desc[UR16][R10.64] ;  /* 0x000000100a147981 */ /* 0x000ee2000c1e9100 */
[----:B------:R-:W-:-:S04]  /*04d0*/  IABS R15, UR8 ;  /* 0x00000008000f7c13 */ /* 0x000fc80008000000 */
[----:B------:R-:W-:Y:S01]  /*04e0*/  IABS R16, UR9 ;  /* 0x0000000900107c13 */ /* 0x000fe20008000000 */
[----:B------:R-:W-:-:S04]  /*04f0*/  IMAD.HI.U32 R3, R5, R15, RZ ;  /* 0x0000000f05037227 */ /* 0x000fc800078e00ff */
[----:B------:R-:W-:Y:S01]  /*0500*/  IMAD.MOV R5, RZ, RZ, -R3 ;  /* 0x000000ffff057224 */ /* 0x000fe200078e0a03 */
[----:B0-----:R-:W0:Y:S03]  /*0510*/  MUFU.RCP R14, R14 ;  /* 0x0000000e000e7308 */ /* 0x001e260000001000 */
[----:B------:R-:W-:-:S05]  /*0520*/  IMAD R15, R6, R5, R15 ;  /* 0x00000005060f7224 */ /* 0x000fca00078e020f */
[----:B------:R-:W-:Y:S01]  /*0530*/  ISETP.GT.U32.AND P3, PT, R4, R15, PT ;  /* 0x0000000f0400720c */ /* 0x000fe20003f64070 */
[----:B0-----:R-:W-:Y:S01]  /*0540*/  VIADD R8, R14, 0xffffffe ;  /* 0x0ffffffe0e087836 */ /* 0x001fe20000000000 */
[----:B------:R-:W-:-:S11]  /*0550*/  IABS R14, UR13 ;  /* 0x0000000d000e7c13 */ /* 0x000fd60008000000 */
[----:B------:R-:W-:Y:S01]  /*0560*/  @!P3 IMAD.IADD R15, R15, 0x1, -R6 ;  /* 0x000000010f0fb824 */ /* 0x000fe200078e0a06 */
[----:B------:R0:W1:Y:S01]  /*0570*/  F2I.FTZ.U32.TRUNC.NTZ R9, R8 ;  /* 0x0000000800097305 */ /* 0x000062000021f000 */
[----:B------:R-:W-:-:S03]  /*0580*/  @!P3 VIADD R3, R3, 0x1 ;  /* 0x000000010303b836 */ /* 0x000fc60000000000 */
[----:B------:R-:W-:Y:S01]  /*0590*/  ISETP.GE.U32.AND P4, PT, R15, R4, PT ;  /* 0x000000040f00720c */ /* 0x000fe20003f86070 */
[----:B------:R-:W-:Y:S01]  /*05a0*/  IMAD.MOV.U32 R4, RZ, RZ, R6 ;  /* 0x000000ffff047224 */ /* 0x000fe200078e0006 */
[----:B0-----:R-:W-:Y:S01]  /*05b0*/  MOV R8, RZ ;  /* 0x000000ff00087202 */ /* 0x001fe20000000f00 */
[----:B-1----:R-:W-:-:S10]  /*05c0*/  IMAD.MOV R17, RZ, RZ, -R9 ;  /* 0x000000ffff117224 */ /* 0x002fd400078e0a09 */
[----:B------:R-:W-:Y:S02]  /*05d0*/  @P4 VIADD R3, R3, 0x1 ;  /* 0x0000000103034836 */ /* 0x000fe40000000000 */
[----:B------:R-:W-:-:S04]  /*05e0*/  IMAD R5, R17, R6, RZ ;  /* 0x0000000611057224 */ /* 0x000fc800078e02ff */
[----:B------:R-:W-:-:S06]  /*05f0*/  IMAD.HI.U32 R5, R9, R5, R8 ;  /* 0x0000000509057227 */ /* 0x000fcc00078e0008 */
[----:B------:R-:W-:-:S04]  /*0600*/  IMAD.HI.U32 R9, R5, R14, RZ ;  /* 0x0000000e05097227 */ /* 0x000fc800078e00ff */
[----:B------:R-:W-:Y:S02]  /*0610*/  IMAD.MOV R17, RZ, RZ, -R9 ;  /* 0x000000ffff117224 */ /* 0x000fe400078e0a09 */
[----:B------:R-:W-:-:S04]  /*0620*/  IMAD.HI.U32 R8, R5, R16, RZ ;  /* 0x0000001005087227 */ /* 0x000fc800078e00ff */
[----:B------:R-:W-:Y:S01]  /*0630*/  IMAD R15, R6, R17, R14 ;  /* 0x00000011060f7224 */ /* 0x000fe200078e020e */
[----:B------:R-:W-:Y:S02]  /*0640*/  IADD3 R17, PT, PT, -R8, RZ, RZ ;  /* 0x000000ff08117210 */ /* 0x000fe40007ffe1ff */
[C---:B------:R-:W-:Y:S02]  /*0650*/  LOP3.LUT R14, R29.reuse, UR8, RZ, 0x3c, !PT ;  /* 0x000000081d0e7c12 */ /* 0x040fe4000f8e3cff */
[----:B------:R-:W-:Y:S01]  /*0660*/  ISETP.GT.U32.AND P1, PT, R4, R15, PT ;  /* 0x0000000f0400720c */ /* 0x000fe20003f24070 */
[----:B------:R-:W-:Y:S01]  /*0670*/  IMAD R17, R6, R17, R16 ;  /* 0x0000001106117224 */ /* 0x000fe200078e0210 */
[----:B------:R-:W-:Y:S01]  /*0680*/  ISETP.GE.AND P0, PT, R14, RZ, PT ;  /* 0x000000ff0e00720c */ /* 0x000fe20003f06270 */
[----:B------:R-:W-:Y:S01]  /*0690*/  IMAD.MOV.U32 R14, RZ, RZ, R3 ;  /* 0x000000ffff0e7224 */ /* 0x000fe200078e0003 */
[----:B------:R-:W-:Y:S02]  /*06a0*/  LOP3.LUT R16, R29, UR9, RZ, 0x3c, !PT ;  /* 0x000000091d107c12 */ /* 0x000fe4000f8e3cff */
[----:B------:R-:W-:-:S02]  /*06b0*/  ISETP.GT.U32.AND P2, PT, R4, R17, PT ;  /* 0x000000110400720c */ /* 0x000fc40003f44070 */
[----:B------:R-:W-:Y:S02]  /*06c0*/  ISETP.GE.AND P5, PT, R16, RZ, PT ;  /* 0x000000ff1000720c */ /* 0x000fe40003fa6270 */
[----:B------:R-:W-:-:S03]  /*06d0*/  LOP3.LUT R3, RZ, R29, RZ, 0x33, !PT ;  /* 0x0000001dff037212 */ /* 0x000fc600078e33ff */
[----:B------:R-:W-:Y:S02]  /*06e0*/  @!P1 IMAD.IADD R15, R15, 0x1, -R6 ;  /* 0x000000010f0f9824 */ /* 0x000fe400078e0a06 */
[----:B------:R-:W-:Y:S02]  /*06f0*/  @!P1 VIADD R9, R9, 0x1 ;  /* 0x0000000109099836 */ /* 0x000fe40000000000 */
[----:B------:R-:W-:Y:S01]  /*0700*/  @!P0 IMAD.MOV R14, RZ, RZ, -R14 ;  /* 0x000000ffff0e8224 */ /* 0x000fe200078e0a0e */
[----:B------:R-:W-:Y:S02]  /*0710*/  ISETP.GE.U32.AND P3, PT, R15, R4, PT ;  /* 0x000000040f00720c */ /* 0x000fe40003f66070 */
[----:B------:R-:W-:Y:S02]  /*0720*/  @!P2 IADD3 R17, PT, PT, R17, -R6, RZ ;  /* 0x800000061111a210 */ /* 0x000fe40007ffe0ff */
[----:B------:R-:W-:Y:S02]  /*0730*/  LOP3.LUT R15, R29, UR13, RZ, 0x3c, !PT ;  /* 0x0000000d1d0f7c12 */ /* 0x000fe4000f8e3cff */
[----:B------:R-:W-:-:S02]  /*0740*/  ISETP.GE.U32.AND P6, PT, R17, R4, PT ;  /* 0x000000041100720c */ /* 0x000fc40003fc6070 */
[----:B------:R-:W-:Y:S01]  /*0750*/  ISETP.GE.AND P4, PT, R15, RZ, PT ;  /* 0x000000ff0f00720c */ /* 0x000fe20003f86270 */
[----:B------:R-:W-:Y:S01]  /*0760*/  @!P2 VIADD R8, R8, 0x1 ;  /* 0x000000010808a836 */ /* 0x000fe20000000000 */
[----:B------:R-:W-:-:S03]  /*0770*/  ISETP.NE.AND P0, PT, R29, RZ, PT ;  /* 0x000000ff1d00720c */ /* 0x000fc60003f05270 */
[----:B------:R-:W-:Y:S01]  /*0780*/  @P3 IADD3 R9, PT, PT, R9, 0x1, RZ ;  /* 0x0000000109093810 */ /* 0x000fe20007ffe0ff */
[----:B------:R-:W-:Y:S01]  /*0790*/  UISETP.GE.AND UP0, UPT, UR13, UR11, UPT ;  /* 0x0000000b0d00728c */ /* 0x000fe2000bf06270 */
[----:B------:R-:W-:-:S04]  /*07a0*/  SEL R23, R3, R14, !P0 ;  /* 0x0000000e03177207 */ /* 0x000fc80004000000 */
[----:B------:R-:W-:Y:S02]  /*07b0*/  @P6 VIADD R8, R8, 0x1 ;  /* 0x0000000108086836 */ /* 0x000fe40000000000 */
[----:B------:R-:W-:Y:S01]  /*07c0*/  @!P4 IMAD.MOV R9, RZ, RZ, -R9 ;  /* 0x000000ffff09c224 */ /* 0x000fe200078e0a09 */
[----:B------:R-:W-:Y:S02]  /*07d0*/  UIMAD.WIDE.U32 UR8, UR8, 0x4, UR6 ;  /* 0x00000004080878a5 */ /* 0x000fe4000f8e0006 */
[----:B------:R-:W-:Y:S01]  /*07e0*/  MOV R16, R8 ;  /* 0x0000000800107202 */ /* 0x000fe20000000f00 */
[----:B------:R-:W-:Y:S01]  /*07f0*/  IMAD.WIDE R22, R23, 0x4, R12 ;  /* 0x0000000417167825 */ /* 0x000fe200078e020c */
[----:B------:R-:W-:-:S03]  /*0800*/  SEL R15, R3, R9, !P0 ;  /* 0x00000009030f7207 */ /* 0x000fc60004000000 */
[----:B------:R-:W-:Y:S01]  /*0810*/  @!P5 IMAD.MOV R16, RZ, RZ, -R16 ;  /* 0x000000ffff10d224 */ /* 0x000fe200078e0a10 */
[----:B------:R-:W-:Y:S01]  /*0820*/  PLOP3.LUT P1, PT, PT, PT, UP0, 0x80, 0x8 ;  /* 0x000000000008781c */ /* 0x000fe20003f2f008 */
[----:B------:R-:W-:Y:S01]  /*0830*/  IMAD.U32 R8, RZ, RZ, UR8 ;  /* 0x00000008ff087e24 */ /* 0x000fe2000f8e00ff */
[----:B------:R0:W4:Y:S01]  /*0840*/  LDG.E.CONSTANT R25, desc[UR16][R22.64] ;  /* 0x0000001016197981 */ /* 0x000122000c1e9900 */
[----:B------:R-:W-:Y:S01]  /*0850*/  IMAD.U32 R9, RZ, RZ, UR9 ;  /* 0x00000009ff097e24 */ /* 0x000fe2000f8e00ff */
[----:B------:R-:W-:Y:S01]  /*0860*/  SEL R19, R3, R16, !P0 ;  /* 0x0000001003137207 */ /* 0x000fe20004000000 */
[----:B------:R-:W-:Y:S01]  /*0870*/  IMAD.WIDE R14, R15, 0x4, R12 ;  /* 0x000000040f0e7825 */ /* 0x000fe200078e020c */
[----:B------:R-:W-:Y:S02]  /*0880*/  MOV R16, UR8 ;  /* 0x0000000800107c02 */ /* 0x000fe40008000f00 */
[----:B------:R-:W5:Y:S01]  /*0890*/  LDG.E.CONSTANT R8, desc[UR16][R8.64] ;  /* 0x0000001008087981 */ /* 0x000f62000c1e9900 */
[----:B------:R-:W-:-:S02]  /*08a0*/  IMAD.U32 R17, RZ, RZ, UR9 ;  /* 0x00000009ff117e24 */ /* 0x000fc4000f8e00ff */
[----:B------:R-:W-:Y:S01]  /*08b0*/  IMAD.WIDE R18, R19, 0x4, R12 ;  /* 0x0000000413127825 */ /* 0x000fe200078e020c */
[----:B------:R1:W5:Y:S03]  /*08c0*/  LDG.E.CONSTANT R14, desc[UR16][R14.64] ;  /* 0x000000100e0e7981 */ /* 0x000366000c1e9900 */
[----:B0-----:R-:W-:Y:S01]  /*08d0*/  IMAD.U32 R22, RZ, RZ, UR8 ;  /* 0x00000008ff167e24 */ /* 0x001fe2000f8e00ff */
[----:B------:R-:W5:Y:S01]  /*08e0*/  @!P1 LDG.E.CONSTANT R16, desc[UR16][R16.64+0x4] ;  /* 0x0000041010109981 */ /* 0x000f62000c1e9900 */
[----:B------:R-:W-:-:S03]  /*08f0*/  IMAD.U32 R23, RZ, RZ, UR9 ;  /* 0x00000009ff177e24 */ /* 0x000fc6000f8e00ff */
[----:B------:R3:W5:Y:S04]  /*0900*/  LDG.E.CONSTANT R18, desc[UR16][R18.64] ;  /* 0x0000001012127981 */ /* 0x000768000c1e9900 */
[----:B------:R-:W5:Y:S01]  /*0910*/  LDG.E.CONSTANT R22, desc[UR16][R22.64+0x8] ;  /* 0x0000081016167981 */ /* 0x000f62000c1e9900 */
[----:B------:R-:W-:Y:S02]  /*0920*/  UIADD3 UR13, UPT, UPT, UR12, 0x1, URZ ;  /* 0x000000010c0d7890 */ /* 0x000fe4000fffe0ff */
[----:B------:R-:W-:Y:S02]  /*0930*/  UIADD3 UR18, UPT, UPT, UR12, 0x2, URZ ;  /* 0x000000020c127890 */ /* 0x000fe4000fffe0ff */
[----:B------:R-:W-:Y:S02]  /*0940*/  UISETP.GE.AND UP0, UPT, UR12, UR11, UPT ;  /* 0x0000000b0c00728c */ /* 0x000fe4000bf06270 */
[----:B-1----:R-:W-:Y:S01]  /*0950*/  IABS R15, UR13 ;  /* 0x0000000d000f7c13 */ /* 0x002fe20008000000 */
[----:B------:R-:W-:-:S02]  /*0960*/  UIADD3 UR14, UPT, UPT, UR12, 0x3, URZ ;  /* 0x000000030c0e7890 */ /* 0x000fc4000fffe0ff */
[----:B------:R-:W-:Y:S01]  /*0970*/  UIADD3 UR19, UPT, UPT, UR12, 0x4, URZ ;  /* 0x000000040c137890 */ /* 0x000fe2000fffe0ff */
[----:B--2---:R-:W-:-:S04]  /*0980*/  LOP3.LUT R26, R24, 0xf, RZ, 0xc0, !PT ;  /* 0x0000000f181a7812 */ /* 0x004fc800078ec0ff */
[----:B------:R-:W-:Y:S02]  /*0990*/  IADD3 R26, PT, PT, R26, -0x8, RZ ;  /* 0xfffffff81a1a7810 */ /* 0x000fe40007ffe0ff */
[----:B---3--:R-:W-:Y:S02]  /*09a0*/  LOP3.LUT R19, R20, 0xf, RZ, 0xc0, !PT ;  /* 0x0000000f14137812 */ /* 0x008fe400078ec0ff */
[----:B------:R-:W-:Y:S02]  /*09b0*/  I2FP.F32.S32 R26, R26 ;  /* 0x0000001a001a7245 */ /* 0x000fe40000201400 */
[----:B------:R-:W-:Y:S01]  /*09c0*/  LEA.HI R24, R24, 0xfffffff8, RZ, 0x1c ;  /* 0xfffffff818187811 */ /* 0x000fe200078fe0ff */
[----:B------:R-:W-:-:S03]  /*09d0*/  VIADD R19, R19, 0xfffffff8 ;  /* 0xfffffff813137836 */ /* 0x000fc60000000000 */
[----:B------:R-:W-:Y:S01]  /*09e0*/  I2FP.F32.S32 R9, R24 ;  /* 0x0000001800097245 */ /* 0x000fe20000201400 */
[----:B----4-:R-:W-:-:S04]  /*09f0*/  FMUL R26, R25, R26 ;  /* 0x0000001a191a7220 */ /* 0x010fc80000400000 */
[----:B-----5:R-:W-:Y:S01]  /*0a00*/  FFMA R17, R26, R8, R21 ;  /* 0x000000081a117223 */ /* 0x020fe20000000015 */
[----:B------:R-:W-:Y:S02]  /*0a10*/  IABS R8, UR18 ;  /* 0x0000001200087c13 */ /* 0x000fe40008000000 */
[----:B------:R-:W-:Y:S01]  /*0a20*/  I2FP.F32.S32 R21, R19 ;  /* 0x0000001300157245 */ /* 0x000fe20000201400 */
[----:B------:R-:W-:Y:S01]  /*0a30*/  FMUL R14, R14, R9 ;  /* 0x000000090e0e7220 */ /* 0x000fe20000400000 */
[----:B------:R-:W-:-:S04]  /*0a40*/  IMAD.HI.U32 R9, R5, R15, RZ ;  /* 0x0000000f05097227 */ /* 0x000fc800078e00ff */
[----:B------:R-:W-:Y:S01]  /*0a50*/  @!P1 FFMA R17, R14, R16, R17 ;  /* 0x000000100e119223 */ /* 0x000fe20000000011 */
[----:B------:R-:W-:Y:S02]  /*0a60*/  IMAD.MOV.U32 R19, RZ, RZ, R8 ;  /* 0x000000ffff137224 */ /* 0x000fe400078e0008 */
[----:B------:R-:W-:Y:S02]  /*0a70*/  IMAD.MOV R14, RZ, RZ, -R9 ;  /* 0x000000ffff0e7224 */ /* 0x000fe400078e0a09 */
[----:B------:R-:W-:Y:S01]  /*0a80*/  FMUL R8, R18, R21 ;  /* 0x0000001512087220 */ /* 0x000fe20000400000 */
[----:B------:R-:W-:-:S04]  /*0a90*/  IMAD.HI.U32 R18, R5, R19, RZ ;  /* 0x0000001305127227 */ /* 0x000fc800078e00ff */
[----:B------:R-:W-:Y:S01]  /*0aa0*/  FFMA R8, R8, R22, R17 ;  /* 0x0000001608087223 */ /* 0x000fe20000000011 */
[----:B------:R-:W-:Y:S01]  /*0ab0*/  IMAD R21, R6, R14, R15 ;  /* 0x0000000e06157224 */ /* 0x000fe200078e020f */
[----:B------:R-:W-:Y:S06]  /*0ac0*/  BRA.U UP0, `(.L_x_64) ;  /* 0x0000000100587547 */ /* 0x000fec000b800000 */
[----:B------:R-:W-:Y:S01]  /*0ad0*/  IABS R15, UR12 ;  /* 0x0000000c000f7c13 */ /* 0x000fe20008000000 */
[----:B------:R-:W-:-:S04]  /*0ae0*/  IMAD.U32 R17, RZ, RZ, UR9 ;  /* 0x00000009ff117e24 */ /* 0x000fc8000f8e00ff */
[----:B------:R-:W-:-:S05]  /*0af0*/  IMAD.HI.U32 R14, R5, R15, RZ ;  /* 0x0000000f050e7227 */ /* 0x000fca00078e00ff */
[----:B------:R-:W-:-:S05]  /*0b00*/  IADD3 R16, PT, PT, -R14, RZ, RZ ;  /* 0x000000ff0e107210 */ /* 0x000fca0007ffe1ff */
[----:B------:R-:W-:Y:S02]  /*0b10*/  IMAD R15, R6, R16, R15 ;  /* 0x00000010060f7224 */ /* 0x000fe400078e020f */
[----:B------:R-:W-:-:S03]  /*0b20*/  IMAD.U32 R16, RZ, RZ, UR8 ;  /* 0x00000008ff107e24 */ /* 0x000fc6000f8e00ff */
[----:B------:R-:W-:Y:S02]  /*0b30*/  ISETP.GT.U32.AND P2, PT, R4, R15, PT ;  /* 0x0000000f0400720c */ /* 0x000fe40003f44070 */
[----:B------:R-:W2:Y:S11]  /*0b40*/  LDG.E.CONSTANT R17, desc[UR16][R16.64+0xc] ;  /* 0x00000c1010117981 */ /* 0x000eb6000c1e9900 */
[----:B------:R-:W-:-:S02]  /*0b50*/  @!P2 IMAD.IADD R15, R15, 0x1, -R6 ;  /* 0x000000010f0fa824 */ /* 0x000fc400078e0a06 */
[----:B------:R-:W-:-:S03]  /*0b60*/  @!P2 VIADD R14, R14, 0x1 ;  /* 0x000000010e0ea836 */ /* 0x000fc60000000000 */
[----:B------:R-:W-:Y:S02]  /*0b70*/  ISETP.GE.U32.AND P1, PT, R15, R4, PT ;  /* 0x000000040f00720c */ /* 0x000fe40003f26070 */
[----:B------:R-:W-:-:S04]  /*0b80*/  LOP3.LUT R15, R29, UR12, RZ, 0x3c, !PT ;  /* 0x0000000c1d0f7c12 */ /* 0x000fc8000f8e3cff */
[----:B------:R-:W-:-:S07]  /*0b90*/  ISETP.GE.AND P3, PT, R15, RZ, PT ;  /* 0x000000ff0f00720c */ /* 0x000fce0003f66270 */
[----:B------:R-:W-:-:S06]  /*0ba0*/  @P1 VIADD R14, R14, 0x1 ;  /* 0x000000010e0e1836 */ /* 0x000fcc0000000000 */
[----:B------:R-:W-:-:S04]  /*0bb0*/  @!P3 IADD3 R14, PT, PT, -R14, RZ, RZ ;  /* 0x000000ff0e0eb210 */ /* 0x000fc80007ffe1ff */
[----:B------:R-:W-:-:S05]  /*0bc0*/  SEL R15, R3, R14, !P0 ;  /* 0x0000000e030f7207 */ /* 0x000fca0004000000 */
[----:B------:R-:W-:-:S06]  /*0bd0*/  IMAD.WIDE R14, R15, 0x4, R12 ;  /* 0x000000040f0e7825 */ /* 0x000fcc00078e020c */
[----:B------:R-:W3:Y:S01]  /*0be0*/  LDG.E.CONSTANT R14, desc[UR16][R14.64] ;  /* 0x000000100e0e7981 */ /* 0x000ee2000c1e9900 */
[----:B------:R-:W-:-:S04]  /*0bf0*/  LEA.HI R20, R20, 0xfffffff8, RZ, 0x1c ;  /* 0xfffffff814147811 */ /* 0x000fc800078fe0ff */
[----:B------:R-:W-:-:S05]  /*0c00*/  I2FP.F32.S32 R23, R20 ;  /* 0x0000001400177245 */ /* 0x000fca0000201400 */
[----:B---3--:R-:W-:-:S04]  /*0c10*/  FMUL R23, R14, R23 ;  /* 0x000000170e177220 */ /* 0x008fc80000400000 */
[----:B--2---:R-:W-:-:S07]  /*0c20*/  FFMA R8, R17, R23, R8 ;  /* 0x0000001711087223 */ /* 0x004fce0000000008 */
.L_x_64:
[----:B------:R-:W-:Y:S02]  /*0c30*/  ISETP.GT.U32.AND P4, PT, R4, R21, PT ;  /* 0x000000150400720c */ /* 0x000fe40003f84070 */
[----:B------:R-:W-:Y:S02]  /*0c40*/  IADD3 R14, PT, PT, -R18, RZ, RZ ;  /* 0x000000ff120e7210 */ /* 0x000fe40007ffe1ff */
[----:B------:R-:W-:Y:S02]  /*0c50*/  IABS R20, UR19 ;  /* 0x0000001300147c13 */ /* 0x000fe40008000000 */
[----:B------:R-:W-:Y:S01]  /*0c60*/  IABS R15, UR14 ;  /* 0x0000000e000f7c13 */ /* 0x000fe20008000000 */
[----:B------:R-:W-:Y:S01]  /*0c70*/  IMAD R19, R6, R14, R19 ;  /* 0x0000000e06137224 */ /* 0x000fe200078e0213 */
[----:B------:R-:W-:Y:S01]  /*0c80*/  UISETP.GE.AND UP0, UPT, UR18, UR11, UPT ;  /* 0x0000000b1200728c */ /* 0x000fe2000bf06270 */
[----:B------:R-:W-:Y:S01]  /*0c90*/  IMAD.HI.U32 R16, R5, R20, RZ ;  /* 0x0000001405107227 */ /* 0x000fe200078e00ff */
[----:B------:R-:W2:Y:S02]  /*0ca0*/  LDG.E.U8.CONSTANT R28, desc[UR16][R10.64+0x2] ;  /* 0x000002100a1c7981 */ /* 0x000ea4000c1e9100 */
[----:B------:R-:W-:Y:S01]  /*0cb0*/  ISETP.GT.U32.AND P1, PT, R4, R19, PT ;  /* 0x000000130400720c */ /* 0x000fe20003f24070 */
[----:B------:R-:W-:-:S02]  /*0cc0*/  @!P4 IMAD.IADD R21, R21, 0x1, -R6 ;  /* 0x000000011515c824 */ /* 0x000fc400078e0a06 */
[----:B------:R-:W-:-:S03]  /*0cd0*/  IMAD.HI.U32 R17, R5, R15, RZ ;  /* 0x0000000f05117227 */ /* 0x000fc600078e00ff */
[----:B------:R-:W-:Y:S01]  /*0ce0*/  ISETP.GE.U32.AND P3, PT, R21, R4, PT ;  /* 0x000000041500720c */ /* 0x000fe20003f66070 */
[----:B------:R-:W-:Y:S01]  /*0cf0*/  IMAD.MOV R14, RZ, RZ, -R17 ;  /* 0x000000ffff0e7224 */ /* 0x000fe200078e0a11 */
[----:B------:R-:W-:Y:S01]  /*0d00*/  IADD3 R21, PT, PT, -R16, RZ, RZ ;  /* 0x000000ff10157210 */ /* 0x000fe20007ffe1ff */
[----:B------:R-:W-:Y:S02]  /*0d10*/  @!P4 VIADD R9, R9, 0x1 ;  /* 0x000000010909c836 */ /* 0x000fe40000000000 */
[C---:B------:R-:W-:Y:S01]  /*0d20*/  IMAD R15, R6.reuse, R14, R15 ;  /* 0x0000000e060f7224 */ /* 0x040fe200078e020f */
[----:B------:R-:W-:Y:S01]  /*0d30*/  LOP3.LUT R14, R29, UR13, RZ, 0x3c, !PT ;  /* 0x0000000d1d0e7c12 */ /* 0x000fe2000f8e3cff */
[----:B------:R-:W-:Y:S02]  /*0d40*/  IMAD R21, R6, R21, R20 ;  /* 0x0000001506157224 */ /* 0x000fe400078e0214 */
[----:B------:R-:W-:Y:S01]  /*0d50*/  @!P1 IMAD.IADD R19, R19, 0x1, -R6 ;  /* 0x0000000113139824 */ /* 0x000fe200078e0a06 */
[----:B------:R-:W-:Y:S01]  /*0d60*/  ISETP.GT.U32.AND P2, PT, R4, R15, PT ;  /* 0x0000000f0400720c */ /* 0x000fe20003f44070 */
[----:B------:R-:W-:Y:S01]  /*0d70*/  @!P1 VIADD R18, R18, 0x1 ;  /* 0x0000000112129836 */ /* 0x000fe20000000000 */
[----:B------:R-:W-:-:S02]  /*0d80*/  ISETP.GT.U32.AND P4, PT, R4, R21, PT ;  /* 0x000000150400720c */ /* 0x000fc40003f84070 */
[----:B------:R-:W-:Y:S02]  /*0d90*/  ISETP.GE.AND P5, PT, R14, RZ, PT ;  /* 0x000000ff0e00720c */ /* 0x000fe40003fa6270 */
[----:B------:R-:W-:Y:S02]  /*0da0*/  ISETP.GE.U32.AND P6, PT, R19, R4, PT ;  /* 0x000000041300720c */ /* 0x000fe40003fc6070 */
[----:B------:R-:W-:Y:S02]  /*0db0*/  LOP3.LUT R19, R29, UR18, RZ, 0x3c, !PT ;  /* 0x000000121d137c12 */ /* 0x000fe4000f8e3cff */
[----:B------:R-:W-:Y:S02]  /*0dc0*/  @P3 IADD3 R9, PT, PT, R9, 0x1, RZ ;  /* 0x0000000109093810 */ /* 0x000fe40007ffe0ff */
[----:B------:R-:W-:Y:S01]  /*0dd0*/  ISETP.GE.AND P3, PT, R19, RZ, PT ;  /* 0x000000ff1300720c */ /* 0x000fe20003f66270 */
[--C-:B------:R-:W-:Y:S01]  /*0de0*/  @!P2 IMAD.IADD R15, R15, 0x1, -R6.reuse ;  /* 0x000000010f0fa824 */ /* 0x100fe200078e0a06 */
[----:B------:R-:W-:Y:S01]  /*0df0*/  LOP3.LUT R14, R29, UR14, RZ, 0x3c, !PT ;  /* 0x0000000e1d0e7c12 */ /* 0x000fe2000f8e3cff */
[----:B------:R-:W-:-:S02]  /*0e00*/  @!P4 IMAD.IADD R21, R21, 0x1, -R6 ;  /* 0x000000011515c824 */ /* 0x000fc400078e0a06 */
[----:B------:R-:W-:Y:S01]  /*0e10*/  @!P5 IMAD.MOV R9, RZ, RZ, -R9 ;  /* 0x000000ffff09d224 */ /* 0x000fe200078e0a09 */
[----:B------:R-:W-:Y:S02]  /*0e20*/  ISETP.GE.AND P1, PT, R14, RZ, PT ;  /* 0x000000ff0e00720c */ /* 0x000fe40003f26270 */
[----:B------:R-:W-:Y:S02]  /*0e30*/  @P6 IADD3 R18, PT, PT, R18, 0x1, RZ ;  /* 0x0000000112126810 */ /* 0x000fe40007ffe0ff */
[-C--:B------:R-:W-:Y:S02]  /*0e40*/  ISETP.GE.U32.AND P5, PT, R21, R4.reuse, PT ;  /* 0x000000041500720c */ /* 0x080fe40003fa6070 */
[----:B------:R-:W-:Y:S02]  /*0e50*/  ISETP.GE.U32.AND P6, PT, R15, R4, PT ;  /* 0x000000040f00720c */ /* 0x000fe40003fc6070 */
[----:B------:R-:W-:Y:S02]  /*0e60*/  LOP3.LUT R14, R29, UR19, RZ, 0x3c, !PT ;  /* 0x000000131d0e7c12 */ /* 0x000fe4000f8e3cff */
[----:B------:R-:W-:-:S02]  /*0e70*/  SEL R15, R3, R9, !P0 ;  /* 0x00000009030f7207 */ /* 0x000fc40004000000 */
[----:B------:R-:W3:Y:S01]  /*0e80*/  LDG.E.U8.CONSTANT R9, desc[UR16][R10.64+0x1] ;  /* 0x000001100a097981 */ /* 0x000ee2000c1e9100 */
[----:B------:R-:W-:Y:S01]  /*0e90*/  @!P3 IADD3 R18, PT, PT, -R18, RZ, RZ ;  /* 0x000000ff1212b210 */ /* 0x000fe20007ffe1ff */
[----:B------:R-:W-:Y:S01]  /*0ea0*/  @!P2 VIADD R17, R17, 0x1 ;  /* 0x000000011111a836 */ /* 0x000fe20000000000 */
[----:B------:R-:W-:Y:S01]  /*0eb0*/  ISETP.GE.AND P3, PT, R14, RZ, PT ;  /* 0x000000ff0e00720c */ /* 0x000fe20003f66270 */
[----:B------:R-:W-:Y:S01]  /*0ec0*/  @!P4 VIADD R16, R16, 0x1 ;  /* 0x000000011010c836 */ /* 0x000fe20000000000 */
[----:B------:R-:W-:Y:S02]  /*0ed0*/  SEL R19, R3, R18, !P0 ;  /* 0x0000001203137207 */ /* 0x000fe40004000000 */
[----:B------:R-:W-:Y:S01]  /*0ee0*/  @P6 IADD3 R17, PT, PT, R17, 0x1, RZ ;  /* 0x0000000111116810 */ /* 0x000fe20007ffe0ff */
[----:B------:R-:W-:Y:S02]  /*0ef0*/  @P5 VIADD R16, R16, 0x1 ;  /* 0x0000000110105836 */ /* 0x000fe40000000000 */
[----:B------:R-:W-:Y:S01]  /*0f00*/  IMAD.WIDE R14, R15, 0x4, R12 ;  /* 0x000000040f0e7825 */ /* 0x000fe200078e020c */
[----:B------:R-:W-:-:S03]  /*0f10*/  @!P1 IADD3 R17, PT, PT, -R17, RZ, RZ ;  /* 0x000000ff11119210 */ /* 0x000fc60007ffe1ff */
[----:B------:R-:W-:Y:S01]  /*0f20*/  IMAD.MOV.U32 R22, RZ, RZ, R16 ;  /* 0x000000ffff167224 */ /* 0x000fe200078e0010 */
[----:B------:R-:W-:Y:S01]  /*0f30*/  PLOP3.LUT P2, PT, PT, PT, UP0, 0x80, 0x8 ;  /* 0x000000000008781c */ /* 0x000fe20003f4f008 */
[----:B------:R-:W-:Y:S01]  /*0f40*/  IMAD.WIDE R18, R19, 0x4, R12 ;  /* 0x0000000413127825 */ /* 0x000fe200078e020c */
[----:B------:R0:W4:Y:S01]  /*0f50*/  LDG.E.CONSTANT R20, desc[UR16][R14.64] ;  /* 0x000000100e147981 */ /* 0x000122000c1e9900 */
[----:B------:R-:W-:Y:S01]  /*0f60*/  UISETP.GE.AND UP0, UPT, UR19, UR11, UPT ;  /* 0x0000000b1300728c */ /* 0x000fe2000bf06270 */
[C---:B------:R-:W-:Y:S01]  /*0f70*/  SEL R25, R3.reuse, R17, !P0 ;  /* 0x0000001103197207 */ /* 0x040fe20004000000 */
[----:B------:R-:W-:Y:S01]  /*0f80*/  @!P3 IMAD.MOV R22, RZ, RZ, -R22 ;  /* 0x000000ffff16b224 */ /* 0x000fe200078e0a16 */
[----:B------:R1:W5:Y:S01]  /*0f90*/  LDG.E.CONSTANT R21, desc[UR16][R18.64] ;  /* 0x0000001012157981 */ /* 0x000362000c1e9900 */
[----:B------:R-:W-:Y:S01]  /*0fa0*/  IMAD.U32 R16, RZ, RZ, UR8 ;  /* 0x00000008ff107e24 */ /* 0x000fe2000f8e00ff */
[----:B0-----:R-:W-:Y:S01]  /*0fb0*/  MOV R15, UR9 ;  /* 0x00000009000f7c02 */ /* 0x001fe20008000f00 */
[----:B------:R-:W-:Y:S01]  /*0fc0*/  IMAD.U32 R14, RZ, RZ, UR8 ;  /* 0x00000008ff0e7e24 */ /* 0x000fe2000f8e00ff */
[----:B------:R-:W-:Y:S01]  /*0fd0*/  SEL R23, R3, R22, !P0 ;  /* 0x0000001603177207 */ /* 0x000fe20004000000 */
[----:B------:R-:W-:Y:S01]  /*0fe0*/  IMAD.U32 R17, RZ, RZ, UR9 ;  /* 0x00000009ff117e24 */ /* 0x000fe2000f8e00ff */
[----:B------:R-:W-:Y:S01]  /*0ff0*/  PLOP3.LUT P3, PT, PT, PT, UP0, 0x80, 0x8 ;  /* 0x000000000008781c */ /* 0x000fe20003f6f008 */
[----:B-1----:R-:W-:Y:S01]  /*1000*/  IMAD.WIDE R18, R25, 0x4, R12 ;  /* 0x0000000419127825 */ /* 0x002fe200078e020c */
[----:B------:R3:W5:Y:S01]  /*1010*/  LDG.E.CONSTANT R15, desc[UR16][R14.64+0x10] ;  /* 0x000010100e0f7981 */ /* 0x000762000c1e9900 */
[----:B------:R-:W-:-:S02]  /*1020*/  MOV R24, UR8 ;  /* 0x0000000800187c02 */ /* 0x000fc40008000f00 */
[----:B------:R-:W-:Y:S01]  /*1030*/  IMAD.WIDE R22, R23, 0x4, R12 ;  /* 0x0000000417167825 */ /* 0x000fe200078e020c */
[----:B------:R0:W5:Y:S03]  /*1040*/  @!P2 LDG.E.CONSTANT R16, desc[UR16][R16.64+0x14] ;  /* 0x000014101010a981 */ /* 0x000166000c1e9900 */
[----:B------:R-:W-:Y:S01]  /*1050*/  IMAD.U32 R25, RZ, RZ, UR9 ;  /* 0x00000009ff197e24 */ /* 0x000fe2000f8e00ff */
[----:B------:R-:W5:Y:S01]  /*1060*/  LDG.E.CONSTANT R18, desc[UR16][R18.64] ;  /* 0x0000001012127981 */ /* 0x000f62000c1e9900 */
[----:B------:R-:W-:Y:S01]  /*1070*/  IMAD.U32 R26, RZ, RZ, UR8 ;  /* 0x00000008ff1a7e24 */ /* 0x000fe2000f8e00ff */
[----:B------:R-:W-:Y:S02]  /*1080*/  MOV R27, UR9 ;  /* 0x00000009001b7c02 */ /* 0x000fe40008000f00 */
[----:B------:R-:W5:Y:S04]  /*1090*/  LDG.E.CONSTANT R22, desc[UR16][R22.64] ;  /* 0x0000001016167981 */ /* 0x000f68000c1e9900 */
[----:B------:R-:W5:Y:S04]  /*10a0*/  LDG.E.CONSTANT R24, desc[UR16][R24.64+0x18] ;  /* 0x0000181018187981 */ /* 0x000f68000c1e9900 */
[----:B------:R-:W5:Y:S01]  /*10b0*/  @!P3 LDG.E.CONSTANT R26, desc[UR16][R26.64+0x1c] ;  /* 0x00001c101a1ab981 */ /* 0x000f62000c1e9900 */
[----:B------:R-:W-:-:S04]  /*10c0*/  UIADD3 UR5, UPT, UPT, UR5, 0x4, URZ ;  /* 0x0000000405057890 */ /* 0x000fc8000fffe0ff */
[----:B------:R-:W-:Y:S01]  /*10d0*/  UISETP.NE.AND UP0, UPT, UR5, URZ, UPT ;  /* 0x000000ff0500728c */ /* 0x000fe2000bf05270 */
[----:B------:R-:W-:Y:S01]  /*10e0*/  IADD3 R10, P1, PT, R10, 0x4, RZ ;  /* 0x000000040a0a7810 */ /* 0x000fe20007f3e0ff */
[----:B------:R-:W-:-:S03]  /*10f0*/  UIADD3 UR12, UPT, UPT, UR12, 0x8, URZ ;  /* 0x000000080c0c7890 */ /* 0x000fc6000fffe0ff */
[----:B------:R-:W-:Y:S02]  /*1100*/  IADD3.X R11, PT, PT, RZ, R11, RZ, P1, !PT ;  /* 0x0000000bff0b7210 */ /* 0x000fe40000ffe4ff */
[C---:B---3--:R-:W-:Y:S02]  /*1110*/  LOP3.LUT R14, R9.reuse, 0xf, RZ, 0xc0, !PT ;  /* 0x0000000f090e7812 */ /* 0x048fe400078ec0ff */
[----:B------:R-:W-:-:S03]  /*1120*/  LEA.HI R9, R9, 0xfffffff8, RZ, 0x1c ;  /* 0xfffffff809097811 */ /* 0x000fc600078fe0ff */
[----:B------:R-:W-:-:S05]  /*1130*/  VIADD R14, R14, 0xfffffff8 ;  /* 0xfffffff80e0e7836 */ /* 0x000fca0000000000 */
[----:B0-----:R-:W-:Y:S02]  /*1140*/  I2FP.F32.S32 R17, R14 ;  /* 0x0000000e00117245 */ /* 0x001fe40000201400 */
[----:B------:R-:W-:Y:S02]  /*1150*/  I2FP.F32.S32 R14, R9 ;  /* 0x00000009000e7245 */ /* 0x000fe40000201400 */
[----:B--2---:R-:W-:Y:S01]  /*1160*/  LOP3.LUT R9, R28, 0xf, RZ, 0xc0, !PT ;  /* 0x0000000f1c097812 */ /* 0x004fe200078ec0ff */
[----:B----4-:R-:W-:-:S04]  /*1170*/  FMUL R17, R20, R17 ;  /* 0x0000001114117220 */ /* 0x010fc80000400000 */
[----:B------:R-:W-:Y:S01]  /*1180*/  VIADD R9, R9, 0xfffffff8 ;  /* 0xfffffff809097836 */ /* 0x000fe20000000000 */
[----:B------:R-:W-:Y:S01]  /*1190*/  LEA.HI R28, R28, 0xfffffff8, RZ, 0x1c ;  /* 0xfffffff81c1c7811 */ /* 0x000fe200078fe0ff */
[----:B-----5:R-:W-:-:S03]  /*11a0*/  FMUL R14, R21, R14 ;  /* 0x0000000e150e7220 */ /* 0x020fc60000400000 */
[----:B------:R-:W-:Y:S01]  /*11b0*/  I2FP.F32.S32 R9, R9 ;  /* 0x0000000900097245 */ /* 0x000fe20000201400 */
[----:B------:R-:W-:Y:S01]  /*11c0*/  FFMA R15, R17, R15, R8 ;  /* 0x0000000f110f7223 */ /* 0x000fe20000000008 */
[----:B------:R-:W-:-:S03]  /*11d0*/  I2FP.F32.S32 R17, R28 ;  /* 0x0000001c00117245 */ /* 0x000fc60000201400 */
[----:B------:R-:W-:Y:S01]  /*11e0*/  @!P2 FFMA R15, R14, R16, R15 ;  /* 0x000000100e0fa223 */ /* 0x000fe2000000000f */
[----:B------:R-:W-:Y:S01]  /*11f0*/  FMUL R18, R18, R9 ;  /* 0x0000000912127220 */ /* 0x000fe20000400000 */
[----:B------:R-:W-:-:S03]  /*1200*/  FMUL R22, R22, R17 ;  /* 0x0000001116167220 */ /* 0x000fc60000400000 */
[----:B------:R-:W-:-:S04]  /*1210*/  FFMA R21, R18, R24, R15 ;  /* 0x0000001812157223 */ /* 0x000fc8000000000f */
[----:B------:R-:W-:Y:S01]  /*1220*/  @!P3 FFMA R21, R22, R26, R21 ;  /* 0x0000001a1615b223 */ /* 0x000fe20000000015 */
[----:B------:R-:W-:Y:S06]  /*1230*/  BRA.U UP0, `(.L_x_65) ;  /* 0xfffffff100887547 */ /* 0x000fec000b83ffff */
.L_x_63:
[----:B------:R-:W-:-:S04]  /*1240*/  ULOP3.LUT UR5, UR10, 0x3, URZ, 0xc0, !UPT ;  /* 0x000000030a057892 */ /* 0x000fc8000f8ec0ff */
[----:B------:R-:W-:-:S09]  /*1250*/  UISETP.NE.AND UP0, UPT, UR5, URZ, UPT ;  /* 0x000000ff0500728c */ /* 0x000fd2000bf05270 */
[----:B------:R-:W-:Y:S05]  /*1260*/  BRA.U !UP0, `(.L_x_62) ;  /* 0x0000000908a87547 */ /* 0x000fea000b800000 */
[----:B------:R-:W-:-:S09]  /*1270*/  UISETP.NE.AND UP0, UPT, UR5, 0x1, UPT ;  /* 0x000000010500788c */ /* 0x000fd2000bf05270 */
[----:B------:R-:W-:Y:S05]  /*1280*/  BRA.U !UP0, `(.L_x_66) ;  /* 0x0000000508b87547 */ /* 0x000fea000b800000 */
[----:B------:R-:W-:Y:S01]  /*1290*/  USHF.L.U32 UR5, UR4, 0x1, URZ ;  /* 0x0000000104057899 */ /* 0x000fe200080006ff */
[----:B------:R-:W0:Y:S03]  /*12a0*/  LDCU.64 UR18, c[0x0][0x388] ;  /* 0x00007100ff1277ac */ /* 0x000e260008000a00 */
[----:B------:R-:W-:Y:S02]  /*12b0*/  UIADD3 UR13, UPT, UPT, UR5, 0x1, URZ ;  /* 0x00000001050d7890 */ /* 0x000fe4000fffe0ff */
[----:B------:R-:W-:Y:S01]  /*12c0*/  IABS R9, UR5 ;  /* 0x0000000500097c13 */ /* 0x000fe20008000000 */
[----:B------:R-:W-:Y:S02]  /*12d0*/  UIADD3 UR9, UPT, UPT, UR5, 0x3, URZ ;  /* 0x0000000305097890 */ /* 0x000fe4000fffe0ff */
[----:B------:R-:W-:Y:S01]  /*12e0*/  LOP3.LUT R16, R29, UR5, RZ, 0x3c, !PT ;  /* 0x000000051d107c12 */ /* 0x000fe2000f8e3cff */
[----:B------:R-:W-:Y:S01]  /*12f0*/  UIADD3 UR12, UPT, UPT, -UR4, UR13, URZ ;  /* 0x0000000d040c7290 */ /* 0x000fe2000fffe1ff */
[----:B------:R-:W-:-:S03]  /*1300*/  IMAD.HI.U32 R14, R5, R9, RZ ;  /* 0x00000009050e7227 */ /* 0x000fc600078e00ff */
[----:B------:R-:W-:Y:S01]  /*1310*/  USHF.L.U32 UR8, UR12, 0x1, URZ ;  /* 0x000000010c087899 */ /* 0x000fe200080006ff */
[----:B------:R-:W-:Y:S01]  /*1320*/  IABS R17, UR9 ;  /* 0x0000000900117c13 */ /* 0x000fe20008000000 */
[----:B------:R-:W-:-:S04]  /*1330*/  IMAD.MOV R8, RZ, RZ, -R14 ;  /* 0x000000ffff087224 */ /* 0x000fc800078e0a0e */
[----:B------:R-:W-:Y:S01]  /*1340*/  IABS R15, UR8 ;  /* 0x00000008000f7c13 */ /* 0x000fe20008000000 */
[----:B------:R-:W-:Y:S02]  /*1350*/  IMAD R9, R6, R8, R9 ;  /* 0x0000000806097224 */ /* 0x000fe400078e0209 */
[----:B------:R-:W-:-:S03]  /*1360*/  IMAD.HI.U32 R10, R5, R17, RZ ;  /* 0x00000011050a7227 */ /* 0x000fc600078e00ff */
[----:B------:R-:W-:Y:S01]  /*1370*/  ISETP.GT.U32.AND P1, PT, R4, R9, PT ;  /* 0x000000090400720c */ /* 0x000fe20003f24070 */
[----:B------:R-:W-:-:S04]  /*1380*/  IMAD.HI.U32 R11, R5, R15, RZ ;  /* 0x0000000f050b7227 */ /* 0x000fc800078e00ff */
[----:B------:R-:W-:Y:S02]  /*1390*/  IMAD.MOV R8, RZ, RZ, -R11 ;  /* 0x000000ffff087224 */ /* 0x000fe400078e0a0b */
[----:B0-----:R-:W-:Y:S02]  /*13a0*/  IMAD.U32 R19, RZ, RZ, UR18 ;  /* 0x00000012ff137e24 */ /* 0x001fe4000f8e00ff */
[----:B------:R-:W-:Y:S01]  /*13b0*/  IMAD R15, R6, R8, R15 ;  /* 0x00000008060f7224 */ /* 0x000fe200078e020f */
[----:B------:R-:W-:-:S03]  /*13c0*/  IADD3 R8, PT, PT, -R10, RZ, RZ ;  /* 0x000000ff0a087210 */ /* 0x000fc60007ffe1ff */
[----:B------:R-:W-:Y:S01]  /*13d0*/  @!P1 IMAD.IADD R9, R9, 0x1, -R6 ;  /* 0x0000000109099824 */ /* 0x000fe200078e0a06 */
[----:B------:R-:W-:Y:S01]  /*13e0*/  ISETP.GT.U32.AND P5, PT, R4, R15, PT ;  /* 0x0000000f0400720c */ /* 0x000fe20003fa4070 */
[----:B------:R-:W-:Y:S01]  /*13f0*/  IMAD R17, R6, R8, R17 ;  /* 0x0000000806117224 */ /* 0x000fe200078e0211 */
[----:B------:R-:W-:Y:S01]  /*1400*/  IADD3 R8, P2, P3, R19, UR4, R2 ;  /* 0x0000000413087c10 */ /* 0x000fe2000fb5e002 */
[----:B------:R-:W-:Y:S01]  /*1410*/  @!P1 VIADD R14, R14, 0x1 ;  /* 0x000000010e0e9836 */ /* 0x000fe20000000000 */
[----:B------:R-:W-:Y:S02]  /*1420*/  ISETP.GE.U32.AND P6, PT, R9, R4, PT ;  /* 0x000000040900720c */ /* 0x000fe40003fc6070 */
[----:B------:R-:W-:Y:S02]  /*1430*/  ISETP.GT.U32.AND P4, PT, R4, R17, PT ;  /* 0x000000110400720c */ /* 0x000fe40003f84070 */
[----:B------:R-:W-:Y:S02]  /*1440*/  IADD3.X R9, PT, PT, RZ, UR19, R0, P2, P3 ;  /* 0x00000013ff097c10 */ /* 0x000fe400097e6400 */
[----:B------:R-:W-:-:S02]  /*1450*/  ISETP.GE.AND P3, PT, R16, RZ, PT ;  /* 0x000000ff1000720c */ /* 0x000fc40003f66270 */
[----:B------:R-:W-:Y:S01]  /*1460*/  LOP3.LUT R16, R29, UR9, RZ, 0x3c, !PT ;  /* 0x000000091d107c12 */ /* 0x000fe2000f8e3cff */
[----:B------:R-:W-:Y:S01]  /*1470*/  @!P5 VIADD R11, R11, 0x1 ;  /* 0x000000010b0bd836 */ /* 0x000fe20000000000 */
[----:B------:R-:W-:Y:S01]  /*1480*/  @!P5 IADD3 R15, PT, PT, R15, -R6, RZ ;  /* 0x800000060f0fd210 */ /* 0x000fe20007ffe0ff */
[----:B------:R-:W2:Y:S01]  /*1490*/  LDG.E.U8.CONSTANT R20, desc[UR16][R8.64] ;  /* 0x0000001008147981 */ /* 0x000ea2000c1e9100 */
[----:B------:R-:W-:Y:S02]  /*14a0*/  ISETP.GE.AND P1, PT, R16, RZ, PT ;  /* 0x000000ff1000720c */ /* 0x000fe40003f26270 */
[----:B------:R-:W-:Y:S01]  /*14b0*/  ISETP.GE.U32.AND P2, PT, R15, R4, PT ;  /* 0x000000040f00720c */ /* 0x000fe20003f46070 */
[----:B------:R-:W-:Y:S01]  /*14c0*/  @!P4 IMAD.IADD R17, R17, 0x1, -R6 ;  /* 0x000000011111c824 */ /* 0x000fe200078e0a06 */
[----:B------:R-:W-:Y:S01]  /*14d0*/  @P6 IADD3 R14, PT, PT, R14, 0x1, RZ ;  /* 0x000000010e0e6810 */ /* 0x000fe20007ffe0ff */
[----:B------:R0:W3:Y:S01]  /*14e0*/  LDG.E.U8.CONSTANT R24, desc[UR16][R8.64+0x1] ;  /* 0x0000011008187981 */ /* 0x0000e2000c1e9100 */
[----:B------:R-:W-:-:S02]  /*14f0*/  LOP3.LUT R15, R29, UR8, RZ, 0x3c, !PT ;  /* 0x000000081d0f7c12 */ /* 0x000fc4000f8e3cff */
[----:B------:R-:W-:Y:S02]  /*1500*/  ISETP.GE.U32.AND P6, PT, R17, R4, PT ;  /* 0x000000041100720c */ /* 0x000fe40003fc6070 */
[----:B------:R-:W-:Y:S02]  /*1510*/  ISETP.GE.AND P5, PT, R15, RZ, PT ;  /* 0x000000ff0f00720c */ /* 0x000fe40003fa6270 */
[----:B------:R-:W-:-:S03]  /*1520*/  @!P4 IADD3 R10, PT, PT, R10, 0x1, RZ ;  /* 0x000000010a0ac810 */ /* 0x000fc60007ffe0ff */
[----:B------:R-:W-:Y:S02]  /*1530*/  @P2 VIADD R11, R11, 0x1 ;  /* 0x000000010b0b2836 */ /* 0x000fe40000000000 */
[----:B------:R-:W-:Y:S02]  /*1540*/  @!P3 IMAD.MOV R14, RZ, RZ, -R14 ;  /* 0x000000ffff0eb224 */ /* 0x000fe400078e0a0e */
[----:B------:R-:W-:Y:S02]  /*1550*/  IMAD.MOV.U32 R16, RZ, RZ, R11 ;  /* 0x000000ffff107224 */ /* 0x000fe400078e000b */
[----:B------:R-:W-:Y:S02]  /*1560*/  @P6 IADD3 R10, PT, PT, R10, 0x1, RZ ;  /* 0x000000010a0a6810 */ /* 0x000fe40007ffe0ff */
[----:B------:R-:W-:Y:S01]  /*1570*/  @!P5 IMAD.MOV R16, RZ, RZ, -R16 ;  /* 0x000000ffff10d224 */ /* 0x000fe200078e0a10 */
[----:B------:R-:W-:Y:S01]  /*1580*/  UISETP.GE.AND UP0, UPT, UR9, UR11, UPT ;  /* 0x0000000b0900728c */ /* 0x000fe2000bf06270 */
[C---:B------:R-:W-:Y:S01]  /*1590*/  SEL R11, R3.reuse, R14, !P0 ;  /* 0x0000000e030b7207 */ /* 0x040fe20004000000 */
[----:B------:R-:W-:Y:S01]  /*15a0*/  IMAD.MOV.U32 R18, RZ, RZ, R10 ;  /* 0x000000ffff127224 */ /* 0x000fe200078e000a */
[----:B------:R-:W-:Y:S01]  /*15b0*/  UIMAD.WIDE.U32 UR4, UR5, 0x4, UR6 ;  /* 0x00000004050478a5 */ /* 0x000fe2000f8e0006 */
[----:B------:R-:W-:-:S02]  /*15c0*/  SEL R15, R3, R16, !P0 ;  /* 0x00000010030f7207 */ /* 0x000fc40004000000 */
[----:B------:R-:W-:Y:S01]  /*15d0*/  @!P1 IMAD.MOV R18, RZ, RZ, -R18 ;  /* 0x000000ffff129224 */ /* 0x000fe200078e0a12 */
[----:B------:R-:W-:Y:S01]  /*15e0*/  PLOP3.LUT P4, PT, PT, PT, UP0, 0x80, 0x8 ;  /* 0x000000000008781c */ /* 0x000fe20003f8f008 */
[--C-:B------:R-:W-:Y:S01]  /*15f0*/  IMAD.WIDE R10, R11, 0x4, R12.reuse ;  /* 0x000000040b0a7825 */ /* 0x100fe200078e020c */
[----:B------:R-:W-:Y:S02]  /*1600*/  UIMAD.WIDE.U32 UR8, UR8, 0x4, UR6 ;  /* 0x00000004080878a5 */ /* 0x000fe4000f8e0006 */
[----:B------:R-:W-:Y:S01]  /*1610*/  SEL R23, R3, R18, !P0 ;  /* 0x0000001203177207 */ /* 0x000fe20004000000 */
[--C-:B------:R-:W-:Y:S01]  /*1620*/  IMAD.WIDE R14, R15, 0x4, R12.reuse ;  /* 0x000000040f0e7825 */ /* 0x100fe200078e020c */
[----:B0-----:R-:W-:Y:S01]  /*1630*/  MOV R9, UR5 ;  /* 0x0000000500097c02 */ /* 0x001fe20008000f00 */
[----:B------:R3:W4:Y:S02]  /*1640*/  LDG.E.CONSTANT R10, desc[UR16][R10.64] ;  /* 0x000000100a0a7981 */ /* 0x000724000c1e9900 */
[----:B------:R-:W-:Y:S01]  /*1650*/  IMAD.U32 R8, RZ, RZ, UR4 ;  /* 0x00000004ff087e24 */ /* 0x000fe2000f8e00ff */
[----:B------:R-:W-:Y:S01]  /*1660*/  MOV R19, UR9 ;  /* 0x0000000900137c02 */ /* 0x000fe20008000f00 */
[----:B------:R-:W-:Y:S01]  /*1670*/  IMAD.U32 R18, RZ, RZ, UR8 ;  /* 0x00000008ff127e24 */ /* 0x000fe2000f8e00ff */
[----:B------:R0:W4:Y:S01]  /*1680*/  LDG.E.CONSTANT R15, desc[UR16][R14.64] ;  /* 0x000000100e0f7981 */ /* 0x000122000c1e9900 */
[----:B------:R-:W-:-:S03]  /*1690*/  IMAD.WIDE R22, R23, 0x4, R12 ;  /* 0x0000000417167825 */ /* 0x000fc600078e020c */
[----:B------:R-:W4:Y:S04]  /*16a0*/  LDG.E.CONSTANT R8, desc[UR16][R8.64] ;  /* 0x0000001008087981 */ /* 0x000f28000c1e9900 */
[----:B------:R-:W5:Y:S04]  /*16b0*/  @!P4 LDG.E.CONSTANT R18, desc[UR16][R18.64+0x4] ;  /* 0x000004101212c981 */ /* 0x000f68000c1e9900 */
[----:B------:R-:W5:Y:S01]  /*16c0*/  LDG.E.CONSTANT R22, desc[UR16][R22.64] ;  /* 0x0000001016167981 */ /* 0x000f62000c1e9900 */
[----:B------:R-:W-:Y:S01]  /*16d0*/  UISETP.GE.AND UP0, UPT, UR13, UR11, UPT ;  /* 0x0000000b0d00728c */ /* 0x000fe2000bf06270 */
[----:B------:R-:W-:Y:S01]  /*16e0*/  MOV R16, UR8 ;  /* 0x0000000800107c02 */ /* 0x000fe20008000f00 */
[----:B------:R-:W-:-:S05]  /*16f0*/  IMAD.U32 R17, RZ, RZ, UR9 ;  /* 0x00000009ff117e24 */ /* 0x000fca000f8e00ff */
[----:B------:R1:W5:Y:S01]  /*1700*/  LDG.E.CONSTANT R16, desc[UR16][R16.64] ;  /* 0x0000001010107981 */ /* 0x000362000c1e9900 */
[----:B--2---:R-:W-:Y:S02]  /*1710*/  LOP3.LUT R25, R20, 0xf, RZ, 0xc0, !PT ;  /* 0x0000000f14197812 */ /* 0x004fe400078ec0ff */
[----:B---3--:R-:W-:-:S03]  /*1720*/  LOP3.LUT R11, R24, 0xf, RZ, 0xc0, !PT ;  /* 0x0000000f180b7812 */ /* 0x008fc600078ec0ff */
[----:B------:R-:W-:Y:S02]  /*1730*/  VIADD R25, R25, 0xfffffff8 ;  /* 0xfffffff819197836 */ /* 0x000fe40000000000 */
[----:B------:R-:W-:-:S03]  /*1740*/  VIADD R11, R11, 0xfffffff8 ;  /* 0xfffffff80b0b7836 */ /* 0x000fc60000000000 */
[----:B------:R-:W-:Y:S02]  /*1750*/  I2FP.F32.S32 R25, R25 ;  /* 0x0000001900197245 */ /* 0x000fe40000201400 */
[----:B------:R-:W-:Y:S02]  /*1760*/  LEA.HI R24, R24, 0xfffffff8, RZ, 0x1c ;  /* 0xfffffff818187811 */ /* 0x000fe400078fe0ff */
[----:B0-----:R-:W-:Y:S02]  /*1770*/  I2FP.F32.S32 R14, R11 ;  /* 0x0000000b000e7245 */ /* 0x001fe40000201400 */
[----:B-1----:R-:W-:Y:S01]  /*1780*/  I2FP.F32.S32 R17, R24 ;  /* 0x0000001800117245 */ /* 0x002fe20000201400 */
[----:B----4-:R-:W-:Y:S02]  /*1790*/  FMUL R10, R10, R25 ;  /* 0x000000190a0a7220 */ /* 0x010fe40000400000 */
[----:B------:R-:W-:Y:S02]  /*17a0*/  FMUL R15, R15, R14 ;  /* 0x0000000e0f0f7220 */ /* 0x000fe40000400000 */
[----:B------:R-:W-:Y:S01]  /*17b0*/  FFMA R14, R10, R8, R21 ;  /* 0x000000080a0e7223 */ /* 0x000fe20000000015 */
[----:B------:R-:W-:Y:S06]  /*17c0*/  BRA.U UP0, `(.L_x_67) ;  /* 0x0000000100587547 */ /* 0x000fec000b800000 */
[----:B------:R-:W-:Y:S02]  /*17d0*/  IABS R9, UR13 ;  /* 0x0000000d00097c13 */ /* 0x000fe40008000000 */
[----:B------:R-:W-:-:S03]  /*17e0*/  MOV R11, UR5 ;  /* 0x00000005000b7c02 */ /* 0x000fc60008000f00 */
        /* <DEDUP_REMOVED lines=11> */
[----:B------:R-:W-:-:S06]  /*18a0*/  @P1 IADD3 R8, PT, PT, R8, 0x1, RZ ;  /* 0x0000000108081810 */ /* 0x000fcc0007ffe0ff */
[----:B------:R-:W-:-:S05]  /*18b0*/  @!P3 IMAD.MOV R8, RZ, RZ, -R8 ;  /* 0x000000ffff08b224 */ /* 0x000fca00078e0a08 */
[----:B------:R-:W-:-:S05]  /*18c0*/  SEL R9, R3, R8, !P0 ;  /* 0x0000000803097207 */ /* 0x000fca0004000000 */
[----:B------:R-:W-:-:S06]  /*18d0*/  IMAD.WIDE R8, R9, 0x4, R12 ;  /* 0x0000000409087825 */ /* 0x000fcc00078e020c */
[----:B------:R-:W3:Y:S01]  /*18e0*/  LDG.E.CONSTANT R8, desc[UR16][R8.64] ;  /* 0x0000001008087981 */ /* 0x000ee2000c1e9900 */
[----:B------:R-:W-:-:S04]  /*18f0*/  LEA.HI R20, R20, 0xfffffff8, RZ, 0x1c ;  /* 0xfffffff814147811 */ /* 0x000fc800078fe0ff */
[----:B------:R-:W-:-:S05]  /*1900*/  I2FP.F32.S32 R19, R20 ;  /* 0x0000001400137245 */ /* 0x000fca0000201400 */
[----:B---3--:R-:W-:-:S04]  /*1910*/  FMUL R19, R8, R19 ;  /* 0x0000001308137220 */ /* 0x008fc80000400000 */
[----:B--2---:R-:W-:-:S07]  /*1920*/  FFMA R14, R11, R19, R14 ;  /* 0x000000130b0e7223 */ /* 0x004fce000000000e */
.L_x_67:
[----:B-----5:R-:W-:Y:S01]  /*1930*/  FFMA R21, R15, R16, R14 ;  /* 0x000000100f157223 */ /* 0x020fe2000000000e */
[----:B------:R-:W-:Y:S01]  /*1940*/  FMUL R22, R22, R17 ;  /* 0x0000001116167220 */ /* 0x000fe20000400000 */
[----:B------:R-:W-:-:S03]  /*1950*/  UIADD3 UR4, UPT, UPT, UR12, 0x1, URZ ;  /* 0x000000010c047890 */ /* 0x000fc6000fffe0ff */
[----:B------:R-:W-:-:S09]  /*1960*/  @!P4 FFMA R21, R22, R18, R21 ;  /* 0x000000121615c223 */ /* 0x000fd20000000015 */
.L_x_66:
[----:B------:R-:W-:-:S04]  /*1970*/  ULOP3.LUT UR10, UR10, 0x1, URZ, 0xc0, !UPT ;  /* 0x000000010a0a7892 */ /* 0x000fc8000f8ec0ff */
[----:B------:R-:W-:-:S09]  /*1980*/  UISETP.NE.U32.AND UP0, UPT, UR10, 0x1, UPT ;  /* 0x000000010a00788c */ /* 0x000fd2000bf05070 */
[----:B------:R-:W-:Y:S05]  /*1990*/  BRA.U UP0, `(.L_x_62) ;  /* 0x0000000100dc7547 */ /* 0x000fea000b800000 */
[----:B------:R-:W-:Y:S01]  /*19a0*/  USHF.L.U32 UR5, UR4, 0x1, URZ ;  /* 0x0000000104057899 */ /* 0x000fe200080006ff */
[----:B------:R-:W0:Y:S03]  /*19b0*/  LDCU.64 UR12, c[0x0][0x388] ;  /* 0x00007100ff0c77ac */ /* 0x000e260008000a00 */
[----:B------:R-:W-:Y:S02]  /*19c0*/  UIADD3 UR8, UPT, UPT, UR5, 0x1, URZ ;  /* 0x0000000105087890 */ /* 0x000fe4000fffe0ff */
[----:B------:R-:W-:-:S04]  /*19d0*/  IMAD.U32 R8, RZ, RZ, UR5 ;  /* 0x00000005ff087e24 */ /* 0x000fc8000f8e00ff */
[----:B------:R-:W-:Y:S01]  /*19e0*/  IMAD.U32 R9, RZ, RZ, UR8 ;  /* 0x00000008ff097e24 */ /* 0x000fe2000f8e00ff */
[----:B------:R-:W-:-:S04]  /*19f0*/  IABS R10, R8 ;  /* 0x00000008000a7213 */ /* 0x000fc80000000000 */
[----:B------:R-:W-:Y:S01]  /*1a00*/  IABS R11, R9 ;  /* 0x00000009000b7213 */ /* 0x000fe20000000000 */
[----:B------:R-:W-:-:S04]  /*1a10*/  IMAD.HI.U32 R8, R5, R10, RZ ;  /* 0x0000000a05087227 */ /* 0x000fc800078e00ff */
[----:B------:R-:W-:Y:S01]  /*1a20*/  IMAD.HI.U32 R9, R5, R11, RZ ;  /* 0x0000000b05097227 */ /* 0x000fe200078e00ff */
[----:B------:R-:W-:-:S03]  /*1a30*/  IADD3 R5, PT, PT, -R8, RZ, RZ ;  /* 0x000000ff08057210 */ /* 0x000fc60007ffe1ff */
[----:B------:R-:W-:Y:S02]  /*1a40*/  IMAD.MOV R14, RZ, RZ, -R9 ;  /* 0x000000ffff0e7224 */ /* 0x000fe400078e0a09 */
[C---:B------:R-:W-:Y:S02]  /*1a50*/  IMAD R5, R6.reuse, R5, R10 ;  /* 0x0000000506057224 */ /* 0x040fe400078e020a */
[----:B------:R-:W-:-:S03]  /*1a60*/  IMAD R11, R6, R14, R11 ;  /* 0x0000000e060b7224 */ /* 0x000fc600078e020b */
[C---:B------:R-:W-:Y:S02]  /*1a70*/  ISETP.GT.U32.AND P6, PT, R4.reuse, R5, PT ;  /* 0x000000050400720c */ /* 0x040fe40003fc4070 */
[----:B------:R-:W-:-:S11]  /*1a80*/  ISETP.GT.U32.AND P1, PT, R4, R11, PT ;  /* 0x0000000b0400720c */ /* 0x000fd60003f24070 */
[----:B------:R-:W-:Y:S02]  /*1a90*/  @!P6 IMAD.IADD R5, R5, 0x1, -R6 ;  /* 0x000000010505e824 */ /* 0x000fe400078e0a06 */
[----:B------:R-:W-:Y:S01]  /*1aa0*/  @!P1 IADD3 R11, PT, PT, R11, -R6, RZ ;  /* 0x800000060b0b9210 */ /* 0x000fe20007ffe0ff */
[----:B------:R-:W-:Y:S01]  /*1ab0*/  @!P6 VIADD R8, R8, 0x1 ;  /* 0x000000010808e836 */ /* 0x000fe20000000000 */
[----:B------:R-:W-:Y:S02]  /*1ac0*/  LOP3.LUT R6, R29, UR5, RZ, 0x3c, !PT ;  /* 0x000000051d067c12 */ /* 0x000fe4000f8e3cff */
[-C--:B------:R-:W-:Y:S01]  /*1ad0*/  ISETP.GE.U32.AND P2, PT, R5, R4.reuse, PT ;  /* 0x000000040500720c */ /* 0x080fe20003f46070 */
[----:B0-----:R-:W-:Y:S01]  /*1ae0*/  IMAD.U32 R5, RZ, RZ, UR12 ;  /* 0x0000000cff057e24 */ /* 0x001fe2000f8e00ff */
[----:B------:R-:W-:Y:S02]  /*1af0*/  ISETP.GE.U32.AND P3, PT, R11, R4, PT ;  /* 0x000000040b00720c */ /* 0x000fe40003f66070 */
[----:B------:R-:W-:-:S02]  /*1b00*/  LOP3.LUT R29, R29, UR8, RZ, 0x3c, !PT ;  /* 0x000000081d1d7c12 */ /* 0x000fc4000f8e3cff */
[----:B------:R-:W-:Y:S02]  /*1b10*/  ISETP.GE.AND P6, PT, R6, RZ, PT ;  /* 0x000000ff0600720c */ /* 0x000fe40003fc6270 */
[----:B------:R-:W-:Y:S02]  /*1b20*/  @!P1 IADD3 R9, PT, PT, R9, 0x1, RZ ;  /* 0x0000000109099810 */ /* 0x000fe40007ffe0ff */
[----:B------:R-:W-:Y:S02]  /*1b30*/  ISETP.GE.AND P1, PT, R29, RZ, PT ;  /* 0x000000ff1d00720c */ /* 0x000fe40003f26270 */
[----:B------:R-:W-:Y:S01]  /*1b40*/  IADD3 R4, P4, P5, R5, UR4, R2 ;  /* 0x0000000405047c10 */ /* 0x000fe2000fd9e002 */
[----:B------:R-:W-:Y:S02]  /*1b50*/  @P2 VIADD R8, R8, 0x1 ;  /* 0x0000000108082836 */ /* 0x000fe40000000000 */
[----:B------:R-:W-:Y:S01]  /*1b60*/  @P3 VIADD R9, R9, 0x1 ;  /* 0x0000000109093836 */ /* 0x000fe20000000000 */
[----:B------:R-:W-:-:S03]  /*1b70*/  IADD3.X R5, PT, PT, RZ, UR13, R0, P4, P5 ;  /* 0x0000000dff057c10 */ /* 0x000fc6000a7ea400 */
[----:B------:R-:W-:Y:S02]  /*1b80*/  @!P6 IADD3 R8, PT, PT, -R8, RZ, RZ ;  /* 0x000000ff0808e210 */ /* 0x000fe40007ffe1ff */
[----:B------:R-:W2:Y:S01]  /*1b90*/  LDG.E.U8.CONSTANT R4, desc[UR16][R4.64] ;  /* 0x0000001004047981 */ /* 0x000ea2000c1e9100 */
[----:B------:R-:W-:Y:S01]  /*1ba0*/  UISETP.GE.AND UP0, UPT, UR8, UR11, UPT ;  /* 0x0000000b0800728c */ /* 0x000fe2000bf06270 */
[----:B------:R-:W-:Y:S01]  /*1bb0*/  @!P1 IMAD.MOV R9, RZ, RZ, -R9 ;  /* 0x000000ffff099224 */ /* 0x000fe200078e0a09 */
[----:B------:R-:W-:Y:S01]  /*1bc0*/  SEL R11, R3, R8, !P0 ;  /* 0x00000008030b7207 */ /* 0x000fe20004000000 */
[----:B------:R-:W-:-:S03]  /*1bd0*/  UIMAD.WIDE.U32 UR6, UR5, 0x4, UR6 ;  /* 0x00000004050678a5 */ /* 0x000fc6000f8e0006 */
[----:B------:R-:W-:Y:S01]  /*1be0*/  SEL R9, R3, R9, !P0 ;  /* 0x0000000903097207 */ /* 0x000fe20004000000 */
[----:B------:R-:W-:Y:S01]  /*1bf0*/  IMAD.WIDE R2, R11, 0x4, R12 ;  /* 0x000000040b027825 */ /* 0x000fe200078e020c */
[----:B------:R-:W-:-:S03]  /*1c00*/  PLOP3.LUT P0, PT, PT, PT, UP0, 0x80, 0x8 ;  /* 0x000000000008781c */ /* 0x000fc60003f0f008 */
[----:B------:R-:W-:Y:S01]  /*1c10*/  IMAD.WIDE R12, R9, 0x4, R12 ;  /* 0x00000004090c7825 */ /* 0x000fe200078e020c */
[----:B------:R-:W-:Y:S01]  /*1c20*/  MOV R9, UR7 ;  /* 0x0000000700097c02 */ /* 0x000fe20008000f00 */
[----:B------:R-:W3:Y:S02]  /*1c30*/  LDG.E.CONSTANT R2, desc[UR16][R2.64] ;  /* 0x0000001002027981 */ /* 0x000ee4000c1e9900 */
[----:B------:R-:W-:Y:S02]  /*1c40*/  IMAD.U32 R8, RZ, RZ, UR6 ;  /* 0x00000006ff087e24 */ /* 0x000fe4000f8e00ff */
[----:B------:R-:W4:Y:S04]  /*1c50*/  LDG.E.CONSTANT R12, desc[UR16][R12.64] ;  /* 0x000000100c0c7981 */ /* 0x000f28000c1e9900 */
[----:B------:R-:W5:Y:S04]  /*1c60*/  LDG.E.CONSTANT R6, desc[UR16][R8.64] ;  /* 0x0000001008067981 */ /* 0x000f68000c1e9900 */
[----:B------:R-:W5:Y:S01]  /*1c70*/  @!P0 LDG.E.CONSTANT R10, desc[UR16][R8.64+0x4] ;  /* 0x00000410080a8981 */ /* 0x000f62000c1e9900 */
[----:B--2---:R-:W-:-:S05]  /*1c80*/  LOP3.LUT R0, R4, 0xf, RZ, 0xc0, !PT ;  /* 0x0000000f04007812 */ /* 0x004fca00078ec0ff */
[----:B------:R-:W-:Y:S01]  /*1c90*/  VIADD R0, R0, 0xfffffff8 ;  /* 0xfffffff800007836 */ /* 0x000fe20000000000 */
[----:B------:R-:W-:-:S04]  /*1ca0*/  LEA.HI R4, R4, 0xfffffff8, RZ, 0x1c ;  /* 0xfffffff804047811 */ /* 0x000fc800078fe0ff */
[----:B------:R-:W-:Y:S02]  /*1cb0*/  I2FP.F32.S32 R5, R0 ;  /* 0x0000000000057245 */ /* 0x000fe40000201400 */
[----:B------:R-:W-:-:S03]  /*1cc0*/  I2FP.F32.S32 R11, R4 ;  /* 0x00000004000b7245 */ /* 0x000fc60000201400 */
[----:B---3--:R-:W-:Y:S02]  /*1cd0*/  FMUL R0, R2, R5 ;  /* 0x0000000502007220 */ /* 0x008fe40000400000 */
[----:B----4-:R-:W-:Y:S02]  /*1ce0*/  FMUL R4, R12, R11 ;  /* 0x0000000b0c047220 */ /* 0x010fe40000400000 */
[----:B-----5:R-:W-:-:S04]  /*1cf0*/  FFMA R21, R0, R6, R21 ;  /* 0x0000000600157223 */ /* 0x020fc80000000015 */
[----:B------:R-:W-:-:S07]  /*1d00*/  @!P0 FFMA R21, R4, R10, R21 ;  /* 0x0000000a04158223 */ /* 0x000fce0000000015 */
.L_x_62:
[----:B------:R-:W0:Y:S08]  /*1d10*/  LDC R0, c[0x0][0x3a8] ;  /* 0x0000ea00ff007b82 */ /* 0x000e300000000800 */
[----:B------:R-:W1:Y:S01]  /*1d20*/  LDC.64 R2, c[0x0][0x398] ;  /* 0x0000e600ff027b82 */ /* 0x000e620000000a00 */
[----:B0-----:R-:W-:-:S04]  /*1d30*/  IMAD R7, R0, UR15, R7 ;  /* 0x0000000f00077c24 */ /* 0x001fc8000f8e0207 */
[----:B-1----:R-:W-:-:S05]  /*1d40*/  IMAD.WIDE R2, R7, 0x4, R2 ;  /* 0x0000000407027825 */ /* 0x002fca00078e0202 */
[----:B------:R-:W-:Y:S01]  /*1d50*/  STG.E desc[UR16][R2.64], R21 ;  /* 0x0000001502007986 */ /* 0x000fe2000c101910 */
[----:B------:R-:W-:Y:S05]  /*1d60*/  EXIT ;  /* 0x000000000000794d */ /* 0x000fea0003800000 */
.L_x_68:
        /* <DEDUP_REMOVED lines=9> */
.L_x_74:


//--------------------- .nv.shared.gemm_ternary_multibase_tiled_kernel_f32 --------------------------
	.section	.nv.shared.gemm_ternary_multibase_tiled_kernel_f32,"aw",@nobits
	.sectionflags	@""
	.align	4
.nv.shared.gemm_ternary_multibase_tiled_kernel_f32:
	.zero		1312


//--------------------- .nv.shared.reserved.0     --------------------------
	.section	.nv.shared.reserved.0,"aw",@nobits
	.weak		__nv_reservedSMEM_offset_0_alias
	.size		__nv_reservedSMEM_offset_0_alias, 0, 64
	.other		__nv_reservedSMEM_offset_0_alias,@"STO_CUDA_RESERVED_SHARED STV_DEFAULT"
__nv_reservedSMEM_offset_0_alias:
	.zero		0
	.zero		64


//--------------------- .nv.shared.gemm_4bit_tiled_kernel_f32 --------------------------
	.section	.nv.shared.gemm_4bit_tiled_kernel_f32,"aw",@nobits
	.sectionflags	@""
	.align	4
.nv.shared.gemm_4bit_tiled_kernel_f32:
	.zero		5376


//--------------------- .nv.constant0.gemm_ternary_multibase_tiled_kernel_f32 --------------------------
	.section	.nv.constant0.gemm_ternary_multibase_tiled_kernel_f32,"a",@progbits
	.sectionflags	@""
	.align	4
.nv.constant0.gemm_ternary_multibase_tiled_kernel_f32:
	.zero		948


//--------------------- .nv.constant0.gemm_ternary_multibase_vectorized_kernel_f32 --------------------------
	.section	.nv.constant0.gemm_ternary_multibase_vectorized_kernel_f32,"a",@progbits
	.sectionflags	@""
	.align	4
.nv.constant0.gemm_ternary_multibase_vectorized_kernel_f32:
	.zero		948


//--------------------- .nv.constant0.gemm_4bit_vectorized_kernel_f32 --------------------------
	.section	.nv.constant0.gemm_4bit_vectorized_kernel_f32,"a",@progbits
	.sectionflags	@""
	.align	4
.nv.constant0.gemm_4bit_vectorized_kernel_f32:
	.zero		944


//--------------------- .nv.constant0.gemm_ternary_multibase_kernel_f32 --------------------------
	.section	.nv.constant0.gemm_ternary_multibase_kernel_f32,"a",@progbits
	.sectionflags	@""
	.align	4
.nv.constant0.gemm_ternary_multibase_kernel_f32:
	.zero		948


//--------------------- .nv.constant0.gemm_4bit_tiled_kernel_f32 --------------------------
	.section	.nv.constant0.gemm_4bit_tiled_kernel_f32,"a",@progbits
	.sectionflags	@""
	.align	4
.nv.constant0.gemm_4bit_tiled_kernel_f32:
	.zero		944


//--------------------- .nv.constant0.gemm_4bit_kernel_f32 --------------------------
	.section	.nv.constant0.gemm_4bit_kernel_f32,"a",@progbits
	.sectionflags	@""
	.align	4
.nv.constant0.gemm_4bit_kernel_f32:
	.zero		944


//--------------------- SYMBOLS --------------------------

	.type		.nv.reservedSmem.offset0,@object
	.size		.nv.reservedSmem.offset0,0x4
	.type		.nv.reservedSmem.cap,@object
	.size		.nv.reservedSmem.cap,0x4
